	.target	sm_90a

	.elftype	@"ET_EXEC"


//--------------------- .note.nv.tkinfo           --------------------------
	.section	.note.nv.tkinfo,"",@"SHT_NOTE"
	.sectionflags	@"SHF_NOTE_NV_TKINFO"
	.tkinfo
        /*0018*/ 	.word	0x00000002
        /*0030*/ 	.string	""
        /*0030*/ 	.string	"ptxas"
        /*0030*/ 	.string	"Cuda compilation tools, release 13.0, V13.0.88"
        /*0030*/ 	.string	"Build cuda_13.0.r13.0/compiler.36424714_0"
        /*0030*/ 	.string	"-v  -suppress-debug-info  -lineinfo  -arch sm_90a "



//--------------------- .note.nv.cuinfo           --------------------------
	.section	.note.nv.cuinfo,"",@"SHT_NOTE"
	.sectionflags	@"SHF_NOTE_NV_CUINFO"
        /*0018*/ 	.short	0x0002
        /*001a*/ 	.short	0x005a
        /*001c*/ 	.short	0x0082
	.zero		2


//--------------------- .nv.info                  --------------------------
	.section	.nv.info,"",@"SHT_CUDA_INFO"
	.align	4


	//----- nvinfo : EIATTR_REGCOUNT
	.align		4
        /*0000*/ 	.byte	0x04, 0x2f
        /*0002*/ 	.short	(.L_1 - .L_0)
	.align		4
.L_0:
        /*0004*/ 	.word	index@(matmul_kernel)
        /*0008*/ 	.word	0x000000ff


	//----- nvinfo : EIATTR_FRAME_SIZE
	.align		4
.L_1:
        /*000c*/ 	.byte	0x04, 0x11
        /*000e*/ 	.short	(.L_3 - .L_2)
	.align		4
.L_2:
        /*0010*/ 	.word	index@(matmul_kernel)
        /*0014*/ 	.word	0x00001750


	//----- nvinfo : EIATTR_MIN_STACK_SIZE
	.align		4
.L_3:
        /*0018*/ 	.byte	0x04, 0x12
        /*001a*/ 	.short	(.L_5 - .L_4)
	.align		4
.L_4:
        /*001c*/ 	.word	index@(matmul_kernel)
        /*0020*/ 	.word	0x00001750
.L_5:


//--------------------- .nv.compat                --------------------------
	.section	.nv.compat,"",@"SHT_CUDA_COMPAT_INFO"
	.align	4
        /*0000*/ 	.byte	0x02, 0x09, 0x01, 0x00, 0x02, 0x02, 0x04, 0x00, 0x02, 0x05, 0x05, 0x00, 0x03, 0x07, 0x01, 0x01
        /*0010*/ 	.byte	0x02, 0x03, 0x00, 0x00, 0x02, 0x06, 0x01, 0x00, 0x04, 0x0b, 0x08, 0x00, 0x00, 0x00, 0x00, 0x00
        /*0020*/ 	.byte	0x00, 0x00, 0x00, 0x00


//--------------------- .nv.info.matmul_kernel    --------------------------
	.section	.nv.info.matmul_kernel,"",@"SHT_CUDA_INFO"
	.sectionflags	@""
	.align	4


	//----- nvinfo : EIATTR_CUDA_API_VERSION
	.align		4
        /*0000*/ 	.byte	0x04, 0x37
        /*0002*/ 	.short	(.L_7 - .L_6)
.L_6:
        /*0004*/ 	.word	0x00000082


	//----- nvinfo : EIATTR_KPARAM_INFO
	.align		4
.L_7:
        /*0008*/ 	.byte	0x04, 0x17
        /*000a*/ 	.short	(.L_9 - .L_8)
.L_8:
        /*000c*/ 	.word	0x00000000
        /*0010*/ 	.short	0x000d
        /*0012*/ 	.short	0x0048
        /*0014*/ 	.byte	0x00, 0xf4, 0x21, 0x00


	//----- nvinfo : EIATTR_KPARAM_INFO
	.align		4
.L_9:
        /*0018*/ 	.byte	0x04, 0x17
        /*001a*/ 	.short	(.L_11 - .L_10)
.L_10:
        /*001c*/ 	.word	0x00000000
        /*0020*/ 	.short	0x000c
        /*0022*/ 	.short	0x0040
        /*0024*/ 	.byte	0x00, 0xf4, 0x21, 0x00


	//----- nvinfo : EIATTR_KPARAM_INFO
	.align		4
.L_11:
        /*0028*/ 	.byte	0x04, 0x17
        /*002a*/ 	.short	(.L_13 - .L_12)
.L_12:
        /*002c*/ 	.word	0x00000000
        /*0030*/ 	.short	0x000b
        /*0032*/ 	.short	0x0038
        /*0034*/ 	.byte	0x00, 0xf0, 0x11, 0x00


	//----- nvinfo : EIATTR_KPARAM_INFO
	.align		4
.L_13:
        /*0038*/ 	.byte	0x04, 0x17
        /*003a*/ 	.short	(.L_15 - .L_14)
.L_14:
        /*003c*/ 	.word	0x00000000
        /*0040*/ 	.short	0x000a
        /*0042*/ 	.short	0x0034
        /*0044*/ 	.byte	0x00, 0xf0, 0x11, 0x00


	//----- nvinfo : EIATTR_KPARAM_INFO
	.align		4
.L_15:
        /*0048*/ 	.byte	0x04, 0x17
        /*004a*/ 	.short	(.L_17 - .L_16)
.L_16:
        /*004c*/ 	.word	0x00000000
        /*0050*/ 	.short	0x0009
        /*0052*/ 	.short	0x0030
        /*0054*/ 	.byte	0x00, 0xf0, 0x11, 0x00


	//----- nvinfo : EIATTR_KPARAM_INFO
	.align		4
.L_17:
        /*0058*/ 	.byte	0x04, 0x17
        /*005a*/ 	.short	(.L_19 - .L_18)
.L_18:
        /*005c*/ 	.word	0x00000000
        /*0060*/ 	.short	0x0008
        /*0062*/ 	.short	0x002c
        /*0064*/ 	.byte	0x00, 0xf0, 0x11, 0x00


	//----- nvinfo : EIATTR_KPARAM_INFO
	.align		4
.L_19:
        /*0068*/ 	.byte	0x04, 0x17
        /*006a*/ 	.short	(.L_21 - .L_20)
.L_20:
        /*006c*/ 	.word	0x00000000
        /*0070*/ 	.short	0x0007
        /*0072*/ 	.short	0x0028
        /*0074*/ 	.byte	0x00, 0xf0, 0x11, 0x00


	//----- nvinfo : EIATTR_KPARAM_INFO
	.align		4
.L_21:
        /*0078*/ 	.byte	0x04, 0x17
        /*007a*/ 	.short	(.L_23 - .L_22)
.L_22:
        /*007c*/ 	.word	0x00000000
        /*0080*/ 	.short	0x0006
        /*0082*/ 	.short	0x0024
        /*0084*/ 	.byte	0x00, 0xf0, 0x11, 0x00


	//----- nvinfo : EIATTR_KPARAM_INFO
	.align		4
.L_23:
        /*0088*/ 	.byte	0x04, 0x17
        /*008a*/ 	.short	(.L_25 - .L_24)
.L_24:
        /*008c*/ 	.word	0x00000000
        /*0090*/ 	.short	0x0005
        /*0092*/ 	.short	0x0020
        /*0094*/ 	.byte	0x00, 0xf0, 0x11, 0x00


	//----- nvinfo : EIATTR_KPARAM_INFO
	.align		4
.L_25:
        /*0098*/ 	.byte	0x04, 0x17
        /*009a*/ 	.short	(.L_27 - .L_26)
.L_26:
        /*009c*/ 	.word	0x00000000
        /*00a0*/ 	.short	0x0004
        /*00a2*/ 	.short	0x001c
        /*00a4*/ 	.byte	0x00, 0xf0, 0x11, 0x00


	//----- nvinfo : EIATTR_KPARAM_INFO
	.align		4
.L_27:
        /*00a8*/ 	.byte	0x04, 0x17
        /*00aa*/ 	.short	(.L_29 - .L_28)
.L_28:
        /*00ac*/ 	.word	0x00000000
        /*00b0*/ 	.short	0x0003
        /*00b2*/ 	.short	0x0018
        /*00b4*/ 	.byte	0x00, 0xf0, 0x11, 0x00


	//----- nvinfo : EIATTR_KPARAM_INFO
	.align		4
.L_29:
        /*00b8*/ 	.byte	0x04, 0x17
        /*00ba*/ 	.short	(.L_31 - .L_30)
.L_30:
        /*00bc*/ 	.word	0x00000000
        /*00c0*/ 	.short	0x0002
        /*00c2*/ 	.short	0x0010
        /*00c4*/ 	.byte	0x00, 0xf4, 0x21, 0x00


	//----- nvinfo : EIATTR_KPARAM_INFO
	.align		4
.L_31:
        /*00c8*/ 	.byte	0x04, 0x17
        /*00ca*/ 	.short	(.L_33 - .L_32)
.L_32:
        /*00cc*/ 	.word	0x00000000
        /*00d0*/ 	.short	0x0001
        /*00d2*/ 	.short	0x0008
        /*00d4*/ 	.byte	0x00, 0xf4, 0x21, 0x00


	//----- nvinfo : EIATTR_KPARAM_INFO
	.align		4
.L_33:
        /*00d8*/ 	.byte	0x04, 0x17
        /*00da*/ 	.short	(.L_35 - .L_34)
.L_34:
        /*00dc*/ 	.word	0x00000000
        /*00e0*/ 	.short	0x0000
        /*00e2*/ 	.short	0x0000
        /*00e4*/ 	.byte	0x00, 0xf4, 0x21, 0x00


	//----- nvinfo : EIATTR_SPARSE_MMA_MASK
	.align		4
.L_35:
        /*00e8*/ 	.byte	0x03, 0x50
        /*00ea*/ 	.short	0x0000


	//----- nvinfo : EIATTR_MAXREG_COUNT
	.align		4
        /*00ec*/ 	.byte	0x03, 0x1b
        /*00ee*/ 	.short	0x00ff


	//----- nvinfo : EIATTR_NUM_BARRIERS
	.align		4
        /*00f0*/ 	.byte	0x02, 0x4c
        /*00f2*/ 	.byte	0x01
	.zero		1


	//----- nvinfo : EIATTR_ANNOTATIONS
	.align		4
        /*00f4*/ 	.byte	0x04, 0x55
        /*00f6*/ 	.short	(.L_37 - .L_36)


	//   ....[0]....
.L_36:
        /*00f8*/ 	.word	0x00000001
        /*00fc*/ 	.byte	0x70, 0x00, 0x00, 0x00, 0x01, 0x00, 0x00, 0x00, 0xe0, 0x05, 0x00, 0x00, 0x01, 0x00, 0x00, 0x00
        /* <DEDUP_REMOVED lines=2620> */
        /*a4cc*/ 	.byte	0x90, 0x28, 0x04, 0x00


	//----- nvinfo : EIATTR_MERCURY_ISA_VERSION
	.align		4
.L_37:
        /*a4d0*/ 	.byte	0x03, 0x5f
        /*a4d2*/ 	.short	0x0101


	//----- nvinfo : EIATTR_EXIT_INSTR_OFFSETS
	.align		4
        /*a4d4*/ 	.byte	0x04, 0x1c
        /*a4d6*/ 	.short	(.L_39 - .L_38)


	//   ....[0]....
.L_38:
        /*a4d8*/ 	.word	0x00042b40


	//   ....[1]....
        /*a4dc*/ 	.word	0x00042b60


	//----- nvinfo : EIATTR_REQNTID
	.align		4
.L_39:
        /*a4e0*/ 	.byte	0x04, 0x10
        /*a4e2*/ 	.short	(.L_41 - .L_40)
.L_40:
        /*a4e4*/ 	.word	0x00000080
        /*a4e8*/ 	.word	0x00000001
        /*a4ec*/ 	.word	0x00000001


	//----- nvinfo : EIATTR_CBANK_PARAM_SIZE
	.align		4
.L_41:
        /*a4f0*/ 	.byte	0x03, 0x19
        /*a4f2*/ 	.short	0x0050


	//----- nvinfo : EIATTR_PARAM_CBANK
	.align		4
        /*a4f4*/ 	.byte	0x04, 0x0a
        /*a4f6*/ 	.short	(.L_43 - .L_42)
	.align		4
.L_42:
        /*a4f8*/ 	.word	index@(.nv.constant0.matmul_kernel)
        /*a4fc*/ 	.short	0x0210
        /*a4fe*/ 	.short	0x0050


	//----- nvinfo : EIATTR_SW_WAR
	.align		4
.L_43:
        /*a500*/ 	.byte	0x04, 0x36
        /*a502*/ 	.short	(.L_45 - .L_44)
.L_44:
        /*a504*/ 	.word	0x00000008
.L_45:


//--------------------- .nv.callgraph             --------------------------
	.section	.nv.callgraph,"",@"SHT_CUDA_CALLGRAPH"
	.align	4
	.sectionentsize	8
	.align		4
        /*0000*/ 	.word	0x00000000
	.align		4
        /*0004*/ 	.word	0xffffffff
	.align		4
        /*0008*/ 	.word	0x00000000
	.align		4
        /*000c*/ 	.word	0xfffffffe
	.align		4
        /*0010*/ 	.word	0x00000000
	.align		4
        /*0014*/ 	.word	0xfffffffd
	.align		4
        /*0018*/ 	.word	0x00000000
	.align		4
        /*001c*/ 	.word	0xfffffffc


//--------------------- .text.matmul_kernel       --------------------------
	.section	.text.matmul_kernel,"ax",@progbits
	.align	128
        .global         matmul_kernel
        .type           matmul_kernel,@function
        .size           matmul_kernel,(.L_x_3 - matmul_kernel)
        .other          matmul_kernel,@"STO_CUDA_ENTRY STV_DEFAULT"
matmul_kernel:
.text.matmul_kernel:
[----:B------:R-:W1:Y:S08]  /*0000*/  LDC R1, c[0x0][0x28] ;  /* 0x00000a00ff017b82 */ /* 0x000e700000000800 */
[----:B------:R-:W2:Y:S01]  /*0010*/  LDC.64 R2, c[0x0][0x228] ;  /* 0x00008a00ff027b82 */ /* 0x000ea20000000a00 */
[----:B-1----:R-:W-:Y:S01]  /*0020*/  VIADD R1, R1, 0xffffe8b0 ;  /* 0xffffe8b001017836 */ /* 0x002fe20000000000 */
[----:B------:R-:W1:Y:S01]  /*0030*/  S2R R5, SR_CTAID.X ;  /* 0x0000000000057919 */ /* 0x000e620000002500 */
[----:B------:R-:W-:Y:S01]  /*0040*/  ULDC UR4, c[0x0][0x234] ;  /* 0x00008d0000047ab9 */ /* 0x000fe20000000800 */
[----:B------:R-:W-:Y:S01]  /*0050*/  ULDC.64 UR6, c[0x0][0x210] ;  /* 0x0000840000067ab9 */ /* 0x000fe20000000a00 */
[----:B--2---:R-:W-:Y:S01]  /*0060*/  IMAD.MOV.U32 R12, RZ, RZ, R3 ;  /* 0x000000ffff0c7224 */ /* 0x004fe200078e0003 */
[----:B------:R2:W-:Y:S01]  /*0070*/  STL.64 [R1+0xcf0], R2 ;  /* 0x000cf00201007387 */ /* 0x0005e20000100a00 */
[----:B------:R-:W-:-:S02]  /*0080*/  IMAD.MOV.U32 R11, RZ, RZ, R2 ;  /* 0x000000ffff0b7224 */ /* 0x000fc400078e0002 */
[----:B------:R-:W-:-:S03]  /*0090*/  VIADD R0, R12, 0xff ;  /* 0x000000ff0c007836 */ /* 0x000fc60000000000 */
[----:B------:R-:W-:Y:S02]  /*00a0*/  IABS R126, R11 ;  /* 0x0000000b007e7213 */ /* 0x000fe40000000000 */
[----:B-1----:R-:W-:Y:S02]  /*00b0*/  IABS R8, R5 ;  /* 0x0000000500087213 */ /* 0x002fe40000000000 */
[----:B--2---:R-:W-:-:S04]  /*00c0*/  SHF.R.S32.HI R3, RZ, 0x1f, R0 ;  /* 0x0000001fff037819 */ /* 0x004fc80000011400 */
[----:B------:R-:W-:-:S04]  /*00d0*/  LEA.HI R3, R3, R0, RZ, 0x8 ;  /* 0x0000000003037211 */ /* 0x000fc800078f40ff */
[----:B------:R-:W-:-:S05]  /*00e0*/  SHF.R.S32.HI R3, RZ, 0x8, R3 ;  /* 0x00000008ff037819 */ /* 0x000fca0000011403 */
[----:B------:R-:W-:-:S05]  /*00f0*/  IMAD.SHL.U32 R4, R3, 0x8, RZ ;  /* 0x0000000803047824 */ /* 0x000fca00078e00ff */
[-C--:B------:R-:W-:Y:S02]  /*0100*/  IABS R7, R4.reuse ;  /* 0x0000000400077213 */ /* 0x080fe40000000000 */
[----:B------:R-:W-:Y:S02]  /*0110*/  IABS R10, R4 ;  /* 0x00000004000a7213 */ /* 0x000fe40000000000 */
[----:B------:R-:W1:Y:S08]  /*0120*/  I2F.RP R0, R7 ;  /* 0x0000000700007306 */ /* 0x000e700000209400 */
[----:B-1----:R-:W1:Y:S02]  /*0130*/  MUFU.RCP R0, R0 ;  /* 0x0000000000007308 */ /* 0x002e640000001000 */
[----:B-1----:R-:W-:-:S02]  /*0140*/  VIADD R2, R0, 0xffffffe ;  /* 0x0ffffffe00027836 */ /* 0x002fc40000000000 */
[----:B------:R-:W-:-:S04]  /*0150*/  IMAD.MOV R0, RZ, RZ, -R10 ;  /* 0x000000ffff007224 */ /* 0x000fc800078e0a0a */
[----:B------:R1:W2:Y:S02]  /*0160*/  F2I.FTZ.U32.TRUNC.NTZ R3, R2 ;  /* 0x0000000200037305 */ /* 0x0002a4000021f000 */
[----:B-1----:R-:W-:Y:S01]  /*0170*/  MOV R2, RZ ;  /* 0x000000ff00027202 */ /* 0x002fe20000000f00 */
[----:B--2---:R-:W-:-:S04]  /*0180*/  IMAD.MOV R6, RZ, RZ, -R3 ;  /* 0x000000ffff067224 */ /* 0x004fc800078e0a03 */
[----:B------:R-:W-:Y:S02]  /*0190*/  IMAD R9, R6, R7, RZ ;  /* 0x0000000706097224 */ /* 0x000fe400078e02ff */
[----:B------:R-:W-:Y:S02]  /*01a0*/  IMAD.MOV.U32 R6, RZ, RZ, R8 ;  /* 0x000000ffff067224 */ /* 0x000fe400078e0008 */
[----:B------:R-:W-:-:S06]  /*01b0*/  IMAD.HI.U32 R3, R3, R9, R2 ;  /* 0x0000000903037227 */ /* 0x000fcc00078e0002 */
[----:B------:R-:W-:-:S04]  /*01c0*/  IMAD.HI.U32 R3, R3, R6, RZ ;  /* 0x0000000603037227 */ /* 0x000fc800078e00ff */
[----:B------:R-:W-:-:S05]  /*01d0*/  IMAD R0, R3, R0, R6 ;  /* 0x0000000003007224 */ /* 0x000fca00078e0206 */
[----:B------:R-:W-:-:S13]  /*01e0*/  ISETP.GT.U32.AND P1, PT, R7, R0, PT ;  /* 0x000000000700720c */ /* 0x000fda0003f24070 */
[----:B------:R-:W-:Y:S02]  /*01f0*/  @!P1 IMAD.IADD R0, R0, 0x1, -R7 ;  /* 0x0000000100009824 */ /* 0x000fe400078e0a07 */
[----:B------:R-:W-:Y:S01]  /*0200*/  @!P1 VIADD R3, R3, 0x1 ;  /* 0x0000000103039836 */ /* 0x000fe20000000000 */
[----:B------:R-:W-:Y:S02]  /*0210*/  ISETP.NE.AND P1, PT, R4, RZ, PT ;  /* 0x000000ff0400720c */ /* 0x000fe40003f25270 */
[----:B------:R-:W-:Y:S02]  /*0220*/  ISETP.GE.U32.AND P0, PT, R0, R7, PT ;  /* 0x000000070000720c */ /* 0x000fe40003f06070 */
[----:B------:R-:W-:Y:S02]  /*0230*/  LOP3.LUT R0, R5, R4, RZ, 0x3c, !PT ;  /* 0x0000000405007212 */ /* 0x000fe400078e3cff */
[----:B------:R-:W-:Y:S02]  /*0240*/  IABS R7, R12 ;  /* 0x0000000c00077213 */ /* 0x000fe40000000000 */
[----:B------:R-:W-:Y:S01]  /*0250*/  ISETP.GE.AND P2, PT, R0, RZ, PT ;  /* 0x000000ff0000720c */ /* 0x000fe20003f46270 */
[----:B------:R-:W-:-:S06]  /*0260*/  VIADD R0, R11, 0x7f ;  /* 0x0000007f0b007836 */ /* 0x000fcc0000000000 */
[----:B------:R-:W-:-:S04]  /*0270*/  @P0 VIADD R3, R3, 0x1 ;  /* 0x0000000103030836 */ /* 0x000fc80000000000 */
[----:B------:R-:W-:Y:S01]  /*0280*/  IMAD.MOV.U32 R2, RZ, RZ, R3 ;  /* 0x000000ffff027224 */ /* 0x000fe200078e0003 */
[----:B------:R-:W-:-:S03]  /*0290*/  SHF.R.S32.HI R3, RZ, 0x1f, R0 ;  /* 0x0000001fff037819 */ /* 0x000fc60000011400 */
[----:B------:R-:W-:Y:S01]  /*02a0*/  @!P2 IMAD.MOV R2, RZ, RZ, -R2 ;  /* 0x000000ffff02a224 */ /* 0x000fe200078e0a02 */
[----:B------:R-:W-:Y:S02]  /*02b0*/  @!P1 LOP3.LUT R2, RZ, R4, RZ, 0x33, !PT ;  /* 0x00000004ff029212 */ /* 0x000fe400078e33ff */
[----:B------:R-:W-:-:S03]  /*02c0*/  LEA.HI R3, R3, R0, RZ, 0x7 ;  /* 0x0000000003037211 */ /* 0x000fc600078f38ff */
[----:B------:R-:W-:Y:S02]  /*02d0*/  IMAD.SHL.U32 R8, R2, 0x8, RZ ;  /* 0x0000000802087824 */ /* 0x000fe400078e00ff */
[----:B------:R-:W-:-:S03]  /*02e0*/  IMAD.MOV R2, RZ, RZ, -R2 ;  /* 0x000000ffff027224 */ /* 0x000fc600078e0a02 */
[----:B------:R-:W-:Y:S01]  /*02f0*/  LEA.HI.SX32 R3, R3, -R8, 0x19 ;  /* 0x8000000803037211 */ /* 0x000fe200078fcaff */
[----:B------:R-:W-:Y:S02]  /*0300*/  IMAD R10, R4, R2, R5 ;  /* 0x00000002040a7224 */ /* 0x000fe400078e0205 */
[----:B------:R-:W-:Y:S01]  /*0310*/  IMAD.MOV.U32 R2, RZ, RZ, RZ ;  /* 0x000000ffff027224 */ /* 0x000fe200078e00ff */
[----:B------:R-:W-:Y:S02]  /*0320*/  VIMNMX R13, R3, 0x8, PT ;  /* 0x00000008030d7848 */ /* 0x000fe40003fe0100 */
[----:B------:R-:W-:Y:S02]  /*0330*/  IABS R4, R10 ;  /* 0x0000000a00047213 */ /* 0x000fe40000000000 */
[----:B------:R-:W-:-:S04]  /*0340*/  IABS R9, R13 ;  /* 0x0000000d00097213 */ /* 0x000fc80000000000 */
[----:B------:R-:W1:Y:S08]  /*0350*/  I2F.RP R0, R9 ;  /* 0x0000000900007306 */ /* 0x000e700000209400 */
[----:B-1----:R-:W1:Y:S02]  /*0360*/  MUFU.RCP R0, R0 ;  /* 0x0000000000007308 */ /* 0x002e640000001000 */
[----:B-1----:R-:W-:-:S06]  /*0370*/  IADD3 R3, R0, 0xffffffe, RZ ;  /* 0x0ffffffe00037810 */ /* 0x002fcc0007ffe0ff */
[----:B------:R-:W1:Y:S02]  /*0380*/  F2I.FTZ.U32.TRUNC.NTZ R3, R3 ;  /* 0x0000000300037305 */ /* 0x000e64000021f000 */
[----:B-1----:R-:W-:-:S04]  /*0390*/  IMAD.MOV R6, RZ, RZ, -R3 ;  /* 0x000000ffff067224 */ /* 0x002fc800078e0a03 */
[----:B------:R-:W-:Y:S01]  /*03a0*/  IMAD R5, R6, R9, RZ ;  /* 0x0000000906057224 */ /* 0x000fe200078e02ff */
[----:B------:R-:W-:-:S03]  /*03b0*/  IABS R6, R13 ;  /* 0x0000000d00067213 */ /* 0x000fc60000000000 */
[----:B------:R-:W-:-:S04]  /*03c0*/  IMAD.HI.U32 R2, R3, R5, R2 ;  /* 0x0000000503027227 */ /* 0x000fc800078e0002 */
[----:B------:R-:W-:Y:S02]  /*03d0*/  IMAD.MOV.U32 R3, RZ, RZ, R7 ;  /* 0x000000ffff037224 */ /* 0x000fe400078e0007 */
[----:B------:R-:W-:Y:S02]  /*03e0*/  IMAD.MOV.U32 R5, RZ, RZ, R4 ;  /* 0x000000ffff057224 */ /* 0x000fe400078e0004 */
[----:B------:R-:W-:Y:S01]  /*03f0*/  IMAD.MOV R0, RZ, RZ, -R6 ;  /* 0x000000ffff007224 */ /* 0x000fe200078e0a06 */
[----:B------:R-:W1:Y:S01]  /*0400*/  I2F.RP R7, R3 ;  /* 0x0000000300077306 */ /* 0x000e620000209400 */
[----:B------:R-:W-:-:S04]  /*0410*/  IMAD.HI.U32 R2, R2, R5, RZ ;  /* 0x0000000502027227 */ /* 0x000fc800078e00ff */
[----:B------:R-:W-:-:S03]  /*0420*/  IMAD R0, R2, R0, R5 ;  /* 0x0000000002007224 */ /* 0x000fc600078e0205 */
[----:B------:R-:W2:Y:S02]  /*0430*/  I2F.RP R6, R126 ;  /* 0x0000007e00067306 */ /* 0x000ea40000209400 */
[----:B------:R-:W-:-:S06]  /*0440*/  ISETP.GT.U32.AND P1, PT, R9, R0, PT ;  /* 0x000000000900720c */ /* 0x000fcc0003f24070 */
[----:B-1----:R-:W1:Y:S07]  /*0450*/  MUFU.RCP R7, R7 ;  /* 0x0000000700077308 */ /* 0x002e6e0000001000 */
[----:B------:R-:W-:Y:S01]  /*0460*/  @!P1 IMAD.IADD R0, R0, 0x1, -R9 ;  /* 0x0000000100009824 */ /* 0x000fe200078e0a09 */
[----:B------:R-:W-:Y:S01]  /*0470*/  @!P1 IADD3 R2, R2, 0x1, RZ ;  /* 0x0000000102029810 */ /* 0x000fe20007ffe0ff */
[----:B--2---:R-:W2:Y:S01]  /*0480*/  MUFU.RCP R6, R6 ;  /* 0x0000000600067308 */ /* 0x004ea20000001000 */
[----:B------:R-:W-:-:S02]  /*0490*/  ISETP.NE.AND P1, PT, R13, RZ, PT ;  /* 0x000000ff0d00720c */ /* 0x000fc40003f25270 */
[----:B------:R-:W-:Y:S02]  /*04a0*/  ISETP.GE.U32.AND P0, PT, R0, R9, PT ;  /* 0x000000090000720c */ /* 0x000fe40003f06070 */
[----:B------:R-:W-:Y:S01]  /*04b0*/  LOP3.LUT R0, R10, R13, RZ, 0x3c, !PT ;  /* 0x0000000d0a007212 */ /* 0x000fe200078e3cff */
[----:B-1----:R-:W-:-:S03]  /*04c0*/  VIADD R4, R7, 0xffffffe ;  /* 0x0ffffffe07047836 */ /* 0x002fc60000000000 */
[----:B------:R-:W-:Y:S01]  /*04d0*/  ISETP.GE.AND P2, PT, R0, RZ, PT ;  /* 0x000000ff0000720c */ /* 0x000fe20003f46270 */
[----:B------:R1:W3:Y:S06]  /*04e0*/  F2I.FTZ.U32.TRUNC.NTZ R5, R4 ;  /* 0x0000000400057305 */ /* 0x0002ec000021f000 */
[----:B------:R-:W-:Y:S02]  /*04f0*/  @P0 VIADD R2, R2, 0x1 ;  /* 0x0000000102020836 */ /* 0x000fe40000000000 */
[----:B--2---:R-:W-:Y:S02]  /*0500*/  VIADD R244, R6, 0xffffffe ;  /* 0x0ffffffe06f47836 */ /* 0x004fe40000000000 */
[----:B-1----:R-:W-:-:S02]  /*0510*/  IMAD.MOV.U32 R4, RZ, RZ, RZ ;  /* 0x000000ffff047224 */ /* 0x002fc400078e00ff */
[----:B------:R-:W1:Y:S01]  /*0520*/  F2I.FTZ.U32.TRUNC.NTZ R245, R244 ;  /* 0x000000f400f57305 */ /* 0x000e62000021f000 */
[----:B------:R-:W-:Y:S01]  /*0530*/  @!P2 IMAD.MOV R2, RZ, RZ, -R2 ;  /* 0x000000ffff02a224 */ /* 0x000fe200078e0a02 */
[----:B------:R-:W-:Y:S01]  /*0540*/  @!P1 LOP3.LUT R2, RZ, R13, RZ, 0x33, !PT ;  /* 0x0000000dff029212 */ /* 0x000fe200078e33ff */
[----:B---3--:R-:W-:-:S04]  /*0550*/  IMAD.MOV R0, RZ, RZ, -R5 ;  /* 0x000000ffff007224 */ /* 0x008fc800078e0a05 */
[C---:B------:R-:W-:Y:S01]  /*0560*/  IMAD.SHL.U32 R7, R2.reuse, 0x100, RZ ;  /* 0x0000010002077824 */ /* 0x040fe200078e00ff */
[----:B------:R-:W-:Y:S01]  /*0570*/  IADD3 R2, -R2, RZ, RZ ;  /* 0x000000ff02027210 */ /* 0x000fe20007ffe1ff */
[----:B------:R-:W-:Y:S02]  /*0580*/  IMAD R11, R0, R3, RZ ;  /* 0x00000003000b7224 */ /* 0x000fe400078e02ff */
[----:B------:R-:W-:Y:S01]  /*0590*/  VIADD R12, R7, 0xff ;  /* 0x000000ff070c7836 */ /* 0x000fe20000000000 */
[----:B------:R-:W-:Y:S01]  /*05a0*/  IABS R0, R7 ;  /* 0x0000000700007213 */ /* 0x000fe20000000000 */
[----:B------:R-:W-:-:S03]  /*05b0*/  IMAD.HI.U32 R11, R5, R11, R4 ;  /* 0x0000000b050b7227 */ /* 0x000fc600078e0004 */
[----:B------:R-:W-:Y:S01]  /*05c0*/  IABS R6, R12 ;  /* 0x0000000c00067213 */ /* 0x000fe20000000000 */
[----:B------:R-:W-:Y:S01]  /*05d0*/  IMAD.MOV.U32 R4, RZ, RZ, R0 ;  /* 0x000000ffff047224 */ /* 0x000fe200078e0000 */
[----:B------:R-:W-:Y:S01]  /*05e0*/  STL [R1+0x1530], R12 ;  /* 0x0015300c01007387 */ /* 0x000fe20000100800 */
[----:B-1----:R-:W-:Y:S02]  /*05f0*/  IMAD.MOV R9, RZ, RZ, -R245 ;  /* 0x000000ffff097224 */ /* 0x002fe400078e0af5 */
[----:B------:R-:W-:-:S04]  /*0600*/  IMAD.HI.U32 R0, R11, R4, RZ ;  /* 0x000000040b007227 */ /* 0x000fc800078e00ff */
[----:B------:R-:W-:Y:S02]  /*0610*/  IMAD.MOV R0, RZ, RZ, -R0 ;  /* 0x000000ffff007224 */ /* 0x000fe400078e0a00 */
[----:B------:R-:W-:Y:S02]  /*0620*/  IMAD R2, R13, R2, R10 ;  /* 0x000000020d027224 */ /* 0x000fe400078e020a */
[----:B------:R-:W-:Y:S02]  /*0630*/  VIADD R10, R7, 0x1 ;  /* 0x00000001070a7836 */ /* 0x000fe40000000000 */
[----:B------:R-:W-:Y:S02]  /*0640*/  IMAD R0, R3, R0, R4 ;  /* 0x0000000003007224 */ /* 0x000fe400078e0204 */
[----:B------:R-:W-:Y:S01]  /*0650*/  IMAD R5, R9, R126, RZ ;  /* 0x0000007e09057224 */ /* 0x000fe200078e02ff */
[----:B------:R1:W-:Y:S01]  /*0660*/  STL [R1+0x1144], R10 ;  /* 0x0011440a01007387 */ /* 0x0003e20000100800 */
[----:B------:R-:W-:-:S02]  /*0670*/  IMAD.MOV.U32 R244, RZ, RZ, RZ ;  /* 0x000000fffff47224 */ /* 0x000fc400078e00ff */
[----:B------:R-:W-:Y:S01]  /*0680*/  VIADD R9, R7, 0x2 ;  /* 0x0000000207097836 */ /* 0x000fe20000000000 */
[----:B------:R2:W-:Y:S01]  /*0690*/  STL [R1+0x24], R0 ;  /* 0x0000240001007387 */ /* 0x0005e20000100800 */
[----:B------:R-:W-:-:S03]  /*06a0*/  IMAD.HI.U32 R244, R245, R5, R244 ;  /* 0x00000005f5f47227 */ /* 0x000fc600078e00f4 */
[----:B------:R-:W-:Y:S01]  /*06b0*/  STL [R1+0x1140], R9 ;  /* 0x0011400901007387 */ /* 0x000fe20000100800 */
[C---:B------:R-:W-:Y:S02]  /*06c0*/  VIADD R5, R7.reuse, 0x3 ;  /* 0x0000000307057836 */ /* 0x040fe40000000000 */
[----:B------:R-:W-:Y:S01]  /*06d0*/  IMAD.IADD R2, R8, 0x1, R2 ;  /* 0x0000000108027824 */ /* 0x000fe200078e0202 */
[----:B------:R-:W-:Y:S01]  /*06e0*/  IABS R8, R10 ;  /* 0x0000000a00087213 */ /* 0x000fe20000000000 */
[----:B------:R-:W-:Y:S01]  /*06f0*/  VIADD R4, R7, 0x4 ;  /* 0x0000000407047836 */ /* 0x000fe20000000000 */
[----:B-1----:R-:W-:Y:S01]  /*0700*/  IABS R10, R9 ;  /* 0x00000009000a7213 */ /* 0x002fe20000000000 */
[----:B--2---:R-:W-:Y:S01]  /*0710*/  IMAD.HI.U32 R0, R11, R6, RZ ;  /* 0x000000060b007227 */ /* 0x004fe200078e00ff */
[----:B------:R-:W-:Y:S01]  /*0720*/  IABS R12, R5 ;  /* 0x00000005000c7213 */ /* 0x000fe20000000000 */
[----:B------:R1:W-:Y:S01]  /*0730*/  STL [R1+0x113c], R5 ;  /* 0x00113c0501007387 */ /* 0x0003e20000100800 */
[----:B------:R-:W-:Y:S01]  /*0740*/  IABS R14, R4 ;  /* 0x00000004000e7213 */ /* 0x000fe20000000000 */
[----:B------:R-:W-:Y:S01]  /*0750*/  VIADD R13, R7, 0x5 ;  /* 0x00000005070d7836 */ /* 0x000fe20000000000 */
[----:B------:R-:W-:Y:S01]  /*0760*/  IADD3 R0, -R0, RZ, RZ ;  /* 0x000000ff00007210 */ /* 0x000fe20007ffe1ff */
[----:B------:R2:W-:Y:S04]  /*0770*/  STL [R1+0x1138], R4 ;  /* 0x0011380401007387 */ /* 0x0005e80000100800 */
[----:B------:R-:W-:Y:S01]  /*0780*/  IMAD R0, R3, R0, R6 ;  /* 0x0000000003007224 */ /* 0x000fe200078e0206 */
[----:B------:R3:W-:Y:S01]  /*0790*/  STL [R1+0x1160], R13 ;  /* 0x0011600d01007387 */ /* 0x0007e20000100800 */
[----:B-1----:R-:W-:-:S04]  /*07a0*/  IMAD.HI.U32 R5, R11, R10, RZ ;  /* 0x0000000a0b057227 */ /* 0x002fc800078e00ff */
[----:B--2---:R-:W-:-:S04]  /*07b0*/  IMAD.HI.U32 R4, R11, R8, RZ ;  /* 0x000000080b047227 */ /* 0x004fc800078e00ff */
[----:B------:R-:W-:-:S04]  /*07c0*/  IMAD.HI.U32 R6, R11, R12, RZ ;  /* 0x0000000c0b067227 */ /* 0x000fc800078e00ff */
[----:B------:R-:W-:Y:S02]  /*07d0*/  IMAD.MOV R9, RZ, RZ, -R4 ;  /* 0x000000ffff097224 */ /* 0x000fe400078e0a04 */
[----:B------:R-:W-:Y:S02]  /*07e0*/  IMAD.MOV R5, RZ, RZ, -R5 ;  /* 0x000000ffff057224 */ /* 0x000fe400078e0a05 */
[----:B------:R-:W-:-:S04]  /*07f0*/  IMAD.HI.U32 R4, R11, R14, RZ ;  /* 0x0000000e0b047227 */ /* 0x000fc800078e00ff */
[----:B------:R-:W-:Y:S02]  /*0800*/  IMAD.MOV R6, RZ, RZ, -R6 ;  /* 0x000000ffff067224 */ /* 0x000fe400078e0a06 */
[C---:B------:R-:W-:Y:S02]  /*0810*/  IMAD R9, R3.reuse, R9, R8 ;  /* 0x0000000903097224 */ /* 0x040fe400078e0208 */
[C---:B------:R-:W-:Y:S01]  /*0820*/  IMAD R8, R3.reuse, R5, R10 ;  /* 0x0000000503087224 */ /* 0x040fe200078e020a */
[----:B------:R-:W-:Y:S01]  /*0830*/  IABS R5, R13 ;  /* 0x0000000d00057213 */ /* 0x000fe20000000000 */
[----:B------:R-:W-:Y:S01]  /*0840*/  IMAD.MOV R4, RZ, RZ, -R4 ;  /* 0x000000ffff047224 */ /* 0x000fe200078e0a04 */
[----:B------:R1:W-:Y:S01]  /*0850*/  STL [R1+0x20], R9 ;  /* 0x0000200901007387 */ /* 0x0003e20000100800 */
[----:B------:R-:W-:Y:S02]  /*0860*/  IMAD R6, R3, R6, R12 ;  /* 0x0000000603067224 */ /* 0x000fe400078e020c */
[----:B------:R-:W-:Y:S01]  /*0870*/  VIADD R10, R7, 0x6 ;  /* 0x00000006070a7836 */ /* 0x000fe20000000000 */
[----:B------:R2:W-:Y:S01]  /*0880*/  STL [R1+0x1c], R8 ;  /* 0x00001c0801007387 */ /* 0x0005e20000100800 */
[----:B------:R-:W-:-:S02]  /*0890*/  IMAD R4, R3, R4, R14 ;  /* 0x0000000403047224 */ /* 0x000fc400078e020e */
[C---:B---3--:R-:W-:Y:S01]  /*08a0*/  VIADD R13, R7.reuse, 0xf ;  /* 0x0000000f070d7836 */ /* 0x048fe20000000000 */
[----:B------:R3:W-:Y:S01]  /*08b0*/  STL [R1+0x18], R6 ;  /* 0x0000180601007387 */ /* 0x0007e20000100800 */
[----:B-1----:R-:W-:-:S03]  /*08c0*/  VIADD R9, R7, 0x7 ;  /* 0x0000000707097836 */ /* 0x002fc60000000000 */
[----:B------:R1:W-:Y:S01]  /*08d0*/  STL [R1+0x1164], R10 ;  /* 0x0011640a01007387 */ /* 0x0003e20000100800 */
[----:B--2---:R-:W-:-:S03]  /*08e0*/  IADD3 R8, R7, 0x8, RZ ;  /* 0x0000000807087810 */ /* 0x004fc60007ffe0ff */
[----:B------:R2:W-:Y:S01]  /*08f0*/  STL [R1+0x14], R4 ;  /* 0x0000140401007387 */ /* 0x0005e20000100800 */
[----:B------:R-:W-:Y:S01]  /*0900*/  IABS R12, R9 ;  /* 0x00000009000c7213 */ /* 0x000fe20000000000 */
[----:B---3--:R-:W-:Y:S01]  /*0910*/  IMAD.MOV.U32 R6, RZ, RZ, R5 ;  /* 0x000000ffff067224 */ /* 0x008fe200078e0005 */
[----:B------:R-:W-:Y:S01]  /*0920*/  IABS R14, R8 ;  /* 0x00000008000e7213 */ /* 0x000fe20000000000 */
[----:B------:R3:W-:Y:S01]  /*0930*/  STL [R1+0x1168], R9 ;  /* 0x0011680901007387 */ /* 0x0007e20000100800 */
[----:B------:R-:W-:Y:S01]  /*0940*/  VIADD R5, R7, 0x9 ;  /* 0x0000000907057836 */ /* 0x000fe20000000000 */
[----:B-1----:R-:W-:Y:S02]  /*0950*/  IABS R10, R10 ;  /* 0x0000000a000a7213 */ /* 0x002fe40000000000 */
[----:B------:R1:W-:Y:S01]  /*0960*/  STL [R1+0x116c], R8 ;  /* 0x00116c0801007387 */ /* 0x0003e20000100800 */
[----:B--2---:R-:W-:Y:S01]  /*0970*/  IMAD.HI.U32 R4, R11, R6, RZ ;  /* 0x000000060b047227 */ /* 0x004fe200078e00ff */
[----:B------:R-:W-:-:S02]  /*0980*/  IABS R16, R5 ;  /* 0x0000000500107213 */ /* 0x000fc40000000000 */
[----:B------:R2:W-:Y:S01]  /*0990*/  STL [R1+0x1178], R5 ;  /* 0x0011780501007387 */ /* 0x0005e20000100800 */
[----:B---3--:R-:W-:Y:S02]  /*09a0*/  VIADD R9, R7, 0xa ;  /* 0x0000000a07097836 */ /* 0x008fe40000000000 */
[----:B-1----:R-:W-:Y:S02]  /*09b0*/  IMAD.MOV R8, RZ, RZ, -R4 ;  /* 0x000000ffff087224 */ /* 0x002fe400078e0a04 */
[----:B------:R-:W-:-:S04]  /*09c0*/  IMAD.HI.U32 R4, R11, R10, RZ ;  /* 0x0000000a0b047227 */ /* 0x000fc800078e00ff */
[----:B------:R-:W-:Y:S02]  /*09d0*/  IMAD R8, R3, R8, R6 ;  /* 0x0000000803087224 */ /* 0x000fe400078e0206 */
[----:B--2---:R-:W-:-:S03]  /*09e0*/  IMAD.HI.U32 R5, R11, R12, RZ ;  /* 0x0000000c0b057227 */ /* 0x004fc600078e00ff */
[----:B------:R1:W-:Y:S01]  /*09f0*/  STL [R1+0x10], R8 ;  /* 0x0000100801007387 */ /* 0x0003e20000100800 */
[----:B------:R-:W-:Y:S02]  /*0a00*/  IMAD.MOV R5, RZ, RZ, -R5 ;  /* 0x000000ffff057224 */ /* 0x000fe400078e0a05 */
[----:B------:R-:W-:Y:S01]  /*0a10*/  IMAD.HI.U32 R6, R11, R14, RZ ;  /* 0x0000000e0b067227 */ /* 0x000fe200078e00ff */
[----:B------:R-:W-:Y:S03]  /*0a20*/  STL [R1+0x1184], R9 ;  /* 0x0011840901007387 */ /* 0x000fe60000100800 */
[----:B------:R-:W-:Y:S01]  /*0a30*/  IMAD R252, R3, R5, R12 ;  /* 0x0000000503fc7224 */ /* 0x000fe200078e020c */
[----:B------:R-:W-:Y:S01]  /*0a40*/  IADD3 R5, R7, 0xc, RZ ;  /* 0x0000000c07057810 */ /* 0x000fe20007ffe0ff */
[----:B------:R-:W-:Y:S02]  /*0a50*/  IMAD.MOV R6, RZ, RZ, -R6 ;  /* 0x000000ffff067224 */ /* 0x000fe400078e0a06 */
[----:B-1----:R-:W-:Y:S01]  /*0a60*/  IMAD.MOV R8, RZ, RZ, -R4 ;  /* 0x000000ffff087224 */ /* 0x002fe200078e0a04 */
[----:B------:R-:W-:Y:S01]  /*0a70*/  IABS R12, R5 ;  /* 0x00000005000c7213 */ /* 0x000fe20000000000 */
[----:B------:R-:W-:-:S04]  /*0a80*/  IMAD.HI.U32 R4, R11, R16, RZ ;  /* 0x000000100b047227 */ /* 0x000fc800078e00ff */
[----:B------:R-:W-:Y:S02]  /*0a90*/  IMAD R8, R3, R8, R10 ;  /* 0x0000000803087224 */ /* 0x000fe400078e020a */
[----:B------:R-:W-:Y:S02]  /*0aa0*/  VIADD R10, R7, 0xb ;  /* 0x0000000b070a7836 */ /* 0x000fe40000000000 */
[----:B------:R-:W-:Y:S01]  /*0ab0*/  IMAD.MOV R4, RZ, RZ, -R4 ;  /* 0x000000ffff047224 */ /* 0x000fe200078e0a04 */
[----:B------:R1:W-:Y:S01]  /*0ac0*/  STL [R1+0xc], R8 ;  /* 0x00000c0801007387 */ /* 0x0003e20000100800 */
[C---:B------:R-:W-:Y:S02]  /*0ad0*/  IMAD R251, R3.reuse, R6, R14 ;  /* 0x0000000603fb7224 */ /* 0x040fe400078e020e */
[----:B------:R-:W-:Y:S01]  /*0ae0*/  IMAD R250, R3, R4, R16 ;  /* 0x0000000403fa7224 */ /* 0x000fe200078e0210 */
[----:B------:R2:W-:Y:S01]  /*0af0*/  STL [R1+0x1188], R10 ;  /* 0x0011880a01007387 */ /* 0x0005e20000100800 */
[----:B------:R-:W-:-:S03]  /*0b00*/  IMAD.HI.U32 R6, R11, R12, RZ ;  /* 0x0000000c0b067227 */ /* 0x000fc600078e00ff */
[----:B------:R3:W-:Y:S01]  /*0b10*/  STL [R1+0x118c], R5 ;  /* 0x00118c0501007387 */ /* 0x0007e20000100800 */
[----:B------:R-:W-:Y:S01]  /*0b20*/  IMAD.MOV R6, RZ, RZ, -R6 ;  /* 0x000000ffff067224 */ /* 0x000fe200078e0a06 */
[----:B-1----:R-:W-:Y:S01]  /*0b30*/  IABS R8, R9 ;  /* 0x0000000900087213 */ /* 0x002fe20000000000 */
[----:B------:R-:W-:Y:S02]  /*0b40*/  VIADD R9, R7, 0xd ;  /* 0x0000000d07097836 */ /* 0x000fe40000000000 */
[----:B------:R-:W-:Y:S01]  /*0b50*/  IMAD R6, R3, R6, R12 ;  /* 0x0000000603067224 */ /* 0x000fe200078e020c */
[----:B--2---:R-:W-:Y:S01]  /*0b60*/  IABS R10, R10 ;  /* 0x0000000a000a7213 */ /* 0x004fe20000000000 */
[----:B------:R-:W-:Y:S01]  /*0b70*/  IMAD.HI.U32 R4, R11, R8, RZ ;  /* 0x000000080b047227 */ /* 0x000fe200078e00ff */
[----:B------:R1:W-:Y:S01]  /*0b80*/  STL [R1+0x1194], R9 ;  /* 0x0011940901007387 */ /* 0x0003e20000100800 */
[----:B------:R-:W-:Y:S02]  /*0b90*/  IABS R14, R9 ;  /* 0x00000009000e7213 */ /* 0x000fe40000000000 */
[----:B---3--:R-:W-:-:S02]  /*0ba0*/  VIADD R5, R7, 0xe ;  /* 0x0000000e07057836 */ /* 0x008fc40000000000 */
[----:B------:R-:W-:-:S03]  /*0bb0*/  IMAD.MOV R4, RZ, RZ, -R4 ;  /* 0x000000ffff047224 */ /* 0x000fc600078e0a04 */
[----:B------:R2:W-:Y:S01]  /*0bc0*/  STL [R1+0x1198], R5 ;  /* 0x0011980501007387 */ /* 0x0005e20000100800 */
[----:B------:R-:W-:Y:S01]  /*0bd0*/  IABS R16, R5 ;  /* 0x0000000500107213 */ /* 0x000fe20000000000 */
[----:B------:R-:W-:Y:S02]  /*0be0*/  IMAD R4, R3, R4, R8 ;  /* 0x0000000403047224 */ /* 0x000fe400078e0208 */
[----:B------:R-:W-:-:S03]  /*0bf0*/  IMAD.HI.U32 R8, R11, R14, RZ ;  /* 0x0000000e0b087227 */ /* 0x000fc600078e00ff */
[----:B------:R3:W-:Y:S01]  /*0c00*/  STL [R1+0x157c], R4 ;  /* 0x00157c0401007387 */ /* 0x0007e20000100800 */
[----:B-1----:R-:W-:-:S03]  /*0c10*/  IMAD.HI.U32 R9, R11, R16, RZ ;  /* 0x000000100b097227 */ /* 0x002fc600078e00ff */
[----:B------:R-:W-:Y:S01]  /*0c20*/  STL [R1+0x11a4], R13 ;  /* 0x0011a40d01007387 */ /* 0x000fe20000100800 */
[----:B--2---:R-:W-:-:S04]  /*0c30*/  IMAD.HI.U32 R5, R11, R10, RZ ;  /* 0x0000000a0b057227 */ /* 0x004fc800078e00ff */
[----:B------:R-:W-:Y:S02]  /*0c40*/  IMAD.MOV R5, RZ, RZ, -R5 ;  /* 0x000000ffff057224 */ /* 0x000fe400078e0a05 */
[----:B------:R-:W-:Y:S02]  /*0c50*/  IMAD.MOV R8, RZ, RZ, -R8 ;  /* 0x000000ffff087224 */ /* 0x000fe400078e0a08 */
[C---:B------:R-:W-:Y:S01]  /*0c60*/  IMAD R5, R3.reuse, R5, R10 ;  /* 0x0000000503057224 */ /* 0x040fe200078e020a */
[----:B------:R-:W-:Y:S01]  /*0c70*/  IABS R10, R13 ;  /* 0x0000000d000a7213 */ /* 0x000fe20000000000 */
[----:B------:R-:W-:Y:S02]  /*0c80*/  IMAD.MOV R9, RZ, RZ, -R9 ;  /* 0x000000ffff097224 */ /* 0x000fe400078e0a09 */
[----:B------:R-:W-:Y:S01]  /*0c90*/  IMAD R8, R3, R8, R14 ;  /* 0x0000000803087224 */ /* 0x000fe200078e020e */
[----:B------:R1:W-:Y:S01]  /*0ca0*/  STL [R1+0x1580], R5 ;  /* 0x0015800501007387 */ /* 0x0003e20000100800 */
[----:B------:R-:W-:-:S02]  /*0cb0*/  IMAD.MOV.U32 R14, RZ, RZ, R10 ;  /* 0x000000ffff0e7224 */ /* 0x000fc400078e000a */
[----:B------:R-:W-:Y:S01]  /*0cc0*/  IMAD R9, R3, R9, R16 ;  /* 0x0000000903097224 */ /* 0x000fe200078e0210 */
[----:B------:R2:W-:Y:S01]  /*0cd0*/  STL [R1+0x1578], R6 ;  /* 0x0015780601007387 */ /* 0x0005e20000100800 */
[----:B---3--:R-:W-:Y:S02]  /*0ce0*/  VIADD R4, R7, 0x11 ;  /* 0x0000001107047836 */ /* 0x008fe40000000000 */
[----:B------:R-:W-:-:S03]  /*0cf0*/  IMAD.HI.U32 R10, R11, R14, RZ ;  /* 0x0000000e0b0a7227 */ /* 0x000fc600078e00ff */
[----:B------:R-:W-:Y:S01]  /*0d00*/  IABS R18, R4 ;  /* 0x0000000400127213 */ /* 0x000fe20000000000 */
[C---:B-1----:R-:W-:Y:S02]  /*0d10*/  VIADD R5, R7.reuse, 0x12 ;  /* 0x0000001207057836 */ /* 0x042fe40000000000 */
[----:B------:R-:W-:Y:S01]  /*0d20*/  IMAD.MOV R10, RZ, RZ, -R10 ;  /* 0x000000ffff0a7224 */ /* 0x000fe200078e0a0a */
[----:B--2---:R-:W-:Y:S01]  /*0d30*/  IADD3 R6, R7, 0x10, RZ ;  /* 0x0000001007067810 */ /* 0x004fe20007ffe0ff */
[----:B------:R-:W-:Y:S01]  /*0d40*/  IMAD.HI.U32 R13, R11, R18, RZ ;  /* 0x000000120b0d7227 */ /* 0x000fe200078e00ff */
[----:B------:R-:W-:Y:S02]  /*0d50*/  IABS R20, R5 ;  /* 0x0000000500147213 */ /* 0x000fe40000000000 */
[----:B------:R-:W-:Y:S01]  /*0d60*/  IABS R16, R6 ;  /* 0x0000000600107213 */ /* 0x000fe20000000000 */
[----:B------:R1:W-:Y:S01]  /*0d70*/  STL [R1+0x11ac], R6 ;  /* 0x0011ac0601007387 */ /* 0x0003e20000100800 */
[----:B------:R-:W-:-:S02]  /*0d80*/  IMAD R10, R3, R10, R14 ;  /* 0x0000000a030a7224 */ /* 0x000fc400078e020e */
[C---:B------:R-:W-:Y:S01]  /*0d90*/  IMAD.HI.U32 R14, R11.reuse, R20, RZ ;  /* 0x000000140b0e7227 */ /* 0x040fe200078e00ff */
[----:B------:R-:W-:Y:S03]  /*0da0*/  STL [R1+0x1574], R9 ;  /* 0x0015740901007387 */ /* 0x000fe60000100800 */
[----:B------:R-:W-:Y:S01]  /*0db0*/  IMAD.HI.U32 R12, R11, R16, RZ ;  /* 0x000000100b0c7227 */ /* 0x000fe200078e00ff */
[----:B------:R2:W-:Y:S01]  /*0dc0*/  STL [R1+0x11b0], R4 ;  /* 0x0011b00401007387 */ /* 0x0005e20000100800 */
[----:B------:R-:W-:Y:S02]  /*0dd0*/  IADD3 R14, -R14, RZ, RZ ;  /* 0x000000ff0e0e7210 */ /* 0x000fe40007ffe1ff */
[----:B------:R-:W-:Y:S01]  /*0de0*/  IMAD.MOV R12, RZ, RZ, -R12 ;  /* 0x000000ffff0c7224 */ /* 0x000fe200078e0a0c */
[----:B------:R3:W-:Y:S01]  /*0df0*/  STL [R1+0x11b4], R5 ;  /* 0x0011b40501007387 */ /* 0x0007e20000100800 */
[----:B-1----:R-:W-:-:S02]  /*0e00*/  VIADD R6, R7, 0x15 ;  /* 0x0000001507067836 */ /* 0x002fc40000000000 */
[C---:B------:R-:W-:Y:S02]  /*0e10*/  IMAD R12, R3.reuse, R12, R16 ;  /* 0x0000000c030c7224 */ /* 0x040fe400078e0210 */
[----:B------:R-:W-:Y:S02]  /*0e20*/  IMAD R14, R3, R14, R20 ;  /* 0x0000000e030e7224 */ /* 0x000fe400078e0214 */
[C---:B--2---:R-:W-:Y:S02]  /*0e30*/  VIADD R4, R7.reuse, 0x13 ;  /* 0x0000001307047836 */ /* 0x044fe40000000000 */
[----:B------:R-:W-:Y:S02]  /*0e40*/  IMAD.MOV R13, RZ, RZ, -R13 ;  /* 0x000000ffff0d7224 */ /* 0x000fe400078e0a0d */
[----:B---3--:R-:W-:Y:S01]  /*0e50*/  VIADD R5, R7, 0x17 ;  /* 0x0000001707057836 */ /* 0x008fe20000000000 */
[----:B------:R1:W-:Y:S01]  /*0e60*/  STL [R1+0x11bc], R4 ;  /* 0x0011bc0401007387 */ /* 0x0003e20000100800 */
[----:B------:R-:W-:Y:S01]  /*0e70*/  IABS R22, R4 ;  /* 0x0000000400167213 */ /* 0x000fe20000000000 */
[----:B------:R-:W-:-:S02]  /*0e80*/  IMAD R13, R3, R13, R18 ;  /* 0x0000000d030d7224 */ /* 0x000fc400078e0212 */
[----:B------:R-:W-:Y:S01]  /*0e90*/  IABS R26, R5 ;  /* 0x00000005001a7213 */ /* 0x000fe20000000000 */
[----:B------:R-:W-:Y:S02]  /*0ea0*/  VIADD R9, R7, 0xed ;  /* 0x000000ed07097836 */ /* 0x000fe40000000000 */
[----:B------:R-:W-:-:S04]  /*0eb0*/  IMAD.HI.U32 R15, R11, R22, RZ ;  /* 0x000000160b0f7227 */ /* 0x000fc800078e00ff */
[----:B-1----:R-:W-:Y:S02]  /*0ec0*/  VIADD R4, R7, 0x14 ;  /* 0x0000001407047836 */ /* 0x002fe40000000000 */
[----:B------:R-:W-:Y:S02]  /*0ed0*/  IMAD.MOV R15, RZ, RZ, -R15 ;  /* 0x000000ffff0f7224 */ /* 0x000fe400078e0a0f */
[----:B------:R-:W-:Y:S01]  /*0ee0*/  IMAD.HI.U32 R19, R11, R26, RZ ;  /* 0x0000001a0b137227 */ /* 0x000fe200078e00ff */
[----:B------:R1:W-:Y:S01]  /*0ef0*/  STL [R1+0x11c4], R4 ;  /* 0x0011c40401007387 */ /* 0x0003e20000100800 */
[----:B------:R-:W-:Y:S02]  /*0f00*/  IABS R16, R4 ;  /* 0x0000000400107213 */ /* 0x000fe40000000000 */
[----:B------:R-:W-:Y:S01]  /*0f10*/  IMAD R15, R3, R15, R22 ;  /* 0x0000000f030f7224 */ /* 0x000fe200078e0216 */
[----:B------:R2:W-:Y:S01]  /*0f20*/  STL [R1+0x11d0], R6 ;  /* 0x0011d00601007387 */ /* 0x0005e20000100800 */
[----:B------:R-:W-:Y:S01]  /*0f30*/  IABS R22, R6 ;  /* 0x0000000600167213 */ /* 0x000fe20000000000 */
[----:B------:R-:W-:-:S02]  /*0f40*/  IMAD.MOV.U32 R20, RZ, RZ, R16 ;  /* 0x000000ffff147224 */ /* 0x000fc400078e0010 */
[----:B------:R-:W-:Y:S02]  /*0f50*/  IMAD.MOV R19, RZ, RZ, -R19 ;  /* 0x000000ffff137224 */ /* 0x000fe400078e0a13 */
[----:B-1----:R-:W-:Y:S02]  /*0f60*/  VIADD R4, R7, 0x16 ;  /* 0x0000001607047836 */ /* 0x002fe40000000000 */
[----:B------:R-:W-:-:S03]  /*0f70*/  IMAD.HI.U32 R16, R11, R20, RZ ;  /* 0x000000140b107227 */ /* 0x000fc600078e00ff */
[----:B------:R-:W-:Y:S01]  /*0f80*/  IABS R24, R4 ;  /* 0x0000000400187213 */ /* 0x000fe20000000000 */
[----:B------:R1:W-:Y:S01]  /*0f90*/  STL [R1+0x11d4], R4 ;  /* 0x0011d40401007387 */ /* 0x0003e20000100800 */
[----:B------:R-:W-:Y:S02]  /*0fa0*/  IMAD.MOV R16, RZ, RZ, -R16 ;  /* 0x000000ffff107224 */ /* 0x000fe400078e0a10 */
[----:B--2---:R-:W-:Y:S01]  /*0fb0*/  VIADD R6, R7, 0x1a ;  /* 0x0000001a07067836 */ /* 0x004fe20000000000 */
[----:B------:R-:W-:Y:S01]  /*0fc0*/  STL [R1+0x11d8], R5 ;  /* 0x0011d80501007387 */ /* 0x000fe20000100800 */
[----:B------:R-:W-:-:S04]  /*0fd0*/  IMAD.HI.U32 R18, R11, R24, RZ ;  /* 0x000000180b127227 */ /* 0x000fc800078e00ff */
[----:B------:R-:W-:Y:S01]  /*0fe0*/  IMAD R16, R3, R16, R20 ;  /* 0x0000001003107224 */ /* 0x000fe200078e0214 */
[----:B------:R-:W-:Y:S01]  /*0ff0*/  IADD3 R18, -R18, RZ, RZ ;  /* 0x000000ff12127210 */ /* 0x000fe20007ffe1ff */
[----:B-1----:R-:W-:Y:S02]  /*1000*/  VIADD R4, R7, 0x18 ;  /* 0x0000001807047836 */ /* 0x002fe40000000000 */
[----:B------:R-:W-:-:S03]  /*1010*/  IMAD.HI.U32 R17, R11, R22, RZ ;  /* 0x000000160b117227 */ /* 0x000fc600078e00ff */
[----:B------:R-:W-:Y:S01]  /*1020*/  IABS R28, R4 ;  /* 0x00000004001c7213 */ /* 0x000fe20000000000 */
[----:B------:R1:W-:Y:S01]  /*1030*/  STL [R1+0x11e0], R4 ;  /* 0x0011e00401007387 */ /* 0x0003e20000100800 */
[C---:B------:R-:W-:Y:S02]  /*1040*/  IMAD R18, R3.reuse, R18, R24 ;  /* 0x0000001203127224 */ /* 0x040fe400078e0218 */
[----:B------:R-:W-:Y:S01]  /*1050*/  IMAD R19, R3, R19, R26 ;  /* 0x0000001303137224 */ /* 0x000fe200078e021a */
[----:B------:R-:W-:Y:S01]  /*1060*/  IABS R26, R6 ;  /* 0x00000006001a7213 */ /* 0x000fe20000000000 */
[----:B------:R-:W-:-:S04]  /*1070*/  IMAD.HI.U32 R20, R11, R28, RZ ;  /* 0x0000001c0b147227 */ /* 0x000fc800078e00ff */
[----:B------:R-:W-:Y:S02]  /*1080*/  IMAD.MOV R20, RZ, RZ, -R20 ;  /* 0x000000ffff147224 */ /* 0x000fe400078e0a14 */
[C---:B-1----:R-:W-:Y:S02]  /*1090*/  VIADD R4, R7.reuse, 0x19 ;  /* 0x0000001907047836 */ /* 0x042fe40000000000 */
[----:B------:R-:W-:Y:S02]  /*10a0*/  IMAD.MOV R17, RZ, RZ, -R17 ;  /* 0x000000ffff117224 */ /* 0x000fe400078e0a11 */
[----:B------:R-:W-:Y:S01]  /*10b0*/  VIADD R5, R7, 0x1c ;  /* 0x0000001c07057836 */ /* 0x000fe20000000000 */
[----:B------:R1:W-:Y:S01]  /*10c0*/  STL [R1+0x11e8], R4 ;  /* 0x0011e80401007387 */ /* 0x0003e20000100800 */
[----:B------:R-:W-:Y:S01]  /*10d0*/  IABS R24, R4 ;  /* 0x0000000400187213 */ /* 0x000fe20000000000 */
[C---:B------:R-:W-:Y:S02]  /*10e0*/  IMAD R20, R3.reuse, R20, R28 ;  /* 0x0000001403147224 */ /* 0x040fe400078e021c */
[----:B------:R2:W-:Y:S01]  /*10f0*/  STL [R1+0x11f0], R6 ;  /* 0x0011f00601007387 */ /* 0x0005e20000100800 */
[----:B------:R-:W-:Y:S01]  /*1100*/  IMAD R17, R3, R17, R22 ;  /* 0x0000001103117224 */ /* 0x000fe200078e0216 */
[----:B------:R-:W-:Y:S01]  /*1110*/  IABS R30, R5 ;  /* 0x00000005001e7213 */ /* 0x000fe20000000000 */
[----:B------:R-:W-:-:S04]  /*1120*/  IMAD.HI.U32 R21, R11, R24, RZ ;  /* 0x000000180b157227 */ /* 0x000fc800078e00ff */
[----:B-1----:R-:W-:Y:S02]  /*1130*/  VIADD R4, R7, 0x1b ;  /* 0x0000001b07047836 */ /* 0x002fe40000000000 */
[----:B------:R-:W-:-:S03]  /*1140*/  IMAD.HI.U32 R22, R11, R26, RZ ;  /* 0x0000001a0b167227 */ /* 0x000fc600078e00ff */
[----:B------:R1:W-:Y:S01]  /*1150*/  STL [R1+0x11f8], R4 ;  /* 0x0011f80401007387 */ /* 0x0003e20000100800 */
[----:B------:R-:W-:Y:S01]  /*1160*/  IABS R28, R4 ;  /* 0x00000004001c7213 */ /* 0x000fe20000000000 */
[----:B------:R-:W-:Y:S01]  /*1170*/  IMAD.MOV R21, RZ, RZ, -R21 ;  /* 0x000000ffff157224 */ /* 0x000fe200078e0a15 */
[----:B------:R-:W-:Y:S01]  /*1180*/  IADD3 R22, -R22, RZ, RZ ;  /* 0x000000ff16167210 */ /* 0x000fe20007ffe1ff */
[----:B------:R3:W-:Y:S01]  /*1190*/  STL [R1+0x11fc], R5 ;  /* 0x0011fc0501007387 */ /* 0x0007e20000100800 */
[----:B--2---:R-:W-:Y:S02]  /*11a0*/  VIADD R6, R7, 0x1f ;  /* 0x0000001f07067836 */ /* 0x004fe40000000000 */
[----:B------:R-:W-:Y:S02]  /*11b0*/  IMAD R21, R3, R21, R24 ;  /* 0x0000001503157224 */ /* 0x000fe400078e0218 */
[----:B------:R-:W-:-:S04]  /*11c0*/  IMAD.HI.U32 R24, R11, R30, RZ ;  /* 0x0000001e0b187227 */ /* 0x000fc800078e00ff */
[----:B-1----:R-:W-:Y:S02]  /*11d0*/  VIADD R4, R7, 0x1d ;  /* 0x0000001d07047836 */ /* 0x002fe40000000000 */
[----:B------:R-:W-:Y:S02]  /*11e0*/  IMAD R22, R3, R22, R26 ;  /* 0x0000001603167224 */ /* 0x000fe400078e021a */
[----:B------:R-:W-:Y:S01]  /*11f0*/  IMAD.MOV R24, RZ, RZ, -R24 ;  /* 0x000000ffff187224 */ /* 0x000fe200078e0a18 */
[----:B------:R1:W-:Y:S01]  /*1200*/  STL [R1+0x1208], R4 ;  /* 0x0012080401007387 */ /* 0x0003e20000100800 */
[----:B------:R-:W-:Y:S01]  /*1210*/  IABS R32, R4 ;  /* 0x0000000400207213 */ /* 0x000fe20000000000 */
[----:B------:R-:W-:-:S04]  /*1220*/  IMAD.HI.U32 R23, R11, R28, RZ ;  /* 0x0000001c0b177227 */ /* 0x000fc800078e00ff */
[----:B------:R-:W-:Y:S02]  /*1230*/  IMAD R24, R3, R24, R30 ;  /* 0x0000001803187224 */ /* 0x000fe400078e021e */
[C---:B---3--:R-:W-:Y:S02]  /*1240*/  VIADD R5, R7.reuse, 0x21 ;  /* 0x0000002107057836 */ /* 0x048fe40000000000 */
[----:B-1----:R-:W-:Y:S02]  /*1250*/  VIADD R4, R7, 0x1e ;  /* 0x0000001e07047836 */ /* 0x002fe40000000000 */
[----:B------:R-:W-:Y:S01]  /*1260*/  IMAD.MOV R23, RZ, RZ, -R23 ;  /* 0x000000ffff177224 */ /* 0x000fe200078e0a17 */
[----:B------:R-:W-:Y:S01]  /*1270*/  IABS R36, R5 ;  /* 0x0000000500247213 */ /* 0x000fe20000000000 */
[----:B------:R-:W-:Y:S01]  /*1280*/  IMAD.HI.U32 R25, R11, R32, RZ ;  /* 0x000000200b197227 */ /* 0x000fe200078e00ff */
[----:B------:R-:W-:Y:S01]  /*1290*/  IABS R26, R4 ;  /* 0x00000004001a7213 */ /* 0x000fe20000000000 */
[----:B------:R1:W-:Y:S02]  /*12a0*/  STL [R1+0x120c], R4 ;  /* 0x00120c0401007387 */ /* 0x0003e40000100800 */
[----:B------:R-:W-:-:S02]  /*12b0*/  IMAD R23, R3, R23, R28 ;  /* 0x0000001703177224 */ /* 0x000fc400078e021c */
[----:B------:R-:W-:Y:S01]  /*12c0*/  IMAD.MOV.U32 R30, RZ, RZ, R26 ;  /* 0x000000ffff1e7224 */ /* 0x000fe200078e001a */
[----:B------:R-:W-:Y:S01]  /*12d0*/  STL [R1+0x1214], R6 ;  /* 0x0012140601007387 */ /* 0x000fe20000100800 */
[----:B------:R-:W-:Y:S02]  /*12e0*/  IMAD.MOV R25, RZ, RZ, -R25 ;  /* 0x000000ffff197224 */ /* 0x000fe400078e0a19 */
[----:B------:R-:W-:-:S04]  /*12f0*/  IMAD.HI.U32 R26, R11, R30, RZ ;  /* 0x0000001e0b1a7227 */ /* 0x000fc800078e00ff */
[----:B-1----:R-:W-:Y:S02]  /*1300*/  VIADD R4, R7, 0x20 ;  /* 0x0000002007047836 */ /* 0x002fe40000000000 */
[----:B------:R-:W-:Y:S02]  /*1310*/  IMAD.MOV R26, RZ, RZ, -R26 ;  /* 0x000000ffff1a7224 */ /* 0x000fe400078e0a1a */
[----:B------:R-:W-:Y:S01]  /*1320*/  IMAD R25, R3, R25, R32 ;  /* 0x0000001903197224 */ /* 0x000fe200078e0220 */
[----:B------:R-:W-:Y:S01]  /*1330*/  IABS R34, R4 ;  /* 0x0000000400227213 */ /* 0x000fe20000000000 */
[----:B------:R1:W-:Y:S01]  /*1340*/  STL [R1+0x1218], R4 ;  /* 0x0012180401007387 */ /* 0x0003e20000100800 */
[----:B------:R-:W-:Y:S01]  /*1350*/  IABS R32, R6 ;  /* 0x0000000600207213 */ /* 0x000fe20000000000 */
[C---:B------:R-:W-:Y:S02]  /*1360*/  IMAD.HI.U32 R29, R11.reuse, R36, RZ ;  /* 0x000000240b1d7227 */ /* 0x040fe400078e00ff */
[----:B------:R2:W-:Y:S02]  /*1370*/  STL [R1+0x1220], R5 ;  /* 0x0012200501007387 */ /* 0x0005e40000100800 */
[----:B------:R-:W-:Y:S01]  /*1380*/  IMAD.HI.U32 R28, R11, R34, RZ ;  /* 0x000000220b1c7227 */ /* 0x000fe200078e00ff */
[----:B-1----:R-:W-:-:S03]  /*1390*/  IADD3 R4, R7, 0x22, RZ ;  /* 0x0000002207047810 */ /* 0x002fc60007ffe0ff */
[----:B------:R-:W-:Y:S02]  /*13a0*/  IMAD.MOV R28, RZ, RZ, -R28 ;  /* 0x000000ffff1c7224 */ /* 0x000fe400078e0a1c */
[----:B------:R-:W-:Y:S01]  /*13b0*/  IMAD R26, R3, R26, R30 ;  /* 0x0000001a031a7224 */ /* 0x000fe200078e021e */
[----:B------:R-:W-:Y:S01]  /*13c0*/  IABS R38, R4 ;  /* 0x0000000400267213 */ /* 0x000fe20000000000 */
[----:B------:R1:W-:Y:S01]  /*13d0*/  STL [R1+0x1224], R4 ;  /* 0x0012240401007387 */ /* 0x0003e20000100800 */
[----:B------:R-:W-:Y:S01]  /*13e0*/  IMAD.MOV R29, RZ, RZ, -R29 ;  /* 0x000000ffff1d7224 */ /* 0x000fe200078e0a1d */
[----:B--2---:R-:W-:Y:S01]  /*13f0*/  IADD3 R5, R7, 0x26, RZ ;  /* 0x0000002607057810 */ /* 0x004fe20007ffe0ff */
[----:B------:R-:W-:Y:S02]  /*1400*/  IMAD R28, R3, R28, R34 ;  /* 0x0000001c031c7224 */ /* 0x000fe400078e0222 */
[----:B------:R-:W-:Y:S01]  /*1410*/  IMAD.HI.U32 R30, R11, R38, RZ ;  /* 0x000000260b1e7227 */ /* 0x000fe200078e00ff */
[----:B------:R-:W-:-:S03]  /*1420*/  IABS R40, R5 ;  /* 0x0000000500287213 */ /* 0x000fc60000000000 */
[C---:B------:R-:W-:Y:S02]  /*1430*/  VIADD R6, R7.reuse, 0x24 ;  /* 0x0000002407067836 */ /* 0x040fe40000000000 */
[----:B-1----:R-:W-:Y:S02]  /*1440*/  VIADD R4, R7, 0x23 ;  /* 0x0000002307047836 */ /* 0x002fe40000000000 */
[----:B------:R-:W-:-:S03]  /*1450*/  IMAD.HI.U32 R27, R11, R32, RZ ;  /* 0x000000200b1b7227 */ /* 0x000fc600078e00ff */
[----:B------:R1:W-:Y:S01]  /*1460*/  STL [R1+0x1234], R4 ;  /* 0x0012340401007387 */ /* 0x0003e20000100800 */
[----:B------:R-:W-:Y:S01]  /*1470*/  IABS R34, R4 ;  /* 0x0000000400227213 */ /* 0x000fe20000000000 */
[----:B------:R-:W-:Y:S02]  /*1480*/  IMAD.MOV R30, RZ, RZ, -R30 ;  /* 0x000000ffff1e7224 */ /* 0x000fe400078e0a1e */
[C---:B------:R-:W-:Y:S01]  /*1490*/  IMAD R29, R3.reuse, R29, R36 ;  /* 0x0000001d031d7224 */ /* 0x040fe200078e0224 */
[----:B------:R-:W-:Y:S01]  /*14a0*/  IABS R36, R6 ;  /* 0x0000000600247213 */ /* 0x000fe20000000000 */
[----:B------:R-:W-:Y:S01]  /*14b0*/  IMAD.MOV R27, RZ, RZ, -R27 ;  /* 0x000000ffff1b7224 */ /* 0x000fe200078e0a1b */
[----:B------:R-:W-:Y:S01]  /*14c0*/  STL [R1+0x1238], R6 ;  /* 0x0012380601007387 */ /* 0x000fe20000100800 */
[----:B------:R-:W-:Y:S02]  /*14d0*/  IMAD R30, R3, R30, R38 ;  /* 0x0000001e031e7224 */ /* 0x000fe400078e0226 */
[----:B-1----:R-:W-:-:S02]  /*14e0*/  VIADD R4, R7, 0x25 ;  /* 0x0000002507047836 */ /* 0x002fc40000000000 */
[----:B------:R-:W-:-:S03]  /*14f0*/  IMAD.HI.U32 R31, R11, R34, RZ ;  /* 0x000000220b1f7227 */ /* 0x000fc600078e00ff */
[----:B------:R1:W-:Y:S01]  /*1500*/  STL [R1+0x1240], R4 ;  /* 0x0012400401007387 */ /* 0x0003e20000100800 */
[----:B------:R-:W-:Y:S01]  /*1510*/  IABS R38, R4 ;  /* 0x0000000400267213 */ /* 0x000fe20000000000 */
[----:B------:R-:W-:Y:S02]  /*1520*/  IMAD R27, R3, R27, R32 ;  /* 0x0000001b031b7224 */ /* 0x000fe400078e0220 */
[----:B------:R-:W-:Y:S01]  /*1530*/  IMAD.MOV R31, RZ, RZ, -R31 ;  /* 0x000000ffff1f7224 */ /* 0x000fe200078e0a1f */
[----:B------:R-:W-:Y:S01]  /*1540*/  STL [R1+0x1244], R5 ;  /* 0x0012440501007387 */ /* 0x000fe20000100800 */
        /* <DEDUP_REMOVED lines=8> */
[----:B------:R-:W-:Y:S02]  /*15d0*/  IMAD.MOV R34, RZ, RZ, -R34 ;  /* 0x000000ffff227224 */ /* 0x000fe400078e0a22 */
[C---:B-1----:R-:W-:Y:S02]  /*15e0*/  VIADD R4, R7.reuse, 0x28 ;  /* 0x0000002807047836 */ /* 0x042fe40000000000 */
[----:B------:R-:W-:Y:S02]  /*15f0*/  VIADD R6, R7, 0x29 ;  /* 0x0000002907067836 */ /* 0x000fe40000000000 */
[----:B------:R-:W-:Y:S01]  /*1600*/  IMAD.HI.U32 R33, R11, R38, RZ ;  /* 0x000000260b217227 */ /* 0x000fe200078e00ff */
[----:B------:R-:W-:Y:S01]  /*1610*/  IABS R36, R4 ;  /* 0x0000000400247213 */ /* 0x000fe20000000000 */
[----:B------:R1:W-:Y:S02]  /*1620*/  STL [R1+0x1254], R4 ;  /* 0x0012540401007387 */ /* 0x0003e40000100800 */
[----:B------:R-:W-:-:S02]  /*1630*/  IMAD R34, R3, R34, R40 ;  /* 0x0000002203227224 */ /* 0x000fc400078e0228 */
[----:B------:R-:W-:Y:S01]  /*1640*/  IMAD.MOV.U32 R40, RZ, RZ, R36 ;  /* 0x000000ffff287224 */ /* 0x000fe200078e0024 */
[----:B------:R-:W-:Y:S01]  /*1650*/  STL [R1+0x1260], R6 ;  /* 0x0012600601007387 */ /* 0x000fe20000100800 */
[----:B------:R-:W-:Y:S02]  /*1660*/  IMAD.MOV R33, RZ, RZ, -R33 ;  /* 0x000000ffff217224 */ /* 0x000fe400078e0a21 */
[C---:B------:R-:W-:Y:S01]  /*1670*/  VIADD R5, R7.reuse, 0x2b ;  /* 0x0000002b07057836 */ /* 0x040fe20000000000 */
[----:B-1----:R-:W-:Y:S01]  /*1680*/  IADD3 R4, R7, 0x2a, RZ ;  /* 0x0000002a07047810 */ /* 0x002fe20007ffe0ff */
[----:B------:R-:W-:-:S03]  /*1690*/  IMAD.HI.U32 R35, R11, R42, RZ ;  /* 0x0000002a0b237227 */ /* 0x000fc600078e00ff */
[----:B------:R-:W-:Y:S01]  /*16a0*/  IABS R46, R5 ;  /* 0x00000005002e7213 */ /* 0x000fe20000000000 */
[----:B------:R1:W-:Y:S01]  /*16b0*/  STL [R1+0x1264], R4 ;  /* 0x0012640401007387 */ /* 0x0003e20000100800 */
[----:B------:R-:W-:Y:S01]  /*16c0*/  IABS R44, R4 ;  /* 0x00000004002c7213 */ /* 0x000fe20000000000 */
[----:B------:R-:W-:Y:S02]  /*16d0*/  IMAD.HI.U32 R36, R11, R40, RZ ;  /* 0x000000280b247227 */ /* 0x000fe400078e00ff */
[----:B------:R-:W-:Y:S02]  /*16e0*/  STL [R1+0x1268], R5 ;  /* 0x0012680501007387 */ /* 0x000fe40000100800 */
[----:B------:R-:W-:Y:S02]  /*16f0*/  IMAD R33, R3, R33, R38 ;  /* 0x0000002103217224 */ /* 0x000fe400078e0226 */
[----:B------:R-:W-:Y:S02]  /*1700*/  IMAD.MOV R35, RZ, RZ, -R35 ;  /* 0x000000ffff237224 */ /* 0x000fe400078e0a23 */
[----:B-1----:R-:W-:-:S02]  /*1710*/  VIADD R4, R7, 0x2c ;  /* 0x0000002c07047836 */ /* 0x002fc40000000000 */
[----:B------:R-:W-:Y:S02]  /*1720*/  IMAD.MOV R36, RZ, RZ, -R36 ;  /* 0x000000ffff247224 */ /* 0x000fe400078e0a24 */
[----:B------:R-:W-:Y:S01]  /*1730*/  IMAD.HI.U32 R38, R11, R44, RZ ;  /* 0x0000002c0b267227 */ /* 0x000fe200078e00ff */
[----:B------:R-:W-:Y:S01]  /*1740*/  IABS R48, R4 ;  /* 0x0000000400307213 */ /* 0x000fe20000000000 */
[----:B------:R1:W-:Y:S02]  /*1750*/  STL [R1+0x126c], R4 ;  /* 0x00126c0401007387 */ /* 0x0003e40000100800 */
[C---:B------:R-:W-:Y:S01]  /*1760*/  IMAD R35, R3.reuse, R35, R42 ;  /* 0x0000002303237224 */ /* 0x040fe200078e022a */
[----:B------:R-:W-:Y:S01]  /*1770*/  IABS R42, R6 ;  /* 0x00000006002a7213 */ /* 0x000fe20000000000 */
[----:B------:R-:W-:Y:S02]  /*1780*/  IMAD R36, R3, R36, R40 ;  /* 0x0000002403247224 */ /* 0x000fe400078e0228 */
[----:B------:R-:W-:-:S02]  /*1790*/  IMAD.MOV R38, RZ, RZ, -R38 ;  /* 0x000000ffff267224 */ /* 0x000fc400078e0a26 */
[----:B------:R-:W-:-:S04]  /*17a0*/  IMAD.HI.U32 R39, R11, R46, RZ ;  /* 0x0000002e0b277227 */ /* 0x000fc800078e00ff */
[----:B-1----:R-:W-:Y:S02]  /*17b0*/  VIADD R4, R7, 0x2d ;  /* 0x0000002d07047836 */ /* 0x002fe40000000000 */
[----:B------:R-:W-:-:S03]  /*17c0*/  IMAD.HI.U32 R40, R11, R48, RZ ;  /* 0x000000300b287227 */ /* 0x000fc600078e00ff */
[----:B------:R1:W-:Y:S01]  /*17d0*/  STL [R1+0x1278], R4 ;  /* 0x0012780401007387 */ /* 0x0003e20000100800 */
[----:B------:R-:W-:Y:S01]  /*17e0*/  IMAD R38, R3, R38, R44 ;  /* 0x0000002603267224 */ /* 0x000fe200078e022c */
[----:B------:R-:W-:Y:S01]  /*17f0*/  IABS R44, R4 ;  /* 0x00000004002c7213 */ /* 0x000fe20000000000 */
[----:B------:R-:W-:Y:S01]  /*1800*/  IMAD.MOV R39, RZ, RZ, -R39 ;  /* 0x000000ffff277224 */ /* 0x000fe200078e0a27 */
[----:B------:R-:W-:Y:S01]  /*1810*/  IADD3 R40, -R40, RZ, RZ ;  /* 0x000000ff28287210 */ /* 0x000fe20007ffe1ff */
[----:B------:R-:W-:Y:S02]  /*1820*/  VIADD R6, R7, 0x2e ;  /* 0x0000002e07067836 */ /* 0x000fe40000000000 */
[----:B------:R-:W-:-:S03]  /*1830*/  IMAD.HI.U32 R37, R11, R42, RZ ;  /* 0x0000002a0b257227 */ /* 0x000fc600078e00ff */
[----:B------:R-:W-:Y:S01]  /*1840*/  STL [R1+0x1280], R6 ;  /* 0x0012800601007387 */ /* 0x000fe20000100800 */
[----:B-1----:R-:W-:Y:S02]  /*1850*/  VIADD R4, R7, 0x2f ;  /* 0x0000002f07047836 */ /* 0x002fe40000000000 */
[----:B------:R-:W-:Y:S01]  /*1860*/  IMAD R39, R3, R39, R46 ;  /* 0x0000002703277224 */ /* 0x000fe200078e022e */
[----:B------:R-:W-:Y:S01]  /*1870*/  IABS R46, R6 ;  /* 0x00000006002e7213 */ /* 0x000fe20000000000 */
[----:B------:R-:W-:Y:S01]  /*1880*/  VIADD R5, R7, 0x30 ;  /* 0x0000003007057836 */ /* 0x000fe20000000000 */
[----:B------:R1:W-:Y:S01]  /*1890*/  STL [R1+0x1284], R4 ;  /* 0x0012840401007387 */ /* 0x0003e20000100800 */
[----:B------:R-:W-:Y:S02]  /*18a0*/  IMAD.MOV R37, RZ, RZ, -R37 ;  /* 0x000000ffff257224 */ /* 0x000fe400078e0a25 */
[----:B------:R-:W-:Y:S01]  /*18b0*/  IMAD.HI.U32 R41, R11, R44, RZ ;  /* 0x0000002c0b297227 */ /* 0x000fe200078e00ff */
[----:B------:R-:W-:Y:S01]  /*18c0*/  IABS R50, R5 ;  /* 0x0000000500327213 */ /* 0x000fe20000000000 */
[----:B------:R-:W-:Y:S02]  /*18d0*/  STL [R1+0x128c], R5 ;  /* 0x00128c0501007387 */ /* 0x000fe40000100800 */
[C---:B------:R-:W-:Y:S01]  /*18e0*/  IMAD R40, R3.reuse, R40, R48 ;  /* 0x0000002803287224 */ /* 0x040fe200078e0230 */
[----:B------:R-:W-:Y:S01]  /*18f0*/  IABS R48, R4 ;  /* 0x0000000400307213 */ /* 0x000fe20000000000 */
[----:B------:R-:W-:-:S02]  /*1900*/  IMAD R37, R3, R37, R42 ;  /* 0x0000002503257224 */ /* 0x000fc400078e022a */
[----:B-1----:R-:W-:Y:S02]  /*1910*/  VIADD R4, R7, 0x31 ;  /* 0x0000003107047836 */ /* 0x002fe40000000000 */
[----:B------:R-:W-:Y:S02]  /*1920*/  IMAD.MOV R41, RZ, RZ, -R41 ;  /* 0x000000ffff297224 */ /* 0x000fe400078e0a29 */
[----:B------:R-:W-:Y:S01]  /*1930*/  IMAD.HI.U32 R42, R11, R46, RZ ;  /* 0x0000002e0b2a7227 */ /* 0x000fe200078e00ff */
[----:B------:R1:W-:Y:S01]  /*1940*/  STL [R1+0x1294], R4 ;  /* 0x0012940401007387 */ /* 0x0003e20000100800 */
[----:B------:R-:W-:Y:S02]  /*1950*/  IABS R52, R4 ;  /* 0x0000000400347213 */ /* 0x000fe40000000000 */
[----:B------:R-:W-:Y:S02]  /*1960*/  IMAD R41, R3, R41, R44 ;  /* 0x0000002903297224 */ /* 0x000fe400078e022c */
[----:B------:R-:W-:-:S04]  /*1970*/  IMAD.HI.U32 R44, R11, R50, RZ ;  /* 0x000000320b2c7227 */ /* 0x000fc800078e00ff */
[----:B------:R-:W-:Y:S01]  /*1980*/  IMAD.MOV R42, RZ, RZ, -R42 ;  /* 0x000000ffff2a7224 */ /* 0x000fe200078e0a2a */
[----:B------:R-:W-:Y:S01]  /*1990*/  IADD3 R44, -R44, RZ, RZ ;  /* 0x000000ff2c2c7210 */ /* 0x000fe20007ffe1ff */
[----:B-1----:R-:W-:Y:S02]  /*19a0*/  VIADD R4, R7, 0x32 ;  /* 0x0000003207047836 */ /* 0x002fe40000000000 */
[----:B------:R-:W-:Y:S02]  /*19b0*/  IMAD R42, R3, R42, R46 ;  /* 0x0000002a032a7224 */ /* 0x000fe400078e022e */
[----:B------:R-:W-:Y:S01]  /*19c0*/  IMAD.HI.U32 R43, R11, R48, RZ ;  /* 0x000000300b2b7227 */ /* 0x000fe200078e00ff */
[----:B------:R1:W-:Y:S01]  /*19d0*/  STL [R1+0x129c], R4 ;  /* 0x00129c0401007387 */ /* 0x0003e20000100800 */
[----:B------:R-:W-:Y:S02]  /*19e0*/  IABS R46, R4 ;  /* 0x00000004002e7213 */ /* 0x000fe40000000000 */
[----:B------:R-:W-:-:S02]  /*19f0*/  VIADD R6, R7, 0x33 ;  /* 0x0000003307067836 */ /* 0x000fc40000000000 */
[----:B------:R-:W-:Y:S02]  /*1a00*/  IMAD R44, R3, R44, R50 ;  /* 0x0000002c032c7224 */ /* 0x000fe400078e0232 */
[C---:B------:R-:W-:Y:S01]  /*1a10*/  VIADD R5, R7.reuse, 0x35 ;  /* 0x0000003507057836 */ /* 0x040fe20000000000 */
[----:B------:R-:W-:Y:S01]  /*1a20*/  STL [R1+0x12a0], R6 ;  /* 0x0012a00601007387 */ /* 0x000fe20000100800 */
[----:B------:R-:W-:Y:S02]  /*1a30*/  IMAD.MOV R43, RZ, RZ, -R43 ;  /* 0x000000ffff2b7224 */ /* 0x000fe400078e0a2b */
[----:B-1----:R-:W-:Y:S01]  /*1a40*/  VIADD R4, R7, 0x34 ;  /* 0x0000003407047836 */ /* 0x002fe20000000000 */
[----:B------:R-:W-:Y:S01]  /*1a50*/  IABS R56, R5 ;  /* 0x0000000500387213 */ /* 0x000fe20000000000 */
[----:B------:R-:W-:-:S03]  /*1a60*/  IMAD.HI.U32 R45, R11, R52, RZ ;  /* 0x000000340b2d7227 */ /* 0x000fc600078e00ff */
[----:B------:R-:W-:Y:S01]  /*1a70*/  IABS R54, R4 ;  /* 0x0000000400367213 */ /* 0x000fe20000000000 */
[----:B------:R-:W-:Y:S01]  /*1a80*/  IMAD.MOV.U32 R50, RZ, RZ, R46 ;  /* 0x000000ffff327224 */ /* 0x000fe200078e002e */
[----:B------:R1:W-:Y:S01]  /*1a90*/  STL [R1+0x12a8], R4 ;  /* 0x0012a80401007387 */ /* 0x0003e20000100800 */
[----:B------:R-:W-:Y:S02]  /*1aa0*/  IMAD R43, R3, R43, R48 ;  /* 0x0000002b032b7224 */ /* 0x000fe400078e0230 */
[----:B------:R-:W-:Y:S01]  /*1ab0*/  IMAD.MOV R45, RZ, RZ, -R45 ;  /* 0x000000ffff2d7224 */ /* 0x000fe200078e0a2d */
[----:B------:R-:W-:Y:S01]  /*1ac0*/  STL [R1+0x12b0], R5 ;  /* 0x0012b00501007387 */ /* 0x000fe20000100800 */
[----:B------:R-:W-:-:S04]  /*1ad0*/  IMAD.HI.U32 R46, R11, R50, RZ ;  /* 0x000000320b2e7227 */ /* 0x000fc800078e00ff */
[----:B------:R-:W-:-:S04]  /*1ae0*/  IMAD.HI.U32 R48, R11, R54, RZ ;  /* 0x000000360b307227 */ /* 0x000fc800078e00ff */
[----:B-1----:R-:W-:Y:S01]  /*1af0*/  VIADD R4, R7, 0x36 ;  /* 0x0000003607047836 */ /* 0x002fe20000000000 */
[----:B------:R-:W-:Y:S01]  /*1b00*/  IADD3 R48, -R48, RZ, RZ ;  /* 0x000000ff30307210 */ /* 0x000fe20007ffe1ff */
[----:B------:R-:W-:Y:S01]  /*1b10*/  IMAD R45, R3, R45, R52 ;  /* 0x0000002d032d7224 */ /* 0x000fe200078e0234 */
[----:B------:R-:W-:Y:S01]  /*1b20*/  IABS R52, R6 ;  /* 0x0000000600347213 */ /* 0x000fe20000000000 */
[----:B------:R-:W-:Y:S01]  /*1b30*/  IMAD.MOV R46, RZ, RZ, -R46 ;  /* 0x000000ffff2e7224 */ /* 0x000fe200078e0a2e */
[----:B------:R-:W-:Y:S01]  /*1b40*/  IABS R58, R4 ;  /* 0x00000004003a7213 */ /* 0x000fe20000000000 */
[----:B------:R-:W-:Y:S01]  /*1b50*/  IMAD.HI.U32 R49, R11, R56, RZ ;  /* 0x000000380b317227 */ /* 0x000fe200078e00ff */
[----:B------:R1:W-:Y:S03]  /*1b60*/  STL [R1+0x12b4], R4 ;  /* 0x0012b40401007387 */ /* 0x0003e60000100800 */
[----:B------:R-:W-:-:S02]  /*1b70*/  IMAD R46, R3, R46, R50 ;  /* 0x0000002e032e7224 */ /* 0x000fc400078e0232 */
[----:B------:R-:W-:-:S04]  /*1b80*/  IMAD.HI.U32 R50, R11, R58, RZ ;  /* 0x0000003a0b327227 */ /* 0x000fc800078e00ff */
[----:B------:R-:W-:Y:S02]  /*1b90*/  IMAD.MOV R49, RZ, RZ, -R49 ;  /* 0x000000ffff317224 */ /* 0x000fe400078e0a31 */
[C---:B-1----:R-:W-:Y:S02]  /*1ba0*/  VIADD R4, R7.reuse, 0x37 ;  /* 0x0000003707047836 */ /* 0x042fe40000000000 */
[----:B------:R-:W-:Y:S02]  /*1bb0*/  VIADD R6, R7, 0x38 ;  /* 0x0000003807067836 */ /* 0x000fe40000000000 */
[----:B------:R-:W-:Y:S01]  /*1bc0*/  IMAD.HI.U32 R47, R11, R52, RZ ;  /* 0x000000340b2f7227 */ /* 0x000fe200078e00ff */
[----:B------:R1:W-:Y:S03]  /*1bd0*/  STL [R1+0x12c0], R4 ;  /* 0x0012c00401007387 */ /* 0x0003e60000100800 */
[C---:B------:R-:W-:Y:S01]  /*1be0*/  IMAD R48, R3.reuse, R48, R54 ;  /* 0x0000003003307224 */ /* 0x040fe200078e0236 */
[----:B------:R-:W-:Y:S01]  /*1bf0*/  IABS R54, R4 ;  /* 0x0000000400367213 */ /* 0x000fe20000000000 */
[----:B------:R-:W-:Y:S01]  /*1c00*/  IMAD.MOV R50, RZ, RZ, -R50 ;  /* 0x000000ffff327224 */ /* 0x000fe200078e0a32 */
[----:B------:R-:W-:Y:S01]  /*1c10*/  STL [R1+0x12c8], R6 ;  /* 0x0012c80601007387 */ /* 0x000fe20000100800 */
[----:B------:R-:W-:Y:S01]  /*1c20*/  IMAD R49, R3, R49, R56 ;  /* 0x0000003103317224 */ /* 0x000fe200078e0238 */
[----:B------:R-:W-:Y:S01]  /*1c30*/  IABS R56, R6 ;  /* 0x0000000600387213 */ /* 0x000fe20000000000 */
[----:B------:R-:W-:-:S02]  /*1c40*/  IMAD.MOV R47, RZ, RZ, -R47 ;  /* 0x000000ffff2f7224 */ /* 0x000fc400078e0a2f */
[C---:B-1----:R-:W-:Y:S02]  /*1c50*/  VIADD R4, R7.reuse, 0x39 ;  /* 0x0000003907047836 */ /* 0x042fe40000000000 */
[----:B------:R-:W-:Y:S02]  /*1c60*/  VIADD R5, R7, 0x3a ;  /* 0x0000003a07057836 */ /* 0x000fe40000000000 */
[----:B------:R-:W-:Y:S01]  /*1c70*/  IMAD R50, R3, R50, R58 ;  /* 0x0000003203327224 */ /* 0x000fe200078e023a */
[----:B------:R1:W-:Y:S01]  /*1c80*/  STL [R1+0x12cc], R4 ;  /* 0x0012cc0401007387 */ /* 0x0003e20000100800 */
[----:B------:R-:W-:Y:S01]  /*1c90*/  IMAD.HI.U32 R51, R11, R54, RZ ;  /* 0x000000360b337227 */ /* 0x000fe200078e00ff */
[----:B------:R-:W-:Y:S02]  /*1ca0*/  IABS R58, R4 ;  /* 0x00000004003a7213 */ /* 0x000fe40000000000 */
[----:B------:R-:W-:Y:S01]  /*1cb0*/  IABS R60, R5 ;  /* 0x00000005003c7213 */ /* 0x000fe20000000000 */
[----:B------:R-:W-:Y:S01]  /*1cc0*/  IMAD R47, R3, R47, R52 ;  /* 0x0000002f032f7224 */ /* 0x000fe200078e0234 */
[----:B------:R-:W-:Y:S01]  /*1cd0*/  STL [R1+0x12d0], R5 ;  /* 0x0012d00501007387 */ /* 0x000fe20000100800 */
[----:B------:R-:W-:-:S04]  /*1ce0*/  IMAD.HI.U32 R52, R11, R56, RZ ;  /* 0x000000380b347227 */ /* 0x000fc800078e00ff */
[C---:B-1----:R-:W-:Y:S01]  /*1cf0*/  VIADD R4, R7.reuse, 0x3b ;  /* 0x0000003b07047836 */ /* 0x042fe20000000000 */
[----:B------:R-:W-:Y:S01]  /*1d00*/  IADD3 R52, -R52, RZ, RZ ;  /* 0x000000ff34347210 */ /* 0x000fe20007ffe1ff */
[----:B------:R-:W-:Y:S02]  /*1d10*/  IMAD.MOV R51, RZ, RZ, -R51 ;  /* 0x000000ffff337224 */ /* 0x000fe400078e0a33 */
[----:B------:R-:W-:Y:S01]  /*1d20*/  VIADD R6, R7, 0x3d ;  /* 0x0000003d07067836 */ /* 0x000fe20000000000 */
[----:B------:R1:W-:Y:S01]  /*1d30*/  STL [R1+0x12d8], R4 ;  /* 0x0012d80401007387 */ /* 0x0003e20000100800 */
[----:B------:R-:W-:Y:S01]  /*1d40*/  IABS R62, R4 ;  /* 0x00000004003e7213 */ /* 0x000fe20000000000 */
[----:B------:R-:W-:Y:S02]  /*1d50*/  IMAD R51, R3, R51, R54 ;  /* 0x0000003303337224 */ /* 0x000fe400078e0236 */
[----:B------:R-:W-:-:S04]  /*1d60*/  IMAD.HI.U32 R54, R11, R60, RZ ;  /* 0x0000003c0b367227 */ /* 0x000fc800078e00ff */
[----:B------:R-:W-:Y:S02]  /*1d70*/  IMAD R52, R3, R52, R56 ;  /* 0x0000003403347224 */ /* 0x000fe400078e0238 */
[----:B-1----:R-:W-:Y:S02]  /*1d80*/  VIADD R4, R7, 0x3c ;  /* 0x0000003c07047836 */ /* 0x002fe40000000000 */
[----:B------:R-:W-:Y:S02]  /*1d90*/  IMAD.MOV R54, RZ, RZ, -R54 ;  /* 0x000000ffff367224 */ /* 0x000fe400078e0a36 */
[----:B------:R-:W-:Y:S01]  /*1da0*/  IMAD.HI.U32 R53, R11, R58, RZ ;  /* 0x0000003a0b357227 */ /* 0x000fe200078e00ff */
[----:B------:R-:W-:Y:S01]  /*1db0*/  IABS R56, R4 ;  /* 0x0000000400387213 */ /* 0x000fe20000000000 */
[----:B------:R1:W-:Y:S02]  /*1dc0*/  STL [R1+0x12e4], R4 ;  /* 0x0012e40401007387 */ /* 0x0003e40000100800 */
[----:B------:R-:W-:-:S02]  /*1dd0*/  IMAD R54, R3, R54, R60 ;  /* 0x0000003603367224 */ /* 0x000fc400078e023c */
[----:B------:R-:W-:Y:S01]  /*1de0*/  IMAD.MOV.U32 R60, RZ, RZ, R56 ;  /* 0x000000ffff3c7224 */ /* 0x000fe200078e0038 */
[----:B------:R-:W-:Y:S01]  /*1df0*/  STL [R1+0x12ec], R6 ;  /* 0x0012ec0601007387 */ /* 0x000fe20000100800 */
[C---:B------:R-:W-:Y:S02]  /*1e00*/  VIADD R5, R7.reuse, 0x3f ;  /* 0x0000003f07057836 */ /* 0x040fe40000000000 */
[----:B------:R-:W-:Y:S02]  /*1e10*/  IMAD.MOV R53, RZ, RZ, -R53 ;  /* 0x000000ffff357224 */ /* 0x000fe400078e0a35 */
[----:B-1----:R-:W-:Y:S01]  /*1e20*/  VIADD R4, R7, 0x3e ;  /* 0x0000003e07047836 */ /* 0x002fe20000000000 */
[----:B------:R-:W-:Y:S01]  /*1e30*/  IABS R66, R5 ;  /* 0x0000000500427213 */ /* 0x000fe20000000000 */
[----:B------:R-:W-:-:S03]  /*1e40*/  IMAD.HI.U32 R55, R11, R62, RZ ;  /* 0x0000003e0b377227 */ /* 0x000fc600078e00ff */
[----:B------:R-:W-:Y:S01]  /*1e50*/  IABS R64, R4 ;  /* 0x0000000400407213 */ /* 0x000fe20000000000 */
[----:B------:R1:W-:Y:S01]  /*1e60*/  STL [R1+0x12f0], R4 ;  /* 0x0012f00401007387 */ /* 0x0003e20000100800 */
[----:B------:R-:W-:-:S03]  /*1e70*/  IMAD.HI.U32 R56, R11, R60, RZ ;  /* 0x0000003c0b387227 */ /* 0x000fc600078e00ff */
[----:B------:R2:W-:Y:S01]  /*1e80*/  STL [R1+0x12f4], R5 ;  /* 0x0012f40501007387 */ /* 0x0005e20000100800 */
[----:B------:R-:W-:Y:S02]  /*1e90*/  IMAD R53, R3, R53, R58 ;  /* 0x0000003503357224 */ /* 0x000fe400078e023a */
[----:B------:R-:W-:Y:S02]  /*1ea0*/  IMAD.MOV R55, RZ, RZ, -R55 ;  /* 0x000000ffff377224 */ /* 0x000fe400078e0a37 */
[----:B------:R-:W-:Y:S01]  /*1eb0*/  IMAD.HI.U32 R58, R11, R64, RZ ;  /* 0x000000400b3a7227 */ /* 0x000fe200078e00ff */
[----:B-1----:R-:W-:-:S03]  /*1ec0*/  IADD3 R4, R7, 0x40, RZ ;  /* 0x0000004007047810 */ /* 0x002fc60007ffe0ff */
[----:B------:R-:W-:Y:S01]  /*1ed0*/  IMAD.MOV R56, RZ, RZ, -R56 ;  /* 0x000000ffff387224 */ /* 0x000fe200078e0a38 */
[----:B------:R-:W-:Y:S01]  /*1ee0*/  IABS R68, R4 ;  /* 0x0000000400447213 */ /* 0x000fe20000000000 */
[----:B------:R-:W-:Y:S01]  /*1ef0*/  IMAD R55, R3, R55, R62 ;  /* 0x0000003703377224 */ /* 0x000fe200078e023e */
[----:B------:R1:W-:Y:S01]  /*1f00*/  STL [R1+0x12fc], R4 ;  /* 0x0012fc0401007387 */ /* 0x0003e20000100800 */
[----:B------:R-:W-:Y:S01]  /*1f10*/  IABS R62, R6 ;  /* 0x00000006003e7213 */ /* 0x000fe20000000000 */
[----:B------:R-:W-:Y:S01]  /*1f20*/  IMAD.HI.U32 R59, R11, R66, RZ ;  /* 0x000000420b3b7227 */ /* 0x000fe200078e00ff */
[----:B--2---:R-:W-:-:S03]  /*1f30*/  IADD3 R5, R7, 0x44, RZ ;  /* 0x0000004407057810 */ /* 0x004fc60007ffe0ff */
[----:B------:R-:W-:Y:S01]  /*1f40*/  IMAD.MOV R58, RZ, RZ, -R58 ;  /* 0x000000ffff3a7224 */ /* 0x000fe200078e0a3a */
[----:B------:R-:W-:Y:S01]  /*1f50*/  IABS R70, R5 ;  /* 0x0000000500467213 */ /* 0x000fe20000000000 */
[----:B------:R-:W-:Y:S02]  /*1f60*/  IMAD R56, R3, R56, R60 ;  /* 0x0000003803387224 */ /* 0x000fe400078e023c */
[----:B-1----:R-:W-:Y:S02]  /*1f70*/  VIADD R4, R7, 0x41 ;  /* 0x0000004107047836 */ /* 0x002fe40000000000 */
[----:B------:R-:W-:-:S03]  /*1f80*/  IMAD.HI.U32 R60, R11, R68, RZ ;  /* 0x000000440b3c7227 */ /* 0x000fc600078e00ff */
[----:B------:R1:W-:Y:S01]  /*1f90*/  STL [R1+0x1308], R4 ;  /* 0x0013080401007387 */ /* 0x0003e20000100800 */
[----:B------:R-:W-:Y:S02]  /*1fa0*/  IMAD.MOV R59, RZ, RZ, -R59 ;  /* 0x000000ffff3b7224 */ /* 0x000fe400078e0a3b */
[----:B------:R-:W-:Y:S01]  /*1fb0*/  IMAD R58, R3, R58, R64 ;  /* 0x0000003a033a7224 */ /* 0x000fe200078e0240 */
[----:B------:R-:W-:Y:S01]  /*1fc0*/  IABS R64, R4 ;  /* 0x0000000400407213 */ /* 0x000fe20000000000 */
[----:B------:R-:W-:Y:S02]  /*1fd0*/  VIADD R6, R7, 0x42 ;  /* 0x0000004207067836 */ /* 0x000fe40000000000 */
[----:B------:R-:W-:-:S03]  /*1fe0*/  IMAD.HI.U32 R57, R11, R62, RZ ;  /* 0x0000003e0b397227 */ /* 0x000fc600078e00ff */
[----:B------:R-:W-:Y:S01]  /*1ff0*/  STL [R1+0x130c], R6 ;  /* 0x00130c0601007387 */ /* 0x000fe20000100800 */
[----:B------:R-:W-:Y:S02]  /*2000*/  IMAD.MOV R60, RZ, RZ, -R60 ;  /* 0x000000ffff3c7224 */ /* 0x000fe400078e0a3c */
[----:B-1----:R-:W-:Y:S02]  /*2010*/  VIADD R4, R7, 0x43 ;  /* 0x0000004307047836 */ /* 0x002fe40000000000 */
[C---:B------:R-:W-:Y:S01]  /*2020*/  IMAD R59, R3.reuse, R59, R66 ;  /* 0x0000003b033b7224 */ /* 0x040fe200078e0242 */
[----:B------:R-:W-:Y:S01]  /*2030*/  IABS R66, R6 ;  /* 0x0000000600427213 */ /* 0x000fe20000000000 */
[----:B------:R-:W-:Y:S01]  /*2040*/  IMAD.MOV R57, RZ, RZ, -R57 ;  /* 0x000000ffff397224 */ /* 0x000fe200078e0a39 */
[----:B------:R1:W-:Y:S01]  /*2050*/  STL [R1+0x1314], R4 ;  /* 0x0013140401007387 */ /* 0x0003e20000100800 */
[----:B------:R-:W-:Y:S01]  /*2060*/  IMAD R60, R3, R60, R68 ;  /* 0x0000003c033c7224 */ /* 0x000fe200078e0244 */
[----:B------:R-:W-:Y:S01]  /*2070*/  IABS R68, R4 ;  /* 0x0000000400447213 */ /* 0x000fe20000000000 */
[----:B------:R-:W-:Y:S01]  /*2080*/  IMAD.HI.U32 R61, R11, R64, RZ ;  /* 0x000000400b3d7227 */ /* 0x000fe200078e00ff */
[----:B------:R-:W-:Y:S03]  /*2090*/  STL [R1+0x131c], R5 ;  /* 0x00131c0501007387 */ /* 0x000fe60000100800 */
[----:B------:R-:W-:-:S02]  /*20a0*/  IMAD R57, R3, R57, R62 ;  /* 0x0000003903397224 */ /* 0x000fc400078e023e */
[----:B------:R-:W-:Y:S02]  /*20b0*/  IMAD.MOV R61, RZ, RZ, -R61 ;  /* 0x000000ffff3d7224 */ /* 0x000fe400078e0a3d */
[----:B-1----:R-:W-:Y:S02]  /*20c0*/  VIADD R4, R7, 0x45 ;  /* 0x0000004507047836 */ /* 0x002fe40000000000 */
[----:B------:R-:W-:-:S03]  /*20d0*/  IMAD.HI.U32 R62, R11, R66, RZ ;  /* 0x000000420b3e7227 */ /* 0x000fc600078e00ff */
[----:B------:R1:W-:Y:S01]  /*20e0*/  STL [R1+0x1320], R4 ;  /* 0x0013200401007387 */ /* 0x0003e20000100800 */
[----:B------:R-:W-:Y:S01]  /*20f0*/  IABS R72, R4 ;  /* 0x0000000400487213 */ /* 0x000fe20000000000 */
[----:B------:R-:W-:Y:S02]  /*2100*/  IMAD R61, R3, R61, R64 ;  /* 0x0000003d033d7224 */ /* 0x000fe400078e0240 */
[----:B------:R-:W-:Y:S02]  /*2110*/  IMAD.MOV R62, RZ, RZ, -R62 ;  /* 0x000000ffff3e7224 */ /* 0x000fe400078e0a3e */
[----:B------:R-:W-:-:S04]  /*2120*/  IMAD.HI.U32 R64, R11, R70, RZ ;  /* 0x000000460b407227 */ /* 0x000fc800078e00ff */
[----:B-1----:R-:W-:Y:S02]  /*2130*/  VIADD R4, R7, 0x46 ;  /* 0x0000004607047836 */ /* 0x002fe40000000000 */
[----:B------:R-:W-:Y:S02]  /*2140*/  IMAD R62, R3, R62, R66 ;  /* 0x0000003e033e7224 */ /* 0x000fe400078e0242 */
[----:B------:R-:W-:Y:S01]  /*2150*/  IMAD.MOV R64, RZ, RZ, -R64 ;  /* 0x000000ffff407224 */ /* 0x000fe200078e0a40 */
[----:B------:R-:W-:Y:S01]  /*2160*/  IABS R66, R4 ;  /* 0x0000000400427213 */ /* 0x000fe20000000000 */
[----:B------:R1:W-:Y:S01]  /*2170*/  STL [R1+0x1328], R4 ;  /* 0x0013280401007387 */ /* 0x0003e20000100800 */
[----:B------:R-:W-:Y:S02]  /*2180*/  VIADD R6, R7, 0x47 ;  /* 0x0000004707067836 */ /* 0x000fe40000000000 */
[----:B------:R-:W-:-:S03]  /*2190*/  IMAD.HI.U32 R63, R11, R68, RZ ;  /* 0x000000440b3f7227 */ /* 0x000fc600078e00ff */
[----:B------:R-:W-:Y:S01]  /*21a0*/  STL [R1+0x1330], R6 ;  /* 0x0013300601007387 */ /* 0x000fe20000100800 */
[----:B------:R-:W-:Y:S02]  /*21b0*/  IMAD R64, R3, R64, R70 ;  /* 0x0000004003407224 */ /* 0x000fe400078e0246 */
[----:B------:R-:W-:Y:S01]  /*21c0*/  IMAD.MOV.U32 R70, RZ, RZ, R66 ;  /* 0x000000ffff467224 */ /* 0x000fe200078e0042 */
[C---:B-1----:R-:W-:Y:S01]  /*21d0*/  IADD3 R4, R7.reuse, 0x48, RZ ;  /* 0x0000004807047810 */ /* 0x042fe20007ffe0ff */
[----:B------:R-:W-:Y:S02]  /*21e0*/  IMAD.MOV R63, RZ, RZ, -R63 ;  /* 0x000000ffff3f7224 */ /* 0x000fe400078e0a3f */
[----:B------:R-:W-:Y:S01]  /*21f0*/  VIADD R5, R7, 0x49 ;  /* 0x0000004907057836 */ /* 0x000fe20000000000 */
[----:B------:R-:W-:Y:S01]  /*2200*/  IABS R74, R4 ;  /* 0x00000004004a7213 */ /* 0x000fe20000000000 */
[----:B------:R1:W-:Y:S01]  /*2210*/  STL [R1+0x1334], R4 ;  /* 0x0013340401007387 */ /* 0x0003e20000100800 */
[----:B------:R-:W-:-:S02]  /*2220*/  IMAD.HI.U32 R65, R11, R72, RZ ;  /* 0x000000480b417227 */ /* 0x000fc400078e00ff */
[----:B------:R-:W-:Y:S01]  /*2230*/  IABS R76, R5 ;  /* 0x00000005004c7213 */ /* 0x000fe20000000000 */
[----:B------:R-:W-:Y:S01]  /*2240*/  STL [R1+0x133c], R5 ;  /* 0x00133c0501007387 */ /* 0x000fe20000100800 */
[----:B------:R-:W-:-:S04]  /*2250*/  IMAD.HI.U32 R66, R11, R70, RZ ;  /* 0x000000460b427227 */ /* 0x000fc800078e00ff */
[----:B------:R-:W-:Y:S02]  /*2260*/  IMAD R63, R3, R63, R68 ;  /* 0x0000003f033f7224 */ /* 0x000fe400078e0244 */
[----:B-1----:R-:W-:Y:S02]  /*2270*/  VIADD R4, R7, 0x4a ;  /* 0x0000004a07047836 */ /* 0x002fe40000000000 */
[----:B------:R-:W-:Y:S02]  /*2280*/  IMAD.MOV R65, RZ, RZ, -R65 ;  /* 0x000000ffff417224 */ /* 0x000fe400078e0a41 */
[----:B------:R-:W-:Y:S01]  /*2290*/  IMAD.MOV R66, RZ, RZ, -R66 ;  /* 0x000000ffff427224 */ /* 0x000fe200078e0a42 */
[----:B------:R-:W-:Y:S01]  /*22a0*/  IABS R78, R4 ;  /* 0x00000004004e7213 */ /* 0x000fe20000000000 */
[----:B------:R-:W-:Y:S01]  /*22b0*/  IMAD.HI.U32 R68, R11, R74, RZ ;  /* 0x0000004a0b447227 */ /* 0x000fe200078e00ff */
[----:B------:R1:W-:Y:S03]  /*22c0*/  STL [R1+0x1344], R4 ;  /* 0x0013440401007387 */ /* 0x0003e60000100800 */
[C---:B------:R-:W-:Y:S01]  /*22d0*/  IMAD R65, R3.reuse, R65, R72 ;  /* 0x0000004103417224 */ /* 0x040fe200078e0248 */
[----:B------:R-:W-:Y:S01]  /*22e0*/  IABS R72, R6 ;  /* 0x0000000600487213 */ /* 0x000fe20000000000 */
[----:B------:R-:W-:-:S02]  /*22f0*/  IMAD R66, R3, R66, R70 ;  /* 0x0000004203427224 */ /* 0x000fc400078e0246 */
[----:B------:R-:W-:Y:S02]  /*2300*/  IMAD.MOV R68, RZ, RZ, -R68 ;  /* 0x000000ffff447224 */ /* 0x000fe400078e0a44 */
        /* <DEDUP_REMOVED lines=175> */
[----:B------:R-:W-:Y:S01]  /*2e00*/  IMAD.HI.U32 R98, R11, R104, RZ ;  /* 0x000000680b627227 */ /* 0x000fe200078e00ff */
[----:B------:R-:W-:Y:S01]  /*2e10*/  IABS R108, R4 ;  /* 0x00000004006c7213 */ /* 0x000fe20000000000 */
[----:B------:R1:W-:Y:S02]  /*2e20*/  STL [R1+0x1424], R4 ;  /* 0x0014240401007387 */ /* 0x0003e40000100800 */
[----:B------:R-:W-:-:S02]  /*2e30*/  IMAD.MOV R95, RZ, RZ, -R95 ;  /* 0x000000ffff5f7224 */ /* 0x000fc400078e0a5f */
[C---:B------:R-:W-:Y:S02]  /*2e40*/  IMAD R96, R3.reuse, R96, R100 ;  /* 0x0000006003607224 */ /* 0x040fe400078e0264 */
[----:B------:R-:W-:Y:S02]  /*2e50*/  IMAD.MOV R98, RZ, RZ, -R98 ;  /* 0x000000ffff627224 */ /* 0x000fe400078e0a62 */
[----:B------:R-:W-:Y:S01]  /*2e60*/  IMAD R95, R3, R95, R102 ;  /* 0x0000005f035f7224 */ /* 0x000fe200078e0266 */
[----:B------:R-:W-:Y:S01]  /*2e70*/  IABS R102, R6 ;  /* 0x0000000600667213 */ /* 0x000fe20000000000 */
[----:B-1----:R-:W-:Y:S02]  /*2e80*/  VIADD R4, R7, 0x69 ;  /* 0x0000006907047836 */ /* 0x002fe40000000000 */
[----:B------:R-:W-:-:S03]  /*2e90*/  IMAD.HI.U32 R100, R11, R108, RZ ;  /* 0x0000006c0b647227 */ /* 0x000fc600078e00ff */
[----:B------:R1:W-:Y:S01]  /*2ea0*/  STL [R1+0x1440], R4 ;  /* 0x0014400401007387 */ /* 0x0003e20000100800 */
[----:B------:R-:W-:Y:S01]  /*2eb0*/  IMAD.HI.U32 R99, R11, R106, RZ ;  /* 0x0000006a0b637227 */ /* 0x000fe200078e00ff */
[----:B------:R-:W-:-:S03]  /*2ec0*/  IADD3 R100, -R100, RZ, RZ ;  /* 0x000000ff64647210 */ /* 0x000fc60007ffe1ff */
[----:B------:R-:W-:Y:S01]  /*2ed0*/  IMAD R98, R3, R98, R104 ;  /* 0x0000006203627224 */ /* 0x000fe200078e0268 */
[----:B------:R-:W-:Y:S01]  /*2ee0*/  IABS R104, R4 ;  /* 0x0000000400687213 */ /* 0x000fe20000000000 */
[----:B------:R-:W-:Y:S02]  /*2ef0*/  IMAD.MOV R99, RZ, RZ, -R99 ;  /* 0x000000ffff637224 */ /* 0x000fe400078e0a63 */
[----:B------:R-:W-:Y:S02]  /*2f00*/  VIADD R6, R7, 0x6a ;  /* 0x0000006a07067836 */ /* 0x000fe40000000000 */
[----:B------:R-:W-:-:S03]  /*2f10*/  IMAD.HI.U32 R97, R11, R102, RZ ;  /* 0x000000660b617227 */ /* 0x000fc600078e00ff */
[----:B------:R-:W-:Y:S01]  /*2f20*/  STL [R1+0x1450], R6 ;  /* 0x0014500601007387 */ /* 0x000fe20000100800 */
[C---:B-1----:R-:W-:Y:S02]  /*2f30*/  VIADD R4, R7.reuse, 0x6b ;  /* 0x0000006b07047836 */ /* 0x042fe40000000000 */
[----:B------:R-:W-:Y:S02]  /*2f40*/  VIADD R5, R7, 0x6c ;  /* 0x0000006c07057836 */ /* 0x000fe40000000000 */
[----:B------:R-:W-:Y:S01]  /*2f50*/  IMAD R99, R3, R99, R106 ;  /* 0x0000006303637224 */ /* 0x000fe200078e026a */
[----:B------:R-:W-:Y:S01]  /*2f60*/  IABS R106, R6 ;  /* 0x00000006006a7213 */ /* 0x000fe20000000000 */
[----:B------:R-:W-:Y:S01]  /*2f70*/  IMAD.HI.U32 R101, R11, R104, RZ ;  /* 0x000000680b657227 */ /* 0x000fe200078e00ff */
[----:B------:R1:W-:Y:S01]  /*2f80*/  STL [R1+0x1458], R4 ;  /* 0x0014580401007387 */ /* 0x0003e20000100800 */
[----:B------:R-:W-:Y:S02]  /*2f90*/  IABS R110, R5 ;  /* 0x00000005006e7213 */ /* 0x000fe40000000000 */
[----:B------:R-:W-:Y:S01]  /*2fa0*/  IMAD.MOV R97, RZ, RZ, -R97 ;  /* 0x000000ffff617224 */ /* 0x000fe200078e0a61 */
[----:B------:R-:W-:Y:S01]  /*2fb0*/  STL [R1+0x1460], R5 ;  /* 0x0014600501007387 */ /* 0x000fe20000100800 */
[----:B------:R-:W-:Y:S01]  /*2fc0*/  IMAD R100, R3, R100, R108 ;  /* 0x0000006403647224 */ /* 0x000fe200078e026c */
[----:B------:R-:W-:Y:S01]  /*2fd0*/  IABS R108, R4 ;  /* 0x00000004006c7213 */ /* 0x000fe20000000000 */
[----:B------:R-:W-:-:S02]  /*2fe0*/  IMAD.MOV R101, RZ, RZ, -R101 ;  /* 0x000000ffff657224 */ /* 0x000fc400078e0a65 */
[----:B------:R-:W-:Y:S02]  /*2ff0*/  IMAD R97, R3, R97, R102 ;  /* 0x0000006103617224 */ /* 0x000fe400078e0266 */
[----:B-1----:R-:W-:Y:S02]  /*3000*/  VIADD R4, R7, 0x6d ;  /* 0x0000006d07047836 */ /* 0x002fe40000000000 */
[----:B------:R-:W-:-:S03]  /*3010*/  IMAD.HI.U32 R102, R11, R106, RZ ;  /* 0x0000006a0b667227 */ /* 0x000fc600078e00ff */
[----:B------:R-:W-:Y:S01]  /*3020*/  IABS R112, R4 ;  /* 0x0000000400707213 */ /* 0x000fe20000000000 */
[----:B------:R-:W-:Y:S01]  /*3030*/  IMAD R101, R3, R101, R104 ;  /* 0x0000006503657224 */ /* 0x000fe200078e0268 */
[----:B------:R1:W-:Y:S01]  /*3040*/  STL [R1+0x146c], R4 ;  /* 0x00146c0401007387 */ /* 0x0003e20000100800 */
[----:B------:R-:W-:-:S04]  /*3050*/  IMAD.HI.U32 R104, R11, R110, RZ ;  /* 0x0000006e0b687227 */ /* 0x000fc800078e00ff */
[----:B------:R-:W-:Y:S01]  /*3060*/  IMAD.MOV R102, RZ, RZ, -R102 ;  /* 0x000000ffff667224 */ /* 0x000fe200078e0a66 */
[----:B------:R-:W-:Y:S01]  /*3070*/  IADD3 R104, -R104, RZ, RZ ;  /* 0x000000ff68687210 */ /* 0x000fe20007ffe1ff */
[----:B------:R-:W-:-:S04]  /*3080*/  IMAD.HI.U32 R105, R11, R112, RZ ;  /* 0x000000700b697227 */ /* 0x000fc800078e00ff */
[----:B-1----:R-:W-:Y:S02]  /*3090*/  VIADD R4, R7, 0x6e ;  /* 0x0000006e07047836 */ /* 0x002fe40000000000 */
[----:B------:R-:W-:Y:S02]  /*30a0*/  IMAD R102, R3, R102, R106 ;  /* 0x0000006603667224 */ /* 0x000fe400078e026a */
[----:B------:R-:W-:Y:S01]  /*30b0*/  IMAD.HI.U32 R103, R11, R108, RZ ;  /* 0x0000006c0b677227 */ /* 0x000fe200078e00ff */
[----:B------:R-:W-:Y:S01]  /*30c0*/  IABS R106, R4 ;  /* 0x00000004006a7213 */ /* 0x000fe20000000000 */
[----:B------:R1:W-:Y:S02]  /*30d0*/  STL [R1+0x1480], R4 ;  /* 0x0014800401007387 */ /* 0x0003e40000100800 */
[----:B------:R-:W-:Y:S02]  /*30e0*/  VIADD R6, R7, 0x6f ;  /* 0x0000006f07067836 */ /* 0x000fe40000000000 */
[----:B------:R-:W-:-:S02]  /*30f0*/  IMAD.MOV R105, RZ, RZ, -R105 ;  /* 0x000000ffff697224 */ /* 0x000fc400078e0a69 */
[----:B------:R-:W-:Y:S01]  /*3100*/  IMAD.MOV R103, RZ, RZ, -R103 ;  /* 0x000000ffff677224 */ /* 0x000fe200078e0a67 */
[----:B------:R-:W-:Y:S01]  /*3110*/  STL [R1+0x1494], R6 ;  /* 0x0014940601007387 */ /* 0x000fe20000100800 */
[----:B------:R-:W-:Y:S02]  /*3120*/  IMAD R104, R3, R104, R110 ;  /* 0x0000006803687224 */ /* 0x000fe400078e026e */
[----:B-1----:R-:W-:Y:S02]  /*3130*/  VIADD R4, R7, 0x70 ;  /* 0x0000007007047836 */ /* 0x002fe40000000000 */
[----:B------:R-:W-:Y:S02]  /*3140*/  IMAD.MOV.U32 R110, RZ, RZ, R106 ;  /* 0x000000ffff6e7224 */ /* 0x000fe400078e006a */
[C---:B------:R-:W-:Y:S01]  /*3150*/  IMAD R105, R3.reuse, R105, R112 ;  /* 0x0000006903697224 */ /* 0x040fe200078e0270 */
[----:B------:R1:W-:Y:S01]  /*3160*/  STL [R1+0x1498], R4 ;  /* 0x0014980401007387 */ /* 0x0003e20000100800 */
[----:B------:R-:W-:Y:S01]  /*3170*/  IABS R112, R4 ;  /* 0x0000000400707213 */ /* 0x000fe20000000000 */
[----:B------:R-:W-:Y:S01]  /*3180*/  IMAD R103, R3, R103, R108 ;  /* 0x0000006703677224 */ /* 0x000fe200078e026c */
[----:B------:R-:W-:Y:S01]  /*3190*/  IABS R108, R6 ;  /* 0x00000006006c7213 */ /* 0x000fe20000000000 */
[----:B------:R-:W-:-:S02]  /*31a0*/  VIADD R5, R7, 0x71 ;  /* 0x0000007107057836 */ /* 0x000fc40000000000 */
[----:B------:R-:W-:-:S03]  /*31b0*/  IMAD.HI.U32 R106, R11, R110, RZ ;  /* 0x0000006e0b6a7227 */ /* 0x000fc600078e00ff */
[----:B------:R-:W-:Y:S01]  /*31c0*/  IABS R114, R5 ;  /* 0x0000000500727213 */ /* 0x000fe20000000000 */
[----:B-1----:R-:W-:Y:S01]  /*31d0*/  VIADD R4, R7, 0x72 ;  /* 0x0000007207047836 */ /* 0x002fe20000000000 */
[----:B------:R-:W-:Y:S01]  /*31e0*/  STL [R1+0x14a4], R5 ;  /* 0x0014a40501007387 */ /* 0x000fe20000100800 */
[----:B------:R-:W-:Y:S02]  /*31f0*/  IMAD.MOV R106, RZ, RZ, -R106 ;  /* 0x000000ffff6a7224 */ /* 0x000fe400078e0a6a */
[C---:B------:R-:W-:Y:S01]  /*3200*/  IMAD.HI.U32 R107, R11.reuse, R108, RZ ;  /* 0x0000006c0b6b7227 */ /* 0x040fe200078e00ff */
[----:B------:R-:W-:Y:S01]  /*3210*/  IABS R111, R4 ;  /* 0x00000004006f7213 */ /* 0x000fe20000000000 */
[----:B------:R1:W-:Y:S02]  /*3220*/  STL [R1+0x14b0], R4 ;  /* 0x0014b00401007387 */ /* 0x0003e40000100800 */
[----:B------:R-:W-:Y:S01]  /*3230*/  IMAD.HI.U32 R109, R11, R112, RZ ;  /* 0x000000700b6d7227 */ /* 0x000fe200078e00ff */
[----:B------:R-:W-:-:S03]  /*3240*/  IADD3 R107, -R107, RZ, RZ ;  /* 0x000000ff6b6b7210 */ /* 0x000fc60007ffe1ff */
[----:B------:R-:W-:Y:S02]  /*3250*/  IMAD R106, R3, R106, R110 ;  /* 0x0000006a036a7224 */ /* 0x000fe400078e026e */
[----:B------:R-:W-:Y:S02]  /*3260*/  IMAD.MOV.U32 R110, RZ, RZ, R111 ;  /* 0x000000ffff6e7224 */ /* 0x000fe400078e006f */
[----:B-1----:R-:W-:Y:S02]  /*3270*/  VIADD R4, R7, 0x73 ;  /* 0x0000007307047836 */ /* 0x002fe40000000000 */
[----:B------:R-:W-:-:S03]  /*3280*/  IMAD.HI.U32 R111, R11, R114, RZ ;  /* 0x000000720b6f7227 */ /* 0x000fc600078e00ff */
[----:B------:R1:W-:Y:S01]  /*3290*/  STL [R1+0x14c4], R4 ;  /* 0x0014c40401007387 */ /* 0x0003e20000100800 */
[----:B------:R-:W-:Y:S01]  /*32a0*/  IMAD.MOV R113, RZ, RZ, -R109 ;  /* 0x000000ffff717224 */ /* 0x000fe200078e0a6d */
[----:B------:R-:W-:Y:S01]  /*32b0*/  IABS R118, R4 ;  /* 0x0000000400767213 */ /* 0x000fe20000000000 */
[----:B------:R-:W-:-:S04]  /*32c0*/  IMAD.HI.U32 R109, R11, R110, RZ ;  /* 0x0000006e0b6d7227 */ /* 0x000fc800078e00ff */
[----:B------:R-:W-:Y:S02]  /*32d0*/  IMAD.MOV R111, RZ, RZ, -R111 ;  /* 0x000000ffff6f7224 */ /* 0x000fe400078e0a6f */
[----:B------:R-:W-:Y:S02]  /*32e0*/  IMAD R107, R3, R107, R108 ;  /* 0x0000006b036b7224 */ /* 0x000fe400078e026c */
[C---:B-1----:R-:W-:Y:S02]  /*32f0*/  VIADD R4, R7.reuse, 0x75 ;  /* 0x0000007507047836 */ /* 0x042fe40000000000 */
[----:B------:R-:W-:Y:S02]  /*3300*/  VIADD R6, R7, 0x74 ;  /* 0x0000007407067836 */ /* 0x000fe40000000000 */
[C---:B------:R-:W-:Y:S01]  /*3310*/  IMAD R108, R3.reuse, R113, R112 ;  /* 0x00000071036c7224 */ /* 0x040fe200078e0270 */
[----:B------:R-:W-:Y:S01]  /*3320*/  IABS R113, R4 ;  /* 0x0000000400717213 */ /* 0x000fe20000000000 */
[----:B------:R-:W-:Y:S01]  /*3330*/  IMAD.MOV R112, RZ, RZ, -R109 ;  /* 0x000000ffff707224 */ /* 0x000fe200078e0a6d */
[----:B------:R-:W-:Y:S01]  /*3340*/  STL [R1+0x14d0], R6 ;  /* 0x0014d00601007387 */ /* 0x000fe20000100800 */
[----:B------:R-:W-:-:S02]  /*3350*/  IMAD R109, R3, R111, R114 ;  /* 0x0000006f036d7224 */ /* 0x000fc400078e0272 */
[----:B------:R-:W-:Y:S01]  /*3360*/  IMAD.HI.U32 R111, R11, R118, RZ ;  /* 0x000000760b6f7227 */ /* 0x000fe200078e00ff */
[----:B------:R1:W-:Y:S03]  /*3370*/  STL [R1+0x14dc], R4 ;  /* 0x0014dc0401007387 */ /* 0x0003e60000100800 */
[----:B------:R-:W-:Y:S01]  /*3380*/  VIADD R5, R7, 0x76 ;  /* 0x0000007607057836 */ /* 0x000fe20000000000 */
[----:B------:R-:W-:Y:S01]  /*3390*/  IADD3 R111, -R111, RZ, RZ ;  /* 0x000000ff6f6f7210 */ /* 0x000fe20007ffe1ff */
[----:B------:R-:W-:-:S03]  /*33a0*/  IMAD.HI.U32 R116, R11, R113, RZ ;  /* 0x000000710b747227 */ /* 0x000fc600078e00ff */
[----:B------:R-:W-:Y:S01]  /*33b0*/  IABS R114, R5 ;  /* 0x0000000500727213 */ /* 0x000fe20000000000 */
[----:B------:R-:W-:Y:S01]  /*33c0*/  STL [R1+0x14e4], R5 ;  /* 0x0014e40501007387 */ /* 0x000fe20000100800 */
[----:B-1----:R-:W-:Y:S02]  /*33d0*/  VIADD R4, R7, 0x77 ;  /* 0x0000007707047836 */ /* 0x002fe40000000000 */
[----:B------:R-:W-:Y:S02]  /*33e0*/  IMAD.MOV R116, RZ, RZ, -R116 ;  /* 0x000000ffff747224 */ /* 0x000fe400078e0a74 */
[C---:B------:R-:W-:Y:S01]  /*33f0*/  IMAD R111, R3.reuse, R111, R118 ;  /* 0x0000006f036f7224 */ /* 0x040fe200078e0276 */
[----:B------:R1:W-:Y:S01]  /*3400*/  STL [R1+0x14f4], R4 ;  /* 0x0014f40401007387 */ /* 0x0003e20000100800 */
[----:B------:R-:W-:Y:S01]  /*3410*/  IABS R115, R4 ;  /* 0x0000000400737213 */ /* 0x000fe20000000000 */
[----:B------:R-:W-:Y:S01]  /*3420*/  IMAD R110, R3, R112, R110 ;  /* 0x00000070036e7224 */ /* 0x000fe200078e026e */
[----:B------:R-:W-:Y:S01]  /*3430*/  IABS R112, R6 ;  /* 0x0000000600707213 */ /* 0x000fe20000000000 */
[----:B------:R-:W-:-:S04]  /*3440*/  IMAD.HI.U32 R118, R11, R114, RZ ;  /* 0x000000720b767227 */ /* 0x000fc800078e00ff */
[----:B------:R-:W-:Y:S02]  /*3450*/  IMAD R113, R3, R116, R113 ;  /* 0x0000007403717224 */ /* 0x000fe400078e0271 */
[C---:B-1----:R-:W-:Y:S02]  /*3460*/  VIADD R4, R7.reuse, 0x78 ;  /* 0x0000007807047836 */ /* 0x042fe40000000000 */
[----:B------:R-:W-:Y:S02]  /*3470*/  IMAD.MOV R118, RZ, RZ, -R118 ;  /* 0x000000ffff767224 */ /* 0x000fe400078e0a76 */
[----:B------:R-:W-:Y:S01]  /*3480*/  VIADD R6, R7, 0x79 ;  /* 0x0000007907067836 */ /* 0x000fe20000000000 */
[----:B------:R1:W-:Y:S01]  /*3490*/  STL [R1+0x1528], R4 ;  /* 0x0015280401007387 */ /* 0x0003e20000100800 */
[----:B------:R-:W-:Y:S01]  /*34a0*/  IABS R116, R4 ;  /* 0x0000000400747213 */ /* 0x000fe20000000000 */
[----:B------:R-:W-:Y:S02]  /*34b0*/  IMAD.HI.U32 R119, R11, R112, RZ ;  /* 0x000000700b777227 */ /* 0x000fe400078e00ff */
[----:B------:R-:W-:Y:S02]  /*34c0*/  STL [R1+0x1514], R6 ;  /* 0x0015140601007387 */ /* 0x000fe40000100800 */
[----:B------:R-:W-:-:S02]  /*34d0*/  IMAD R114, R3, R118, R114 ;  /* 0x0000007603727224 */ /* 0x000fc400078e0272 */
[----:B------:R-:W-:Y:S02]  /*34e0*/  IMAD.MOV R119, RZ, RZ, -R119 ;  /* 0x000000ffff777224 */ /* 0x000fe400078e0a77 */
[C---:B-1----:R-:W-:Y:S02]  /*34f0*/  VIADD R4, R7.reuse, 0x7a ;  /* 0x0000007a07047836 */ /* 0x042fe40000000000 */
[----:B------:R-:W-:Y:S02]  /*3500*/  VIADD R5, R7, 0x7b ;  /* 0x0000007b07057836 */ /* 0x000fe40000000000 */
[----:B------:R-:W-:Y:S01]  /*3510*/  IMAD R112, R3, R119, R112 ;  /* 0x0000007703707224 */ /* 0x000fe200078e0270 */
[----:B------:R-:W-:Y:S01]  /*3520*/  IABS R118, R4 ;  /* 0x0000000400767213 */ /* 0x000fe20000000000 */
[----:B------:R1:W-:Y:S01]  /*3530*/  STL [R1+0x1518], R4 ;  /* 0x0015180401007387 */ /* 0x0003e20000100800 */
[----:B------:R-:W-:Y:S01]  /*3540*/  IMAD.HI.U32 R117, R11, R115, RZ ;  /* 0x000000730b757227 */ /* 0x000fe200078e00ff */
[----:B------:R-:W-:-:S02]  /*3550*/  IABS R119, R5 ;  /* 0x0000000500777213 */ /* 0x000fc40000000000 */
[----:B------:R2:W-:Y:S01]  /*3560*/  STL [R1+0x1524], R5 ;  /* 0x0015240501007387 */ /* 0x0005e20000100800 */
[----:B------:R-:W-:-:S04]  /*3570*/  IMAD.HI.U32 R121, R11, R118, RZ ;  /* 0x000000760b797227 */ /* 0x000fc800078e00ff */
[----:B------:R-:W-:Y:S01]  /*3580*/  IMAD.HI.U32 R122, R11, R116, RZ ;  /* 0x000000740b7a7227 */ /* 0x000fe200078e00ff */
[----:B-1----:R-:W-:-:S03]  /*3590*/  IADD3 R4, R7, 0x7c, RZ ;  /* 0x0000007c07047810 */ /* 0x002fc60007ffe0ff */
[----:B------:R-:W-:Y:S01]  /*35a0*/  IMAD.MOV R121, RZ, RZ, -R121 ;  /* 0x000000ffff797224 */ /* 0x000fe200078e0a79 */
[----:B------:R-:W-:Y:S01]  /*35b0*/  IABS R120, R4 ;  /* 0x0000000400787213 */ /* 0x000fe20000000000 */
[----:B------:R1:W-:Y:S01]  /*35c0*/  STL [R1+0x152c], R4 ;  /* 0x00152c0401007387 */ /* 0x0003e20000100800 */
[----:B------:R-:W-:Y:S01]  /*35d0*/  IMAD.MOV R117, RZ, RZ, -R117 ;  /* 0x000000ffff757224 */ /* 0x000fe200078e0a75 */
[----:B--2---:R-:W-:Y:S01]  /*35e0*/  IADD3 R5, R7, 0x80, RZ ;  /* 0x0000008007057810 */ /* 0x004fe20007ffe0ff */
[----:B------:R-:W-:Y:S02]  /*35f0*/  IMAD.MOV R122, RZ, RZ, -R122 ;  /* 0x000000ffff7a7224 */ /* 0x000fe400078e0a7a */
[----:B------:R-:W-:-:S04]  /*3600*/  IMAD.HI.U32 R123, R11, R119, RZ ;  /* 0x000000770b7b7227 */ /* 0x000fc800078e00ff */
[----:B------:R-:W-:Y:S02]  /*3610*/  IMAD R118, R3, R121, R118 ;  /* 0x0000007903767224 */ /* 0x000fe400078e0276 */
[----:B-1----:R-:W-:Y:S02]  /*3620*/  VIADD R4, R7, 0x7d ;  /* 0x0000007d07047836 */ /* 0x002fe40000000000 */
[C---:B------:R-:W-:Y:S01]  /*3630*/  IMAD R115, R3.reuse, R117, R115 ;  /* 0x0000007503737224 */ /* 0x040fe200078e0273 */
[----:B------:R-:W-:Y:S01]  /*3640*/  IABS R117, R6 ;  /* 0x0000000600757213 */ /* 0x000fe20000000000 */
[----:B------:R-:W-:Y:S01]  /*3650*/  IMAD R116, R3, R122, R116 ;  /* 0x0000007a03747224 */ /* 0x000fe200078e0274 */
[----:B------:R1:W-:Y:S01]  /*3660*/  STL [R1+0x151c], R4 ;  /* 0x00151c0401007387 */ /* 0x0003e20000100800 */
[----:B------:R-:W-:Y:S01]  /*3670*/  IABS R121, R4 ;  /* 0x0000000400797213 */ /* 0x000fe20000000000 */
[----:B------:R-:W-:Y:S02]  /*3680*/  IMAD.MOV R123, RZ, RZ, -R123 ;  /* 0x000000ffff7b7224 */ /* 0x000fe400078e0a7b */
[----:B------:R-:W-:-:S04]  /*3690*/  IMAD.HI.U32 R122, R11, R120, RZ ;  /* 0x000000780b7a7227 */ /* 0x000fc800078e00ff */
[C---:B------:R-:W-:Y:S02]  /*36a0*/  VIADD R6, R7.reuse, 0x7e ;  /* 0x0000007e07067836 */ /* 0x040fe40000000000 */
[----:B-1----:R-:W-:Y:S02]  /*36b0*/  VIADD R4, R7, 0x7f ;  /* 0x0000007f07047836 */ /* 0x002fe40000000000 */
[----:B------:R-:W-:Y:S01]  /*36c0*/  IMAD R119, R3, R123, R119 ;  /* 0x0000007b03777224 */ /* 0x000fe200078e0277 */
[----:B------:R-:W-:Y:S01]  /*36d0*/  STL [R1+0x1504], R6 ;  /* 0x0015040601007387 */ /* 0x000fe20000100800 */
[----:B------:R-:W-:Y:S01]  /*36e0*/  IMAD.MOV R122, RZ, RZ, -R122 ;  /* 0x000000ffff7a7224 */ /* 0x000fe200078e0a7a */
[----:B------:R-:W-:Y:S01]  /*36f0*/  IABS R123, R4 ;  /* 0x00000004007b7213 */ /* 0x000fe20000000000 */
[----:B------:R-:W-:Y:S01]  /*3700*/  IMAD.HI.U32 R124, R11, R117, RZ ;  /* 0x000000750b7c7227 */ /* 0x000fe200078e00ff */
[----:B------:R1:W-:Y:S03]  /*3710*/  STL [R1+0x1510], R4 ;  /* 0x0015100401007387 */ /* 0x0003e60000100800 */
[----:B------:R-:W-:Y:S01]  /*3720*/  IMAD R120, R3, R122, R120 ;  /* 0x0000007a03787224 */ /* 0x000fe200078e0278 */
[----:B------:R-:W-:Y:S01]  /*3730*/  IABS R122, R6 ;  /* 0x00000006007a7213 */ /* 0x000fe20000000000 */
[----:B------:R-:W-:Y:S01]  /*3740*/  IMAD.HI.U32 R128, R11, R123, RZ ;  /* 0x0000007b0b807227 */ /* 0x000fe200078e00ff */
[----:B------:R-:W-:Y:S03]  /*3750*/  STL [R1+0x150c], R5 ;  /* 0x00150c0501007387 */ /* 0x000fe60000100800 */
[----:B------:R-:W-:-:S02]  /*3760*/  IMAD.MOV R124, RZ, RZ, -R124 ;  /* 0x000000ffff7c7224 */ /* 0x000fc400078e0a7c */
[----:B-1----:R-:W-:Y:S02]  /*3770*/  VIADD R4, R7, 0x81 ;  /* 0x0000008107047836 */ /* 0x002fe40000000000 */
[----:B------:R-:W-:Y:S02]  /*3780*/  IMAD.MOV R128, RZ, RZ, -R128 ;  /* 0x000000ffff807224 */ /* 0x000fe400078e0a80 */
[----:B------:R-:W-:Y:S01]  /*3790*/  IMAD R117, R3, R124, R117 ;  /* 0x0000007c03757224 */ /* 0x000fe200078e0275 */
[----:B------:R1:W-:Y:S01]  /*37a0*/  STL [R1+0x1520], R4 ;  /* 0x0015200401007387 */ /* 0x0003e20000100800 */
[----:B------:R-:W-:Y:S01]  /*37b0*/  IABS R125, R4 ;  /* 0x00000004007d7213 */ /* 0x000fe20000000000 */
[----:B------:R-:W-:Y:S01]  /*37c0*/  IMAD.HI.U32 R130, R11, R122, RZ ;  /* 0x0000007a0b827227 */ /* 0x000fe200078e00ff */
[----:B------:R-:W-:-:S03]  /*37d0*/  IABS R124, R5 ;  /* 0x00000005007c7213 */ /* 0x000fc60000000000 */
[----:B------:R-:W-:Y:S02]  /*37e0*/  IMAD R123, R3, R128, R123 ;  /* 0x00000080037b7224 */ /* 0x000fe400078e027b */
[----:B------:R-:W-:Y:S02]  /*37f0*/  IMAD.MOV R130, RZ, RZ, -R130 ;  /* 0x000000ffff827224 */ /* 0x000fe400078e0a82 */
[C---:B-1----:R-:W-:Y:S02]  /*3800*/  VIADD R4, R7.reuse, 0x82 ;  /* 0x0000008207047836 */ /* 0x042fe40000000000 */
[----:B------:R-:W-:Y:S02]  /*3810*/  VIADD R6, R7, 0x83 ;  /* 0x0000008307067836 */ /* 0x000fe40000000000 */
[----:B------:R-:W-:Y:S01]  /*3820*/  IMAD.HI.U32 R129, R11, R124, RZ ;  /* 0x0000007c0b817227 */ /* 0x000fe200078e00ff */
[----:B------:R1:W-:Y:S01]  /*3830*/  STL [R1+0x1500], R4 ;  /* 0x0015000401007387 */ /* 0x0003e20000100800 */
[----:B------:R-:W-:-:S02]  /*3840*/  IABS R128, R4 ;  /* 0x0000000400807213 */ /* 0x000fc40000000000 */
[----:B------:R-:W-:Y:S01]  /*3850*/  IMAD R122, R3, R130, R122 ;  /* 0x00000082037a7224 */ /* 0x000fe200078e027a */
[----:B------:R2:W-:Y:S01]  /*3860*/  STL [R1+0x14f0], R6 ;  /* 0x0014f00601007387 */ /* 0x0005e20000100800 */
[----:B------:R-:W-:Y:S02]  /*3870*/  IMAD.MOV R129, RZ, RZ, -R129 ;  /* 0x000000ffff817224 */ /* 0x000fe400078e0a81 */
[----:B------:R-:W-:Y:S02]  /*3880*/  VIADD R5, R7, 0x85 ;  /* 0x0000008507057836 */ /* 0x000fe40000000000 */
[----:B------:R-:W-:Y:S01]  /*3890*/  IMAD R124, R3, R129, R124 ;  /* 0x00000081037c7224 */ /* 0x000fe200078e027c */
[----:B-1----:R-:W-:Y:S01]  /*38a0*/  IADD3 R4, R7, 0x84, RZ ;  /* 0x0000008407047810 */ /* 0x002fe20007ffe0ff */
[C---:B------:R-:W-:Y:S01]  /*38b0*/  IMAD.HI.U32 R127, R11.reuse, R121, RZ ;  /* 0x000000790b7f7227 */ /* 0x040fe200078e00ff */
[----:B------:R-:W-:Y:S02]  /*38c0*/  IABS R129, R6 ;  /* 0x0000000600817213 */ /* 0x000fe40000000000 */
[----:B------:R-:W-:Y:S01]  /*38d0*/  IABS R130, R4 ;  /* 0x0000000400827213 */ /* 0x000fe20000000000 */
[----:B------:R1:W-:Y:S01]  /*38e0*/  STL [R1+0x14f8], R4 ;  /* 0x0014f80401007387 */ /* 0x0003e20000100800 */
[----:B------:R-:W-:Y:S01]  /*38f0*/  IABS R131, R5 ;  /* 0x0000000500837213 */ /* 0x000fe20000000000 */
[----:B------:R-:W-:Y:S01]  /*3900*/  IMAD.HI.U32 R135, R11, R129, RZ ;  /* 0x000000810b877227 */ /* 0x000fe200078e00ff */
[----:B--2---:R-:W-:Y:S01]  /*3910*/  IADD3 R6, R7, 0x88, RZ ;  /* 0x0000008807067810 */ /* 0x004fe20007ffe0ff */
[----:B------:R-:W-:Y:S02]  /*3920*/  STL [R1+0x14fc], R5 ;  /* 0x0014fc0501007387 */ /* 0x000fe40000100800 */
[----:B------:R-:W-:-:S04]  /*3930*/  IMAD.HI.U32 R133, R11, R130, RZ ;  /* 0x000000820b857227 */ /* 0x000fc800078e00ff */
[----:B-1----:R-:W-:Y:S02]  /*3940*/  VIADD R4, R7, 0x86 ;  /* 0x0000008607047836 */ /* 0x002fe40000000000 */
[----:B------:R-:W-:Y:S02]  /*3950*/  IMAD.MOV R133, RZ, RZ, -R133 ;  /* 0x000000ffff857224 */ /* 0x000fe400078e0a85 */
[----:B------:R-:W-:Y:S01]  /*3960*/  IMAD.MOV R135, RZ, RZ, -R135 ;  /* 0x000000ffff877224 */ /* 0x000fe200078e0a87 */
[----:B------:R1:W-:Y:S01]  /*3970*/  STL [R1+0x1508], R4 ;  /* 0x0015080401007387 */ /* 0x0003e20000100800 */
[----:B------:R-:W-:Y:S01]  /*3980*/  IABS R132, R4 ;  /* 0x0000000400847213 */ /* 0x000fe20000000000 */
[----:B------:R-:W-:Y:S02]  /*3990*/  IMAD R130, R3, R133, R130 ;  /* 0x0000008503827224 */ /* 0x000fe400078e0282 */
[----:B------:R-:W-:-:S04]  /*39a0*/  IMAD.HI.U32 R134, R11, R131, RZ ;  /* 0x000000830b867227 */ /* 0x000fc800078e00ff */
[----:B------:R-:W-:Y:S02]  /*39b0*/  IMAD R129, R3, R135, R129 ;  /* 0x0000008703817224 */ /* 0x000fe400078e0281 */
[C---:B-1----:R-:W-:Y:S02]  /*39c0*/  VIADD R4, R7.reuse, 0x87 ;  /* 0x0000008707047836 */ /* 0x042fe40000000000 */
[----:B------:R-:W-:Y:S02]  /*39d0*/  IMAD.MOV R134, RZ, RZ, -R134 ;  /* 0x000000ffff867224 */ /* 0x000fe400078e0a86 */
[----:B------:R-:W-:Y:S01]  /*39e0*/  VIADD R5, R7, 0x8a ;  /* 0x0000008a07057836 */ /* 0x000fe20000000000 */
[----:B------:R1:W-:Y:S01]  /*39f0*/  STL [R1+0x14ec], R4 ;  /* 0x0014ec0401007387 */ /* 0x0003e20000100800 */
[----:B------:R-:W-:Y:S01]  /*3a00*/  IABS R133, R4 ;  /* 0x0000000400857213 */ /* 0x000fe20000000000 */
[----:B------:R-:W-:Y:S02]  /*3a10*/  IMAD.MOV R127, RZ, RZ, -R127 ;  /* 0x000000ffff7f7224 */ /* 0x000fe400078e0a7f */
[----:B------:R-:W-:Y:S01]  /*3a20*/  STL [R1+0x14d4], R6 ;  /* 0x0014d40601007387 */ /* 0x000fe20000100800 */
[C---:B------:R-:W-:Y:S01]  /*3a30*/  IMAD R131, R3.reuse, R134, R131 ;  /* 0x0000008603837224 */ /* 0x040fe200078e0283 */
[----:B------:R-:W-:Y:S01]  /*3a40*/  IABS R134, R6 ;  /* 0x0000000600867213 */ /* 0x000fe20000000000 */
[----:B------:R-:W-:Y:S01]  /*3a50*/  IMAD R121, R3, R127, R121 ;  /* 0x0000007f03797224 */ /* 0x000fe200078e0279 */
[----:B------:R-:W-:Y:S01]  /*3a60*/  IABS R136, R5 ;  /* 0x0000000500887213 */ /* 0x000fe20000000000 */
[----:B------:R-:W-:-:S04]  /*3a70*/  IMAD.HI.U32 R127, R11, R125, RZ ;  /* 0x0000007d0b7f7227 */ /* 0x000fc800078e00ff */
[----:B-1----:R-:W-:Y:S02]  /*3a80*/  VIADD R4, R7, 0x89 ;  /* 0x0000008907047836 */ /* 0x002fe40000000000 */
[----:B------:R-:W-:-:S03]  /*3a90*/  IMAD.HI.U32 R140, R11, R134, RZ ;  /* 0x000000860b8c7227 */ /* 0x000fc600078e00ff */
[----:B------:R-:W-:Y:S01]  /*3aa0*/  IABS R135, R4 ;  /* 0x0000000400877213 */ /* 0x000fe20000000000 */
[----:B------:R1:W-:Y:S01]  /*3ab0*/  STL [R1+0x14e8], R4 ;  /* 0x0014e80401007387 */ /* 0x0003e20000100800 */
[----:B------:R-:W-:Y:S02]  /*3ac0*/  IMAD.MOV R127, RZ, RZ, -R127 ;  /* 0x000000ffff7f7224 */ /* 0x000fe400078e0a7f */
[----:B------:R-:W-:Y:S01]  /*3ad0*/  IMAD.MOV R140, RZ, RZ, -R140 ;  /* 0x000000ffff8c7224 */ /* 0x000fe200078e0a8c */
[----:B------:R-:W-:Y:S01]  /*3ae0*/  STL [R1+0x14d8], R5 ;  /* 0x0014d80501007387 */ /* 0x000fe20000100800 */
[----:B------:R-:W-:-:S04]  /*3af0*/  IMAD.HI.U32 R138, R11, R135, RZ ;  /* 0x000000870b8a7227 */ /* 0x000fc800078e00ff */
[----:B------:R-:W-:Y:S02]  /*3b00*/  IMAD.MOV R138, RZ, RZ, -R138 ;  /* 0x000000ffff8a7224 */ /* 0x000fe400078e0a8a */
[----:B-1----:R-:W-:Y:S02]  /*3b10*/  VIADD R4, R7, 0x8b ;  /* 0x0000008b07047836 */ /* 0x002fe40000000000 */
[----:B------:R-:W-:Y:S02]  /*3b20*/  IMAD R135, R3, R138, R135 ;  /* 0x0000008a03877224 */ /* 0x000fe400078e0287 */
[----:B------:R-:W-:Y:S01]  /*3b30*/  VIADD R6, R7, 0x8d ;  /* 0x0000008d07067836 */ /* 0x000fe20000000000 */
[----:B------:R1:W-:Y:S01]  /*3b40*/  STL [R1+0x14e0], R4 ;  /* 0x0014e00401007387 */ /* 0x0003e20000100800 */
[----:B------:R-:W-:Y:S01]  /*3b50*/  IABS R137, R4 ;  /* 0x0000000400897213 */ /* 0x000fe20000000000 */
[----:B------:R-:W-:-:S04]  /*3b60*/  IMAD.HI.U32 R139, R11, R136, RZ ;  /* 0x000000880b8b7227 */ /* 0x000fc800078e00ff */
[----:B------:R-:W-:Y:S02]  /*3b70*/  IMAD R125, R3, R127, R125 ;  /* 0x0000007f037d7224 */ /* 0x000fe400078e027d */
[----:B------:R-:W-:-:S04]  /*3b80*/  IMAD.HI.U32 R127, R11, R128, RZ ;  /* 0x000000800b7f7227 */ /* 0x000fc800078e00ff */
[----:B-1----:R-:W-:Y:S02]  /*3b90*/  VIADD R4, R7, 0x8c ;  /* 0x0000008c07047836 */ /* 0x002fe40000000000 */
[----:B------:R-:W-:Y:S02]  /*3ba0*/  IMAD R134, R3, R140, R134 ;  /* 0x0000008c03867224 */ /* 0x000fe400078e0286 */
[----:B------:R-:W-:Y:S01]  /*3bb0*/  IMAD.MOV R139, RZ, RZ, -R139 ;  /* 0x000000ffff8b7224 */ /* 0x000fe200078e0a8b */
[----:B------:R1:W-:Y:S01]  /*3bc0*/  STL [R1+0x14cc], R4 ;  /* 0x0014cc0401007387 */ /* 0x0003e20000100800 */
[----:B------:R-:W-:Y:S01]  /*3bd0*/  IABS R138, R4 ;  /* 0x00000004008a7213 */ /* 0x000fe20000000000 */
[----:B------:R-:W-:Y:S02]  /*3be0*/  VIADD R5, R7, 0x8f ;  /* 0x0000008f07057836 */ /* 0x000fe40000000000 */
[----:B------:R-:W-:Y:S01]  /*3bf0*/  STL [R1+0x14c0], R6 ;  /* 0x0014c00601007387 */ /* 0x000fe20000100800 */
[----:B------:R-:W-:-:S02]  /*3c00*/  IMAD.MOV R127, RZ, RZ, -R127 ;  /* 0x000000ffff7f7224 */ /* 0x000fc400078e0a7f */
[C---:B------:R-:W-:Y:S01]  /*3c10*/  IMAD R136, R3.reuse, R139, R136 ;  /* 0x0000008b03887224 */ /* 0x040fe200078e0288 */
[----:B------:R-:W-:Y:S01]  /*3c20*/  IABS R139, R6 ;  /* 0x00000006008b7213 */ /* 0x000fe20000000000 */
[----:B------:R-:W-:Y:S01]  /*3c30*/  IMAD R128, R3, R127, R128 ;  /* 0x0000007f03807224 */ /* 0x000fe200078e0280 */
[----:B------:R-:W-:Y:S01]  /*3c40*/  IABS R141, R5 ;  /* 0x00000005008d7213 */ /* 0x000fe20000000000 */
[----:B-1----:R-:W-:Y:S02]  /*3c50*/  VIADD R4, R7, 0x8e ;  /* 0x0000008e07047836 */ /* 0x002fe40000000000 */
[----:B------:R-:W-:-:S03]  /*3c60*/  IMAD.HI.U32 R127, R11, R132, RZ ;  /* 0x000000840b7f7227 */ /* 0x000fc600078e00ff */
[----:B------:R-:W-:Y:S01]  /*3c70*/  IABS R140, R4 ;  /* 0x00000004008c7213 */ /* 0x000fe20000000000 */
[----:B------:R1:W-:Y:S01]  /*3c80*/  STL [R1+0x14bc], R4 ;  /* 0x0014bc0401007387 */ /* 0x0003e20000100800 */
[----:B------:R-:W-:-:S03]  /*3c90*/  IMAD.HI.U32 R145, R11, R139, RZ ;  /* 0x0000008b0b917227 */ /* 0x000fc600078e00ff */
[----:B------:R-:W-:Y:S01]  /*3ca0*/  STL [R1+0x14b8], R5 ;  /* 0x0014b80501007387 */ /* 0x000fe20000100800 */
[----:B------:R-:W-:-:S04]  /*3cb0*/  IMAD.HI.U32 R143, R11, R140, RZ ;  /* 0x0000008c0b8f7227 */ /* 0x000fc800078e00ff */
[----:B------:R-:W-:Y:S02]  /*3cc0*/  IMAD.MOV R143, RZ, RZ, -R143 ;  /* 0x000000ffff8f7224 */ /* 0x000fe400078e0a8f */
[----:B-1----:R-:W-:Y:S02]  /*3cd0*/  VIADD R4, R7, 0x90 ;  /* 0x0000009007047836 */ /* 0x002fe40000000000 */
[----:B------:R-:W-:Y:S02]  /*3ce0*/  IMAD.MOV R127, RZ, RZ, -R127 ;  /* 0x000000ffff7f7224 */ /* 0x000fe400078e0a7f */
[----:B------:R-:W-:Y:S01]  /*3cf0*/  IMAD R140, R3, R143, R140 ;  /* 0x0000008f038c7224 */ /* 0x000fe200078e028c */
[----:B------:R1:W-:Y:S01]  /*3d00*/  STL [R1+0x14c8], R4 ;  /* 0x0014c80401007387 */ /* 0x0003e20000100800 */
[----:B------:R-:W-:Y:S01]  /*3d10*/  IABS R142, R4 ;  /* 0x00000004008e7213 */ /* 0x000fe20000000000 */
[----:B------:R-:W-:-:S04]  /*3d20*/  IMAD.HI.U32 R144, R11, R141, RZ ;  /* 0x0000008d0b907227 */ /* 0x000fc800078e00ff */
[----:B------:R-:W-:Y:S01]  /*3d30*/  IMAD.MOV R145, RZ, RZ, -R145 ;  /* 0x000000ffff917224 */ /* 0x000fe200078e0a91 */
[----:B------:R-:W-:Y:S01]  /*3d40*/  IADD3 R144, -R144, RZ, RZ ;  /* 0x000000ff90907210 */ /* 0x000fe20007ffe1ff */
[----:B------:R-:W-:Y:S02]  /*3d50*/  IMAD R132, R3, R127, R132 ;  /* 0x0000007f03847224 */ /* 0x000fe400078e0284 */
[C---:B-1----:R-:W-:Y:S02]  /*3d60*/  VIADD R4, R7.reuse, 0x91 ;  /* 0x0000009107047836 */ /* 0x042fe40000000000 */
[----:B------:R-:W-:Y:S02]  /*3d70*/  VIADD R6, R7, 0x92 ;  /* 0x0000009207067836 */ /* 0x000fe40000000000 */
[----:B------:R-:W-:Y:S01]  /*3d80*/  IMAD.HI.U32 R127, R11, R133, RZ ;  /* 0x000000850b7f7227 */ /* 0x000fe200078e00ff */
[----:B------:R1:W-:Y:S01]  /*3d90*/  STL [R1+0x14b4], R4 ;  /* 0x0014b40401007387 */ /* 0x0003e20000100800 */
[----:B------:R-:W-:-:S02]  /*3da0*/  IABS R143, R4 ;  /* 0x00000004008f7213 */ /* 0x000fc40000000000 */
[----:B------:R-:W-:Y:S01]  /*3db0*/  IMAD R139, R3, R145, R139 ;  /* 0x00000091038b7224 */ /* 0x000fe200078e028b */
[----:B------:R-:W-:Y:S01]  /*3dc0*/  STL [R1+0x149c], R6 ;  /* 0x00149c0601007387 */ /* 0x000fe20000100800 */
[----:B------:R-:W-:Y:S02]  /*3dd0*/  IMAD.MOV R127, RZ, RZ, -R127 ;  /* 0x000000ffff7f7224 */ /* 0x000fe400078e0a7f */
[----:B------:R-:W-:Y:S02]  /*3de0*/  VIADD R5, R7, 0x94 ;  /* 0x0000009407057836 */ /* 0x000fe40000000000 */
[----:B------:R-:W-:Y:S02]  /*3df0*/  IMAD R133, R3, R127, R133 ;  /* 0x0000007f03857224 */ /* 0x000fe400078e0285 */
[----:B-1----:R-:W-:Y:S01]  /*3e00*/  VIADD R4, R7, 0x93 ;  /* 0x0000009307047836 */ /* 0x002fe20000000000 */
[----:B------:R-:W-:Y:S01]  /*3e10*/  IABS R146, R5 ;  /* 0x0000000500927213 */ /* 0x000fe20000000000 */
[----:B------:R-:W-:Y:S01]  /*3e20*/  IMAD R141, R3, R144, R141 ;  /* 0x00000090038d7224 */ /* 0x000fe200078e028d */
[----:B------:R-:W-:Y:S01]  /*3e30*/  IABS R144, R6 ;  /* 0x0000000600907213 */ /* 0x000fe20000000000 */
[C---:B------:R-:W-:Y:S01]  /*3e40*/  IMAD.HI.U32 R127, R11.reuse, R137, RZ ;  /* 0x000000890b7f7227 */ /* 0x040fe200078e00ff */
[----:B------:R-:W-:Y:S01]  /*3e50*/  IABS R145, R4 ;  /* 0x0000000400917213 */ /* 0x000fe20000000000 */
[----:B------:R1:W-:Y:S02]  /*3e60*/  STL [R1+0x14a8], R4 ;  /* 0x0014a80401007387 */ /* 0x0003e40000100800 */
[----:B------:R-:W-:Y:S01]  /*3e70*/  IMAD.HI.U32 R150, R11, R144, RZ ;  /* 0x000000900b967227 */ /* 0x000fe200078e00ff */
[----:B------:R-:W-:Y:S01]  /*3e80*/  IADD3 R127, -R127, RZ, RZ ;  /* 0x000000ff7f7f7210 */ /* 0x000fe20007ffe1ff */
[----:B------:R-:W-:Y:S02]  /*3e90*/  STL [R1+0x14a0], R5 ;  /* 0x0014a00501007387 */ /* 0x000fe40000100800 */
[----:B------:R-:W-:-:S04]  /*3ea0*/  IMAD.HI.U32 R148, R11, R145, RZ ;  /* 0x000000910b947227 */ /* 0x000fc800078e00ff */
[----:B-1----:R-:W-:Y:S02]  /*3eb0*/  VIADD R4, R7, 0x95 ;  /* 0x0000009507047836 */ /* 0x002fe40000000000 */
[----:B------:R-:W-:Y:S02]  /*3ec0*/  IMAD.MOV R148, RZ, RZ, -R148 ;  /* 0x000000ffff947224 */ /* 0x000fe400078e0a94 */
[----:B------:R-:W-:Y:S01]  /*3ed0*/  IMAD.MOV R150, RZ, RZ, -R150 ;  /* 0x000000ffff967224 */ /* 0x000fe200078e0a96 */
[----:B------:R1:W-:Y:S01]  /*3ee0*/  STL [R1+0x14ac], R4 ;  /* 0x0014ac0401007387 */ /* 0x0003e20000100800 */
[----:B------:R-:W-:Y:S01]  /*3ef0*/  IABS R147, R4 ;  /* 0x0000000400937213 */ /* 0x000fe20000000000 */
[C---:B------:R-:W-:Y:S02]  /*3f00*/  IMAD R145, R3.reuse, R148, R145 ;  /* 0x0000009403917224 */ /* 0x040fe400078e0291 */
[----:B------:R-:W-:Y:S02]  /*3f10*/  IMAD R137, R3, R127, R137 ;  /* 0x0000007f03897224 */ /* 0x000fe400078e0289 */
[----:B------:R-:W-:Y:S01]  /*3f20*/  IMAD.HI.U32 R127, R11, R138, RZ ;  /* 0x0000008a0b7f7227 */ /* 0x000fe200078e00ff */
[----:B-1----:R-:W-:-:S03]  /*3f30*/  IADD3 R4, R7, 0x96, RZ ;  /* 0x0000009607047810 */ /* 0x002fc60007ffe0ff */
[----:B------:R-:W-:Y:S02]  /*3f40*/  VIADD R6, R7, 0x97 ;  /* 0x0000009707067836 */ /* 0x000fe40000000000 */
[----:B------:R-:W-:Y:S01]  /*3f50*/  IMAD.HI.U32 R149, R11, R146, RZ ;  /* 0x000000920b957227 */ /* 0x000fe200078e00ff */
[----:B------:R-:W-:Y:S01]  /*3f60*/  IABS R148, R4 ;  /* 0x0000000400947213 */ /* 0x000fe20000000000 */
[----:B------:R1:W-:Y:S02]  /*3f70*/  STL [R1+0x1490], R4 ;  /* 0x0014900401007387 */ /* 0x0003e40000100800 */
[----:B------:R-:W-:Y:S02]  /*3f80*/  IMAD R144, R3, R150, R144 ;  /* 0x0000009603907224 */ /* 0x000fe400078e0290 */
[----:B------:R-:W-:Y:S01]  /*3f90*/  IMAD.MOV R127, RZ, RZ, -R127 ;  /* 0x000000ffff7f7224 */ /* 0x000fe200078e0a7f */
[----:B------:R-:W-:Y:S01]  /*3fa0*/  STL [R1+0x147c], R6 ;  /* 0x00147c0601007387 */ /* 0x000fe20000100800 */
[----:B------:R-:W-:-:S02]  /*3fb0*/  IMAD.MOV R149, RZ, RZ, -R149 ;  /* 0x000000ffff957224 */ /* 0x000fc400078e0a95 */
[C---:B------:R-:W-:Y:S02]  /*3fc0*/  VIADD R5, R7.reuse, 0x99 ;  /* 0x0000009907057836 */ /* 0x040fe40000000000 */
[----:B-1----:R-:W-:Y:S02]  /*3fd0*/  VIADD R4, R7, 0x98 ;  /* 0x0000009807047836 */ /* 0x002fe40000000000 */
[----:B------:R-:W-:Y:S01]  /*3fe0*/  IMAD R138, R3, R127, R138 ;  /* 0x0000007f038a7224 */ /* 0x000fe200078e028a */
[----:B------:R-:W-:Y:S01]  /*3ff0*/  IABS R151, R5 ;  /* 0x0000000500977213 */ /* 0x000fe20000000000 */
[----:B------:R-:W-:Y:S01]  /*4000*/  IMAD.HI.U32 R127, R11, R142, RZ ;  /* 0x0000008e0b7f7227 */ /* 0x000fe200078e00ff */
[----:B------:R-:W-:Y:S01]  /*4010*/  IABS R150, R4 ;  /* 0x0000000400967213 */ /* 0x000fe20000000000 */
[----:B------:R1:W-:Y:S02]  /*4020*/  STL [R1+0x1484], R4 ;  /* 0x0014840401007387 */ /* 0x0003e40000100800 */
[----:B------:R-:W-:Y:S01]  /*4030*/  IMAD R146, R3, R149, R146 ;  /* 0x0000009503927224 */ /* 0x000fe200078e0292 */
[----:B------:R-:W-:Y:S01]  /*4040*/  IABS R149, R6 ;  /* 0x0000000600957213 */ /* 0x000fe20000000000 */
[----:B------:R-:W-:Y:S01]  /*4050*/  IMAD.HI.U32 R153, R11, R150, RZ ;  /* 0x000000960b997227 */ /* 0x000fe200078e00ff */
[----:B------:R-:W-:Y:S03]  /*4060*/  STL [R1+0x148c], R5 ;  /* 0x00148c0501007387 */ /* 0x000fe60000100800 */
[----:B------:R-:W-:Y:S01]  /*4070*/  IMAD.MOV R127, RZ, RZ, -R127 ;  /* 0x000000ffff7f7224 */ /* 0x000fe200078e0a7f */
[----:B------:R-:W-:Y:S01]  /*4080*/  IADD3 R153, -R153, RZ, RZ ;  /* 0x000000ff99997210 */ /* 0x000fe20007ffe1ff */
[----:B-1----:R-:W-:-:S02]  /*4090*/  VIADD R4, R7, 0x9a ;  /* 0x0000009a07047836 */ /* 0x002fc40000000000 */
[----:B------:R-:W-:-:S03]  /*40a0*/  IMAD.HI.U32 R155, R11, R149, RZ ;  /* 0x000000950b9b7227 */ /* 0x000fc600078e00ff */
[----:B------:R1:W-:Y:S01]  /*40b0*/  STL [R1+0x1488], R4 ;  /* 0x0014880401007387 */ /* 0x0003e20000100800 */
[----:B------:R-:W-:Y:S01]  /*40c0*/  IABS R152, R4 ;  /* 0x0000000400987213 */ /* 0x000fe20000000000 */
[----:B------:R-:W-:Y:S02]  /*40d0*/  IMAD R142, R3, R127, R142 ;  /* 0x0000007f038e7224 */ /* 0x000fe400078e028e */
[----:B------:R-:W-:-:S04]  /*40e0*/  IMAD.HI.U32 R127, R11, R143, RZ ;  /* 0x0000008f0b7f7227 */ /* 0x000fc800078e00ff */
[----:B------:R-:W-:Y:S02]  /*40f0*/  IMAD R150, R3, R153, R150 ;  /* 0x0000009903967224 */ /* 0x000fe400078e0296 */
[----:B-1----:R-:W-:Y:S02]  /*4100*/  VIADD R4, R7, 0x9b ;  /* 0x0000009b07047836 */ /* 0x002fe40000000000 */
[----:B------:R-:W-:-:S03]  /*4110*/  IMAD.HI.U32 R154, R11, R151, RZ ;  /* 0x000000970b9a7227 */ /* 0x000fc600078e00ff */
[----:B------:R1:W-:Y:S01]  /*4120*/  STL [R1+0x1478], R4 ;  /* 0x0014780401007387 */ /* 0x0003e20000100800 */
[----:B------:R-:W-:Y:S01]  /*4130*/  IABS R153, R4 ;  /* 0x0000000400997213 */ /* 0x000fe20000000000 */
[----:B------:R-:W-:Y:S02]  /*4140*/  IMAD.MOV R155, RZ, RZ, -R155 ;  /* 0x000000ffff9b7224 */ /* 0x000fe400078e0a9b */
[C---:B------:R-:W-:Y:S02]  /*4150*/  VIADD R6, R7.reuse, 0x9c ;  /* 0x0000009c07067836 */ /* 0x040fe40000000000 */
[----:B------:R-:W-:Y:S02]  /*4160*/  IMAD.MOV R127, RZ, RZ, -R127 ;  /* 0x000000ffff7f7224 */ /* 0x000fe400078e0a7f */
[----:B------:R-:W-:Y:S01]  /*4170*/  IMAD.MOV R154, RZ, RZ, -R154 ;  /* 0x000000ffff9a7224 */ /* 0x000fe200078e0a9a */
[----:B------:R-:W-:Y:S01]  /*4180*/  STL [R1+0x1464], R6 ;  /* 0x0014640601007387 */ /* 0x000fe20000100800 */
[----:B-1----:R-:W-:-:S02]  /*4190*/  VIADD R4, R7, 0x9d ;  /* 0x0000009d07047836 */ /* 0x002fc40000000000 */
[C---:B------:R-:W-:Y:S02]  /*41a0*/  IMAD R149, R3.reuse, R155, R149 ;  /* 0x0000009b03957224 */ /* 0x040fe400078e0295 */
[----:B------:R-:W-:Y:S01]  /*41b0*/  IMAD R143, R3, R127, R143 ;  /* 0x0000007f038f7224 */ /* 0x000fe200078e028f */
[----:B------:R-:W-:Y:S01]  /*41c0*/  IABS R155, R4 ;  /* 0x00000004009b7213 */ /* 0x000fe20000000000 */
[----:B------:R-:W-:Y:S01]  /*41d0*/  IMAD.HI.U32 R127, R11, R147, RZ ;  /* 0x000000930b7f7227 */ /* 0x000fe200078e00ff */
[----:B------:R1:W-:Y:S03]  /*41e0*/  STL [R1+0x1474], R4 ;  /* 0x0014740401007387 */ /* 0x0003e60000100800 */
[----:B------:R-:W-:Y:S02]  /*41f0*/  VIADD R5, R7, 0x9e ;  /* 0x0000009e07057836 */ /* 0x000fe40000000000 */
[----:B------:R-:W-:Y:S01]  /*4200*/  IMAD R151, R3, R154, R151 ;  /* 0x0000009a03977224 */ /* 0x000fe200078e0297 */
[----:B------:R-:W-:Y:S01]  /*4210*/  IABS R154, R6 ;  /* 0x00000006009a7213 */ /* 0x000fe20000000000 */
[----:B------:R-:W-:Y:S01]  /*4220*/  IMAD.HI.U32 R158, R11, R155, RZ ;  /* 0x0000009b0b9e7227 */ /* 0x000fe200078e00ff */
[----:B------:R-:W-:Y:S01]  /*4230*/  STL [R1+0x1468], R5 ;  /* 0x0014680501007387 */ /* 0x000fe20000100800 */
[----:B------:R-:W-:-:S02]  /*4240*/  IABS R156, R5 ;  /* 0x00000005009c7213 */ /* 0x000fc40000000000 */
[----:B-1----:R-:W-:Y:S02]  /*4250*/  VIADD R4, R7, 0x9f ;  /* 0x0000009f07047836 */ /* 0x002fe40000000000 */
[----:B------:R-:W-:Y:S02]  /*4260*/  IMAD.MOV R127, RZ, RZ, -R127 ;  /* 0x000000ffff7f7224 */ /* 0x000fe400078e0a7f */
[----:B------:R-:W-:Y:S01]  /*4270*/  IMAD.HI.U32 R160, R11, R154, RZ ;  /* 0x0000009a0ba07227 */ /* 0x000fe200078e00ff */
[----:B------:R1:W-:Y:S01]  /*4280*/  STL [R1+0x1470], R4 ;  /* 0x0014700401007387 */ /* 0x0003e20000100800 */
[----:B------:R-:W-:Y:S02]  /*4290*/  IABS R157, R4 ;  /* 0x00000004009d7213 */ /* 0x000fe40000000000 */
[----:B------:R-:W-:Y:S01]  /*42a0*/  IMAD.MOV R158, RZ, RZ, -R158 ;  /* 0x000000ffff9e7224 */ /* 0x000fe200078e0a9e */
[----:B------:R-:W-:Y:S01]  /*42b0*/  IADD3 R160, -R160, RZ, RZ ;  /* 0x000000ffa0a07210 */ /* 0x000fe20007ffe1ff */
[----:B------:R-:W-:-:S02]  /*42c0*/  IMAD R147, R3, R127, R147 ;  /* 0x0000007f03937224 */ /* 0x000fc400078e0293 */
[----:B------:R-:W-:-:S04]  /*42d0*/  IMAD.HI.U32 R127, R11, R148, RZ ;  /* 0x000000940b7f7227 */ /* 0x000fc800078e00ff */
[----:B-1----:R-:W-:Y:S02]  /*42e0*/  VIADD R4, R7, 0xa0 ;  /* 0x000000a007047836 */ /* 0x002fe40000000000 */
[----:B------:R-:W-:Y:S02]  /*42f0*/  IMAD R155, R3, R158, R155 ;  /* 0x0000009e039b7224 */ /* 0x000fe400078e029b */
[----:B------:R-:W-:Y:S01]  /*4300*/  IMAD.MOV R127, RZ, RZ, -R127 ;  /* 0x000000ffff7f7224 */ /* 0x000fe200078e0a7f */
[----:B------:R1:W-:Y:S01]  /*4310*/  STL [R1+0x145c], R4 ;  /* 0x00145c0401007387 */ /* 0x0003e20000100800 */
[----:B------:R-:W-:Y:S01]  /*4320*/  IABS R158, R4 ;  /* 0x00000004009e7213 */ /* 0x000fe20000000000 */
[----:B------:R-:W-:Y:S02]  /*4330*/  VIADD R6, R7, 0xa1 ;  /* 0x000000a107067836 */ /* 0x000fe40000000000 */
[----:B------:R-:W-:-:S03]  /*4340*/  IMAD.HI.U32 R159, R11, R156, RZ ;  /* 0x0000009c0b9f7227 */ /* 0x000fc600078e00ff */
[----:B------:R-:W-:Y:S01]  /*4350*/  STL [R1+0x144c], R6 ;  /* 0x00144c0601007387 */ /* 0x000fe20000100800 */
[----:B------:R-:W-:Y:S02]  /*4360*/  IMAD R148, R3, R127, R148 ;  /* 0x0000007f03947224 */ /* 0x000fe400078e0294 */
[----:B-1----:R-:W-:Y:S02]  /*4370*/  VIADD R4, R7, 0xa2 ;  /* 0x000000a207047836 */ /* 0x002fe40000000000 */
[----:B------:R-:W-:Y:S02]  /*4380*/  IMAD R154, R3, R160, R154 ;  /* 0x000000a0039a7224 */ /* 0x000fe400078e029a */
[----:B------:R-:W-:Y:S01]  /*4390*/  IMAD.HI.U32 R127, R11, R152, RZ ;  /* 0x000000980b7f7227 */ /* 0x000fe200078e00ff */
[----:B------:R-:W-:Y:S01]  /*43a0*/  IABS R160, R4 ;  /* 0x0000000400a07213 */ /* 0x000fe20000000000 */
[----:B------:R1:W-:Y:S02]  /*43b0*/  STL [R1+0x1448], R4 ;  /* 0x0014480401007387 */ /* 0x0003e40000100800 */
[----:B------:R-:W-:-:S02]  /*43c0*/  IMAD.MOV R159, RZ, RZ, -R159 ;  /* 0x000000ffff9f7224 */ /* 0x000fc400078e0a9f */
[----:B------:R-:W-:Y:S02]  /*43d0*/  VIADD R5, R7, 0xa3 ;  /* 0x000000a307057836 */ /* 0x000fe40000000000 */
[----:B------:R-:W-:Y:S02]  /*43e0*/  IMAD.MOV R127, RZ, RZ, -R127 ;  /* 0x000000ffff7f7224 */ /* 0x000fe400078e0a7f */
[----:B------:R-:W-:Y:S01]  /*43f0*/  IMAD R156, R3, R159, R156 ;  /* 0x0000009f039c7224 */ /* 0x000fe200078e029c */
[----:B------:R-:W-:Y:S01]  /*4400*/  IABS R159, R6 ;  /* 0x00000006009f7213 */ /* 0x000fe20000000000 */
[----:B-1----:R-:W-:Y:S01]  /*4410*/  VIADD R4, R7, 0xa4 ;  /* 0x000000a407047836 */ /* 0x002fe20000000000 */
[----:B------:R-:W-:Y:S01]  /*4420*/  STL [R1+0x1444], R5 ;  /* 0x0014440501007387 */ /* 0x000fe20000100800 */
[----:B------:R-:W-:Y:S01]  /*4430*/  IMAD.HI.U32 R163, R11, R160, RZ ;  /* 0x000000a00ba37227 */ /* 0x000fe200078e00ff */
[----:B------:R-:W-:Y:S02]  /*4440*/  IABS R161, R5 ;  /* 0x0000000500a17213 */ /* 0x000fe40000000000 */
[----:B------:R1:W-:Y:S01]  /*4450*/  STL [R1+0x1454], R4 ;  /* 0x0014540401007387 */ /* 0x0003e20000100800 */
[----:B------:R-:W-:Y:S01]  /*4460*/  IMAD R152, R3, R127, R152 ;  /* 0x0000007f03987224 */ /* 0x000fe200078e0298 */
[----:B------:R-:W-:Y:S01]  /*4470*/  IABS R162, R4 ;  /* 0x0000000400a27213 */ /* 0x000fe20000000000 */
[----:B------:R-:W-:-:S04]  /*4480*/  IMAD.HI.U32 R127, R11, R153, RZ ;  /* 0x000000990b7f7227 */ /* 0x000fc800078e00ff */
[----:B------:R-:W-:Y:S02]  /*4490*/  IMAD.MOV R163, RZ, RZ, -R163 ;  /* 0x000000ffffa37224 */ /* 0x000fe400078e0aa3 */
[----:B------:R-:W-:-:S04]  /*44a0*/  IMAD.HI.U32 R165, R11, R159, RZ ;  /* 0x0000009f0ba57227 */ /* 0x000fc800078e00ff */
[----:B-1----:R-:W-:Y:S02]  /*44b0*/  VIADD R4, R7, 0xa5 ;  /* 0x000000a507047836 */ /* 0x002fe40000000000 */
[----:B------:R-:W-:Y:S02]  /*44c0*/  IMAD.MOV R127, RZ, RZ, -R127 ;  /* 0x000000ffff7f7224 */ /* 0x000fe400078e0a7f */
[----:B------:R-:W-:Y:S01]  /*44d0*/  IMAD R160, R3, R163, R160 ;  /* 0x000000a303a07224 */ /* 0x000fe200078e02a0 */
[----:B------:R1:W-:Y:S01]  /*44e0*/  STL [R1+0x143c], R4 ;  /* 0x00143c0401007387 */ /* 0x0003e20000100800 */
[----:B------:R-:W-:Y:S01]  /*44f0*/  IABS R163, R4 ;  /* 0x0000000400a37213 */ /* 0x000fe20000000000 */
[----:B------:R-:W-:Y:S02]  /*4500*/  IMAD.MOV R165, RZ, RZ, -R165 ;  /* 0x000000ffffa57224 */ /* 0x000fe400078e0aa5 */
[----:B------:R-:W-:Y:S02]  /*4510*/  VIADD R6, R7, 0xa6 ;  /* 0x000000a607067836 */ /* 0x000fe40000000000 */
[----:B------:R-:W-:-:S02]  /*4520*/  IMAD R153, R3, R127, R153 ;  /* 0x0000007f03997224 */ /* 0x000fc400078e0299 */
[----:B------:R-:W-:Y:S01]  /*4530*/  IMAD.HI.U32 R164, R11, R161, RZ ;  /* 0x000000a10ba47227 */ /* 0x000fe200078e00ff */
[----:B------:R-:W-:Y:S03]  /*4540*/  STL [R1+0x142c], R6 ;  /* 0x00142c0601007387 */ /* 0x000fe60000100800 */
[----:B-1----:R-:W-:Y:S02]  /*4550*/  VIADD R4, R7, 0xa7 ;  /* 0x000000a707047836 */ /* 0x002fe40000000000 */
[----:B------:R-:W-:-:S03]  /*4560*/  IMAD.HI.U32 R127, R11, R157, RZ ;  /* 0x0000009d0b7f7227 */ /* 0x000fc600078e00ff */
[----:B------:R1:W-:Y:S01]  /*4570*/  STL [R1+0x1434], R4 ;  /* 0x0014340401007387 */ /* 0x0003e20000100800 */
[----:B------:R-:W-:Y:S01]  /*4580*/  IMAD R159, R3, R165, R159 ;  /* 0x000000a5039f7224 */ /* 0x000fe200078e029f */
[----:B------:R-:W-:Y:S01]  /*4590*/  IABS R165, R4 ;  /* 0x0000000400a57213 */ /* 0x000fe20000000000 */
[----:B------:R-:W-:Y:S02]  /*45a0*/  IMAD.MOV R164, RZ, RZ, -R164 ;  /* 0x000000ffffa47224 */ /* 0x000fe400078e0aa4 */
[----:B------:R-:W-:Y:S02]  /*45b0*/  IMAD.MOV R127, RZ, RZ, -R127 ;  /* 0x000000ffff7f7224 */ /* 0x000fe400078e0a7f */
[----:B------:R-:W-:Y:S02]  /*45c0*/  VIADD R5, R7, 0xa8 ;  /* 0x000000a807057836 */ /* 0x000fe40000000000 */
[----:B------:R-:W-:Y:S01]  /*45d0*/  IMAD R161, R3, R164, R161 ;  /* 0x000000a403a17224 */ /* 0x000fe200078e02a1 */
[----:B-1----:R-:W-:Y:S01]  /*45e0*/  IADD3 R4, R7, 0xa9, RZ ;  /* 0x000000a907047810 */ /* 0x002fe20007ffe0ff */
[----:B------:R-:W-:Y:S01]  /*45f0*/  IMAD.HI.U32 R168, R11, R165, RZ ;  /* 0x000000a50ba87227 */ /* 0x000fe200078e00ff */
[----:B------:R-:W-:Y:S01]  /*4600*/  IABS R164, R6 ;  /* 0x0000000600a47213 */ /* 0x000fe20000000000 */
[----:B------:R1:W-:Y:S01]  /*4610*/  STL [R1+0x1430], R5 ;  /* 0x0014300501007387 */ /* 0x0003e20000100800 */
[----:B------:R-:W-:Y:S01]  /*4620*/  IABS R167, R4 ;  /* 0x0000000400a77213 */ /* 0x000fe20000000000 */
[----:B------:R-:W-:Y:S01]  /*4630*/  IMAD R157, R3, R127, R157 ;  /* 0x0000007f039d7224 */ /* 0x000fe200078e029d */
[----:B------:R-:W-:Y:S01]  /*4640*/  IABS R166, R5 ;  /* 0x0000000500a67213 */ /* 0x000fe20000000000 */
[----:B------:R-:W-:Y:S01]  /*4650*/  IMAD.HI.U32 R127, R11, R158, RZ ;  /* 0x0000009e0b7f7227 */ /* 0x000fe200078e00ff */
[----:B------:R2:W-:Y:S03]  /*4660*/  STL [R1+0x1438], R4 ;  /* 0x0014380401007387 */ /* 0x0005e60000100800 */
[----:B------:R-:W-:Y:S01]  /*4670*/  IMAD.MOV R168, RZ, RZ, -R168 ;  /* 0x000000ffffa87224 */ /* 0x000fe200078e0aa8 */
[----:B------:R-:W-:Y:S01]  /*4680*/  IADD3 R127, -R127, RZ, RZ ;  /* 0x000000ff7f7f7210 */ /* 0x000fe20007ffe1ff */
[----:B------:R-:W-:Y:S01]  /*4690*/  IMAD.HI.U32 R170, R11, R164, RZ ;  /* 0x000000a40baa7227 */ /* 0x000fe200078e00ff */
[----:B-1----:R-:W-:-:S03]  /*46a0*/  IADD3 R5, R7, 0xad, RZ ;  /* 0x000000ad07057810 */ /* 0x002fc60007ffe0ff */
[----:B------:R-:W-:Y:S01]  /*46b0*/  IMAD R165, R3, R168, R165 ;  /* 0x000000a803a57224 */ /* 0x000fe200078e02a5 */
[----:B------:R-:W-:Y:S01]  /*46c0*/  IABS R171, R5 ;  /* 0x0000000500ab7213 */ /* 0x000fe20000000000 */
[----:B--2---:R-:W-:Y:S02]  /*46d0*/  VIADD R4, R7, 0xaa ;  /* 0x000000aa07047836 */ /* 0x004fe40000000000 */
[----:B------:R-:W-:Y:S02]  /*46e0*/  IMAD.MOV R170, RZ, RZ, -R170 ;  /* 0x000000ffffaa7224 */ /* 0x000fe400078e0aaa */
[----:B------:R-:W-:Y:S01]  /*46f0*/  IMAD.HI.U32 R169, R11, R166, RZ ;  /* 0x000000a60ba97227 */ /* 0x000fe200078e00ff */
[----:B------:R1:W-:Y:S01]  /*4700*/  STL [R1+0x1428], R4 ;  /* 0x0014280401007387 */ /* 0x0003e20000100800 */
[----:B------:R-:W-:Y:S02]  /*4710*/  IABS R168, R4 ;  /* 0x0000000400a87213 */ /* 0x000fe40000000000 */
[----:B------:R-:W-:-:S02]  /*4720*/  VIADD R6, R7, 0xab ;  /* 0x000000ab07067836 */ /* 0x000fc40000000000 */
[----:B------:R-:W-:Y:S02]  /*4730*/  IMAD R158, R3, R127, R158 ;  /* 0x0000007f039e7224 */ /* 0x000fe400078e029e */
[----:B------:R-:W-:Y:S01]  /*4740*/  IMAD.HI.U32 R127, R11, R162, RZ ;  /* 0x000000a20b7f7227 */ /* 0x000fe200078e00ff */
[----:B------:R-:W-:Y:S03]  /*4750*/  STL [R1+0x1414], R6 ;  /* 0x0014140601007387 */ /* 0x000fe60000100800 */
[----:B-1----:R-:W-:Y:S02]  /*4760*/  VIADD R4, R7, 0xac ;  /* 0x000000ac07047836 */ /* 0x002fe40000000000 */
[C---:B------:R-:W-:Y:S02]  /*4770*/  IMAD R164, R3.reuse, R170, R164 ;  /* 0x000000aa03a47224 */ /* 0x040fe400078e02a4 */
[----:B------:R-:W-:Y:S01]  /*4780*/  IMAD.MOV R169, RZ, RZ, -R169 ;  /* 0x000000ffffa97224 */ /* 0x000fe200078e0aa9 */
        /* <DEDUP_REMOVED lines=8> */
[----:B------:R-:W-:-:S04]  /*4810*/  IMAD.HI.U32 R127, R11, R163, RZ ;  /* 0x000000a30b7f7227 */ /* 0x000fc800078e00ff */
[----:B-1----:R-:W-:Y:S02]  /*4820*/  VIADD R4, R7, 0xae ;  /* 0x000000ae07047836 */ /* 0x002fe40000000000 */
[----:B------:R-:W-:Y:S02]  /*4830*/  IMAD.MOV R173, RZ, RZ, -R173 ;  /* 0x000000ffffad7224 */ /* 0x000fe400078e0aad */
[----:B------:R-:W-:Y:S01]  /*4840*/  IMAD.HI.U32 R175, R11, R169, RZ ;  /* 0x000000a90baf7227 */ /* 0x000fe200078e00ff */
[----:B------:R1:W-:Y:S01]  /*4850*/  STL [R1+0x141c], R4 ;  /* 0x00141c0401007387 */ /* 0x0003e20000100800 */
[----:B------:R-:W-:Y:S02]  /*4860*/  IABS R172, R4 ;  /* 0x0000000400ac7213 */ /* 0x000fe40000000000 */
[----:B------:R-:W-:Y:S02]  /*4870*/  IMAD.MOV R127, RZ, RZ, -R127 ;  /* 0x000000ffff7f7224 */ /* 0x000fe400078e0a7f */
[----:B------:R-:W-:-:S02]  /*4880*/  IMAD R170, R3, R173, R170 ;  /* 0x000000ad03aa7224 */ /* 0x000fc400078e02aa */
[----:B------:R-:W-:Y:S02]  /*4890*/  IMAD.MOV R175, RZ, RZ, -R175 ;  /* 0x000000ffffaf7224 */ /* 0x000fe400078e0aaf */
[----:B------:R-:W-:Y:S02]  /*48a0*/  IMAD R163, R3, R127, R163 ;  /* 0x0000007f03a37224 */ /* 0x000fe400078e02a3 */
[C---:B-1----:R-:W-:Y:S02]  /*48b0*/  VIADD R4, R7.reuse, 0xaf ;  /* 0x000000af07047836 */ /* 0x042fe40000000000 */
[----:B------:R-:W-:Y:S02]  /*48c0*/  VIADD R6, R7, 0xb0 ;  /* 0x000000b007067836 */ /* 0x000fe40000000000 */
[----:B------:R-:W-:Y:S01]  /*48d0*/  IMAD.HI.U32 R127, R11, R167, RZ ;  /* 0x000000a70b7f7227 */ /* 0x000fe200078e00ff */
[----:B------:R1:W-:Y:S01]  /*48e0*/  STL [R1+0x140c], R4 ;  /* 0x00140c0401007387 */ /* 0x0003e20000100800 */
[----:B------:R-:W-:-:S02]  /*48f0*/  IABS R173, R4 ;  /* 0x0000000400ad7213 */ /* 0x000fc40000000000 */
[----:B------:R-:W-:Y:S01]  /*4900*/  IMAD.HI.U32 R174, R11, R171, RZ ;  /* 0x000000ab0bae7227 */ /* 0x000fe200078e00ff */
[----:B------:R2:W-:Y:S03]  /*4910*/  STL [R1+0x1400], R6 ;  /* 0x0014000601007387 */ /* 0x0005e60000100800 */
[----:B------:R-:W-:Y:S02]  /*4920*/  IMAD R169, R3, R175, R169 ;  /* 0x000000af03a97224 */ /* 0x000fe400078e02a9 */
[----:B------:R-:W-:Y:S01]  /*4930*/  IMAD.MOV R127, RZ, RZ, -R127 ;  /* 0x000000ffff7f7224 */ /* 0x000fe200078e0a7f */
[C---:B-1----:R-:W-:Y:S01]  /*4940*/  IADD3 R4, R7.reuse, 0xb1, RZ ;  /* 0x000000b107047810 */ /* 0x042fe20007ffe0ff */
[----:B------:R-:W-:Y:S02]  /*4950*/  IMAD.MOV R174, RZ, RZ, -R174 ;  /* 0x000000ffffae7224 */ /* 0x000fe400078e0aae */
[----:B------:R-:W-:Y:S01]  /*4960*/  VIADD R5, R7, 0xb2 ;  /* 0x000000b207057836 */ /* 0x000fe20000000000 */
[----:B------:R-:W-:Y:S01]  /*4970*/  IABS R175, R4 ;  /* 0x0000000400af7213 */ /* 0x000fe20000000000 */
[----:B------:R1:W-:Y:S01]  /*4980*/  STL [R1+0x13f8], R4 ;  /* 0x0013f80401007387 */ /* 0x0003e20000100800 */
[----:B------:R-:W-:-:S02]  /*4990*/  IMAD R167, R3, R127, R167 ;  /* 0x0000007f03a77224 */ /* 0x000fc400078e02a7 */
[----:B------:R-:W-:Y:S01]  /*49a0*/  IMAD R171, R3, R174, R171 ;  /* 0x000000ae03ab7224 */ /* 0x000fe200078e02ab */
[----:B------:R-:W-:Y:S01]  /*49b0*/  IABS R174, R6 ;  /* 0x0000000600ae7213 */ /* 0x000fe20000000000 */
[C---:B------:R-:W-:Y:S01]  /*49c0*/  IMAD.HI.U32 R178, R11.reuse, R175, RZ ;  /* 0x000000af0bb27227 */ /* 0x040fe200078e00ff */
[----:B------:R-:W-:Y:S01]  /*49d0*/  STL [R1+0x13f4], R5 ;  /* 0x0013f40501007387 */ /* 0x000fe20000100800 */
[----:B------:R-:W-:Y:S02]  /*49e0*/  IABS R176, R5 ;  /* 0x0000000500b07213 */ /* 0x000fe40000000000 */
[----:B------:R-:W-:Y:S01]  /*49f0*/  IMAD.HI.U32 R127, R11, R168, RZ ;  /* 0x000000a80b7f7227 */ /* 0x000fe200078e00ff */
[----:B--2---:R-:W-:-:S03]  /*4a00*/  IADD3 R6, R7, 0xb5, RZ ;  /* 0x000000b507067810 */ /* 0x004fc60007ffe0ff */
[----:B-1----:R-:W-:Y:S02]  /*4a10*/  VIADD R4, R7, 0xb3 ;  /* 0x000000b307047836 */ /* 0x002fe40000000000 */
[----:B------:R-:W-:Y:S02]  /*4a20*/  IMAD.MOV R178, RZ, RZ, -R178 ;  /* 0x000000ffffb27224 */ /* 0x000fe400078e0ab2 */
[----:B------:R-:W-:Y:S01]  /*4a30*/  IMAD.MOV R127, RZ, RZ, -R127 ;  /* 0x000000ffff7f7224 */ /* 0x000fe200078e0a7f */
[----:B------:R1:W-:Y:S01]  /*4a40*/  STL [R1+0x13ec], R4 ;  /* 0x0013ec0401007387 */ /* 0x0003e20000100800 */
[----:B------:R-:W-:Y:S01]  /*4a50*/  IABS R177, R4 ;  /* 0x0000000400b17213 */ /* 0x000fe20000000000 */
[----:B------:R-:W-:-:S04]  /*4a60*/  IMAD.HI.U32 R180, R11, R174, RZ ;  /* 0x000000ae0bb47227 */ /* 0x000fc800078e00ff */
[C---:B------:R-:W-:Y:S02]  /*4a70*/  IMAD R175, R3.reuse, R178, R175 ;  /* 0x000000b203af7224 */ /* 0x040fe400078e02af */
[----:B------:R-:W-:Y:S02]  /*4a80*/  IMAD R168, R3, R127, R168 ;  /* 0x0000007f03a87224 */ /* 0x000fe400078e02a8 */
[----:B-1----:R-:W-:Y:S02]  /*4a90*/  VIADD R4, R7, 0xb4 ;  /* 0x000000b407047836 */ /* 0x002fe40000000000 */
[----:B------:R-:W-:-:S03]  /*4aa0*/  IMAD.HI.U32 R127, R11, R172, RZ ;  /* 0x000000ac0b7f7227 */ /* 0x000fc600078e00ff */
[----:B------:R1:W-:Y:S01]  /*4ab0*/  STL [R1+0x13dc], R4 ;  /* 0x0013dc0401007387 */ /* 0x0003e20000100800 */
[----:B------:R-:W-:Y:S01]  /*4ac0*/  IABS R178, R4 ;  /* 0x0000000400b27213 */ /* 0x000fe20000000000 */
[----:B------:R-:W-:Y:S02]  /*4ad0*/  IMAD.MOV R180, RZ, RZ, -R180 ;  /* 0x000000ffffb47224 */ /* 0x000fe400078e0ab4 */
[----:B------:R-:W-:Y:S01]  /*4ae0*/  IMAD.HI.U32 R179, R11, R176, RZ ;  /* 0x000000b00bb37227 */ /* 0x000fe200078e00ff */
[----:B------:R-:W-:Y:S03]  /*4af0*/  STL [R1+0x13d4], R6 ;  /* 0x0013d40601007387 */ /* 0x000fe60000100800 */
[----:B------:R-:W-:Y:S02]  /*4b00*/  IMAD.MOV R127, RZ, RZ, -R127 ;  /* 0x000000ffff7f7224 */ /* 0x000fe400078e0a7f */
[----:B-1----:R-:W-:-:S02]  /*4b10*/  VIADD R4, R7, 0xb6 ;  /* 0x000000b607047836 */ /* 0x002fc40000000000 */
[----:B------:R-:W-:Y:S02]  /*4b20*/  IMAD R174, R3, R180, R174 ;  /* 0x000000b403ae7224 */ /* 0x000fe400078e02ae */
[----:B------:R-:W-:Y:S01]  /*4b30*/  IMAD.MOV R179, RZ, RZ, -R179 ;  /* 0x000000ffffb37224 */ /* 0x000fe200078e0ab3 */
[----:B------:R-:W-:Y:S01]  /*4b40*/  IABS R180, R4 ;  /* 0x0000000400b47213 */ /* 0x000fe20000000000 */
[----:B------:R-:W-:Y:S01]  /*4b50*/  VIADD R5, R7, 0xb7 ;  /* 0x000000b707057836 */ /* 0x000fe20000000000 */
[----:B------:R1:W-:Y:S01]  /*4b60*/  STL [R1+0x13d0], R4 ;  /* 0x0013d00401007387 */ /* 0x0003e20000100800 */
[----:B------:R-:W-:Y:S02]  /*4b70*/  IMAD R172, R3, R127, R172 ;  /* 0x0000007f03ac7224 */ /* 0x000fe400078e02ac */
[----:B------:R-:W-:Y:S01]  /*4b80*/  IMAD.HI.U32 R127, R11, R173, RZ ;  /* 0x000000ad0b7f7227 */ /* 0x000fe200078e00ff */
[----:B------:R-:W-:Y:S01]  /*4b90*/  STL [R1+0x13c0], R5 ;  /* 0x0013c00501007387 */ /* 0x000fe20000100800 */
[----:B------:R-:W-:-:S02]  /*4ba0*/  IABS R181, R5 ;  /* 0x0000000500b57213 */ /* 0x000fc40000000000 */
[----:B------:R-:W-:Y:S01]  /*4bb0*/  IMAD R176, R3, R179, R176 ;  /* 0x000000b303b07224 */ /* 0x000fe200078e02b0 */
[----:B------:R-:W-:Y:S01]  /*4bc0*/  IABS R179, R6 ;  /* 0x0000000600b37213 */ /* 0x000fe20000000000 */
[----:B------:R-:W-:-:S04]  /*4bd0*/  IMAD.HI.U32 R183, R11, R180, RZ ;  /* 0x000000b40bb77227 */ /* 0x000fc800078e00ff */
[----:B-1----:R-:W-:Y:S02]  /*4be0*/  VIADD R4, R7, 0xb8 ;  /* 0x000000b807047836 */ /* 0x002fe40000000000 */
[----:B------:R-:W-:Y:S02]  /*4bf0*/  IMAD.MOV R127, RZ, RZ, -R127 ;  /* 0x000000ffff7f7224 */ /* 0x000fe400078e0a7f */
[----:B------:R-:W-:Y:S01]  /*4c00*/  IMAD.MOV R183, RZ, RZ, -R183 ;  /* 0x000000ffffb77224 */ /* 0x000fe200078e0ab7 */
        /* <DEDUP_REMOVED lines=11> */
[----:B------:R-:W-:Y:S02]  /*4cc0*/  IMAD.MOV R127, RZ, RZ, -R127 ;  /* 0x000000ffff7f7224 */ /* 0x000fe400078e0a7f */
[----:B------:R-:W-:Y:S01]  /*4cd0*/  IMAD.HI.U32 R184, R11, R181, RZ ;  /* 0x000000b50bb87227 */ /* 0x000fe200078e00ff */
[----:B------:R-:W-:Y:S03]  /*4ce0*/  STL [R1+0x13a4], R6 ;  /* 0x0013a40601007387 */ /* 0x000fe60000100800 */
[----:B-1----:R-:W-:-:S02]  /*4cf0*/  VIADD R4, R7, 0xbb ;  /* 0x000000bb07047836 */ /* 0x002fc40000000000 */
[C---:B------:R-:W-:Y:S02]  /*4d00*/  IMAD R179, R3.reuse, R185, R179 ;  /* 0x000000b903b37224 */ /* 0x040fe400078e02b3 */
[----:B------:R-:W-:Y:S01]  /*4d10*/  IMAD R177, R3, R127, R177 ;  /* 0x0000007f03b17224 */ /* 0x000fe200078e02b1 */
[----:B------:R-:W-:Y:S01]  /*4d20*/  IABS R185, R4 ;  /* 0x0000000400b97213 */ /* 0x000fe20000000000 */
[----:B------:R-:W-:Y:S01]  /*4d30*/  IMAD.MOV R184, RZ, RZ, -R184 ;  /* 0x000000ffffb87224 */ /* 0x000fe200078e0ab8 */
[----:B------:R1:W-:Y:S01]  /*4d40*/  STL [R1+0x1398], R4 ;  /* 0x0013980401007387 */ /* 0x0003e20000100800 */
[----:B------:R-:W-:-:S04]  /*4d50*/  IMAD.HI.U32 R127, R11, R178, RZ ;  /* 0x000000b20b7f7227 */ /* 0x000fc800078e00ff */
[----:B------:R-:W-:Y:S02]  /*4d60*/  VIADD R5, R7, 0xbc ;  /* 0x000000bc07057836 */ /* 0x000fe40000000000 */
[----:B------:R-:W-:Y:S01]  /*4d70*/  IMAD R181, R3, R184, R181 ;  /* 0x000000b803b57224 */ /* 0x000fe200078e02b5 */
[----:B------:R-:W-:Y:S01]  /*4d80*/  IABS R184, R6 ;  /* 0x0000000600b87213 */ /* 0x000fe20000000000 */
[----:B------:R-:W-:Y:S01]  /*4d90*/  IMAD.HI.U32 R188, R11, R185, RZ ;  /* 0x000000b90bbc7227 */ /* 0x000fe200078e00ff */
[----:B------:R-:W-:Y:S01]  /*4da0*/  STL [R1+0x1390], R5 ;  /* 0x0013900501007387 */ /* 0x000fe20000100800 */
[----:B------:R-:W-:Y:S02]  /*4db0*/  IABS R186, R5 ;  /* 0x0000000500ba7213 */ /* 0x000fe40000000000 */
[----:B-1----:R-:W-:Y:S02]  /*4dc0*/  VIADD R4, R7, 0xbd ;  /* 0x000000bd07047836 */ /* 0x002fe40000000000 */
[----:B------:R-:W-:-:S02]  /*4dd0*/  IMAD.MOV R127, RZ, RZ, -R127 ;  /* 0x000000ffff7f7224 */ /* 0x000fc400078e0a7f */
[----:B------:R-:W-:Y:S01]  /*4de0*/  IMAD.MOV R188, RZ, RZ, -R188 ;  /* 0x000000ffffbc7224 */ /* 0x000fe200078e0abc */
[----:B------:R1:W-:Y:S01]  /*4df0*/  STL [R1+0x138c], R4 ;  /* 0x00138c0401007387 */ /* 0x0003e20000100800 */
[----:B------:R-:W-:Y:S01]  /*4e00*/  IABS R187, R4 ;  /* 0x0000000400bb7213 */ /* 0x000fe20000000000 */
[----:B------:R-:W-:Y:S02]  /*4e10*/  IMAD R178, R3, R127, R178 ;  /* 0x0000007f03b27224 */ /* 0x000fe400078e02b2 */
[----:B------:R-:W-:-:S04]  /*4e20*/  IMAD.HI.U32 R127, R11, R182, RZ ;  /* 0x000000b60b7f7227 */ /* 0x000fc800078e00ff */
[----:B------:R-:W-:Y:S01]  /*4e30*/  IMAD.HI.U32 R190, R11, R184, RZ ;  /* 0x000000b80bbe7227 */ /* 0x000fe200078e00ff */
[----:B------:R-:W-:-:S03]  /*4e40*/  IADD3 R127, -R127, RZ, RZ ;  /* 0x000000ff7f7f7210 */ /* 0x000fc60007ffe1ff */
[----:B-1----:R-:W-:Y:S02]  /*4e50*/  VIADD R4, R7, 0xbe ;  /* 0x000000be07047836 */ /* 0x002fe40000000000 */
[----:B------:R-:W-:Y:S02]  /*4e60*/  IMAD R185, R3, R188, R185 ;  /* 0x000000bc03b97224 */ /* 0x000fe400078e02b9 */
[----:B------:R-:W-:Y:S01]  /*4e70*/  IMAD.HI.U32 R189, R11, R186, RZ ;  /* 0x000000ba0bbd7227 */ /* 0x000fe200078e00ff */
[----:B------:R1:W-:Y:S01]  /*4e80*/  STL [R1+0x1384], R4 ;  /* 0x0013840401007387 */ /* 0x0003e20000100800 */
[----:B------:R-:W-:Y:S02]  /*4e90*/  IABS R188, R4 ;  /* 0x0000000400bc7213 */ /* 0x000fe40000000000 */
[----:B------:R-:W-:Y:S01]  /*4ea0*/  IMAD.MOV R190, RZ, RZ, -R190 ;  /* 0x000000ffffbe7224 */ /* 0x000fe200078e0abe */
[----:B------:R-:W-:Y:S01]  /*4eb0*/  IADD3 R189, -R189, RZ, RZ ;  /* 0x000000ffbdbd7210 */ /* 0x000fe20007ffe1ff */
[----:B------:R-:W-:-:S02]  /*4ec0*/  VIADD R6, R7, 0xbf ;  /* 0x000000bf07067836 */ /* 0x000fc40000000000 */
[C---:B------:R-:W-:Y:S02]  /*4ed0*/  IMAD R184, R3.reuse, R190, R184 ;  /* 0x000000be03b87224 */ /* 0x040fe400078e02b8 */
[----:B------:R-:W-:Y:S01]  /*4ee0*/  IMAD R182, R3, R127, R182 ;  /* 0x0000007f03b67224 */ /* 0x000fe200078e02b6 */
[----:B------:R-:W-:Y:S01]  /*4ef0*/  STL [R1+0x1370], R6 ;  /* 0x0013700601007387 */ /* 0x000fe20000100800 */
[----:B-1----:R-:W-:Y:S02]  /*4f00*/  VIADD R4, R7, 0xc0 ;  /* 0x000000c007047836 */ /* 0x002fe40000000000 */
[----:B------:R-:W-:-:S03]  /*4f10*/  IMAD.HI.U32 R127, R11, R183, RZ ;  /* 0x000000b70b7f7227 */ /* 0x000fc600078e00ff */
[----:B------:R-:W-:Y:S01]  /*4f20*/  IABS R190, R4 ;  /* 0x0000000400be7213 */ /* 0x000fe20000000000 */
[----:B------:R-:W-:Y:S01]  /*4f30*/  VIADD R5, R7, 0xc1 ;  /* 0x000000c107057836 */ /* 0x000fe20000000000 */
[----:B------:R1:W-:Y:S01]  /*4f40*/  STL [R1+0x136c], R4 ;  /* 0x00136c0401007387 */ /* 0x0003e20000100800 */
[----:B------:R-:W-:Y:S01]  /*4f50*/  IMAD R186, R3, R189, R186 ;  /* 0x000000bd03ba7224 */ /* 0x000fe200078e02ba */
[----:B------:R-:W-:Y:S01]  /*4f60*/  IABS R189, R6 ;  /* 0x0000000600bd7213 */ /* 0x000fe20000000000 */
[----:B------:R-:W-:Y:S01]  /*4f70*/  IMAD.HI.U32 R193, R11, R190, RZ ;  /* 0x000000be0bc17227 */ /* 0x000fe200078e00ff */
[----:B------:R-:W-:Y:S01]  /*4f80*/  STL [R1+0x1368], R5 ;  /* 0x0013680501007387 */ /* 0x000fe20000100800 */
[----:B------:R-:W-:Y:S02]  /*4f90*/  IABS R191, R5 ;  /* 0x0000000500bf7213 */ /* 0x000fe40000000000 */
[----:B------:R-:W-:Y:S02]  /*4fa0*/  IMAD.MOV R127, RZ, RZ, -R127 ;  /* 0x000000ffff7f7224 */ /* 0x000fe400078e0a7f */
[----:B------:R-:W-:-:S02]  /*4fb0*/  IMAD.MOV R193, RZ, RZ, -R193 ;  /* 0x000000ffffc17224 */ /* 0x000fc400078e0ac1 */
[----:B-1----:R-:W-:Y:S02]  /*4fc0*/  VIADD R4, R7, 0xc2 ;  /* 0x000000c207047836 */ /* 0x002fe40000000000 */
[----:B------:R-:W-:Y:S02]  /*4fd0*/  IMAD R183, R3, R127, R183 ;  /* 0x0000007f03b77224 */ /* 0x000fe400078e02b7 */
[C---:B------:R-:W-:Y:S01]  /*4fe0*/  IMAD.HI.U32 R127, R11.reuse, R187, RZ ;  /* 0x000000bb0b7f7227 */ /* 0x040fe200078e00ff */
[----:B------:R1:W-:Y:S01]  /*4ff0*/  STL [R1+0x1360], R4 ;  /* 0x0013600401007387 */ /* 0x0003e20000100800 */
[----:B------:R-:W-:Y:S02]  /*5000*/  IABS R192, R4 ;  /* 0x0000000400c07213 */ /* 0x000fe40000000000 */
[----:B------:R-:W-:-:S04]  /*5010*/  IMAD.HI.U32 R195, R11, R189, RZ ;  /* 0x000000bd0bc37227 */ /* 0x000fc800078e00ff */
[----:B------:R-:W-:Y:S02]  /*5020*/  IMAD R190, R3, R193, R190 ;  /* 0x000000c103be7224 */ /* 0x000fe400078e02be */
[----:B------:R-:W-:Y:S01]  /*5030*/  IMAD.MOV R127, RZ, RZ, -R127 ;  /* 0x000000ffff7f7224 */ /* 0x000fe200078e0a7f */
[C---:B-1----:R-:W-:Y:S01]  /*5040*/  IADD3 R4, R7.reuse, 0xc3, RZ ;  /* 0x000000c307047810 */ /* 0x042fe20007ffe0ff */
[----:B------:R-:W-:Y:S02]  /*5050*/  IMAD.MOV R195, RZ, RZ, -R195 ;  /* 0x000000ffffc37224 */ /* 0x000fe400078e0ac3 */
[----:B------:R-:W-:Y:S01]  /*5060*/  VIADD R6, R7, 0xc4 ;  /* 0x000000c407067836 */ /* 0x000fe20000000000 */
[----:B------:R-:W-:Y:S01]  /*5070*/  IABS R193, R4 ;  /* 0x0000000400c17213 */ /* 0x000fe20000000000 */
[----:B------:R1:W-:Y:S01]  /*5080*/  STL [R1+0x1350], R4 ;  /* 0x0013500401007387 */ /* 0x0003e20000100800 */
[----:B------:R-:W-:Y:S02]  /*5090*/  IMAD R187, R3, R127, R187 ;  /* 0x0000007f03bb7224 */ /* 0x000fe400078e02bb */
[----:B------:R-:W-:Y:S01]  /*50a0*/  IMAD.HI.U32 R194, R11, R191, RZ ;  /* 0x000000bf0bc27227 */ /* 0x000fe200078e00ff */
[----:B------:R-:W-:Y:S03]  /*50b0*/  STL [R1+0x1348], R6 ;  /* 0x0013480601007387 */ /* 0x000fe60000100800 */
[----:B------:R-:W-:-:S02]  /*50c0*/  IMAD R189, R3, R195, R189 ;  /* 0x000000c303bd7224 */ /* 0x000fc400078e02bd */
[----:B------:R-:W-:-:S04]  /*50d0*/  IMAD.HI.U32 R127, R11, R188, RZ ;  /* 0x000000bc0b7f7227 */ /* 0x000fc800078e00ff */
[C---:B-1----:R-:W-:Y:S02]  /*50e0*/  VIADD R4, R7.reuse, 0xc5 ;  /* 0x000000c507047836 */ /* 0x042fe40000000000 */
[----:B------:R-:W-:Y:S02]  /*50f0*/  IMAD.MOV R194, RZ, RZ, -R194 ;  /* 0x000000ffffc27224 */ /* 0x000fe400078e0ac2 */
[----:B------:R-:W-:Y:S01]  /*5100*/  IMAD.MOV R127, RZ, RZ, -R127 ;  /* 0x000000ffff7f7224 */ /* 0x000fe200078e0a7f */
[----:B------:R-:W-:Y:S01]  /*5110*/  IABS R195, R4 ;  /* 0x0000000400c37213 */ /* 0x000fe20000000000 */
[----:B------:R-:W-:Y:S01]  /*5120*/  VIADD R5, R7, 0xc6 ;  /* 0x000000c607057836 */ /* 0x000fe20000000000 */
[----:B------:R1:W-:Y:S01]  /*5130*/  STL [R1+0x1340], R4 ;  /* 0x0013400401007387 */ /* 0x0003e20000100800 */
[----:B------:R-:W-:Y:S01]  /*5140*/  IMAD R191, R3, R194, R191 ;  /* 0x000000c203bf7224 */ /* 0x000fe200078e02bf */
[----:B------:R-:W-:Y:S01]  /*5150*/  IABS R194, R6 ;  /* 0x0000000600c27213 */ /* 0x000fe20000000000 */
[----:B------:R-:W-:Y:S01]  /*5160*/  IMAD.HI.U32 R198, R11, R195, RZ ;  /* 0x000000c30bc67227 */ /* 0x000fe200078e00ff */
[----:B------:R-:W-:Y:S01]  /*5170*/  STL [R1+0x1338], R5 ;  /* 0x0013380501007387 */ /* 0x000fe20000100800 */
[----:B------:R-:W-:-:S02]  /*5180*/  IABS R196, R5 ;  /* 0x0000000500c47213 */ /* 0x000fc40000000000 */
[----:B------:R-:W-:Y:S01]  /*5190*/  IMAD R188, R3, R127, R188 ;  /* 0x0000007f03bc7224 */ /* 0x000fe200078e02bc */
[----:B------:R-:W-:Y:S01]  /*51a0*/  IADD3 R198, -R198, RZ, RZ ;  /* 0x000000ffc6c67210 */ /* 0x000fe20007ffe1ff */
[----:B------:R-:W-:-:S04]  /*51b0*/  IMAD.HI.U32 R127, R11, R192, RZ ;  /* 0x000000c00b7f7227 */ /* 0x000fc800078e00ff */
[----:B-1----:R-:W-:Y:S02]  /*51c0*/  VIADD R4, R7, 0xc7 ;  /* 0x000000c707047836 */ /* 0x002fe40000000000 */
[----:B------:R-:W-:Y:S02]  /*51d0*/  IMAD.MOV R127, RZ, RZ, -R127 ;  /* 0x000000ffff7f7224 */ /* 0x000fe400078e0a7f */
[----:B------:R-:W-:Y:S01]  /*51e0*/  IMAD.HI.U32 R200, R11, R194, RZ ;  /* 0x000000c20bc87227 */ /* 0x000fe200078e00ff */
[----:B------:R1:W-:Y:S01]  /*51f0*/  STL [R1+0x132c], R4 ;  /* 0x00132c0401007387 */ /* 0x0003e20000100800 */
[----:B------:R-:W-:Y:S02]  /*5200*/  IABS R197, R4 ;  /* 0x0000000400c57213 */ /* 0x000fe40000000000 */
[C---:B------:R-:W-:Y:S02]  /*5210*/  IMAD R195, R3.reuse, R198, R195 ;  /* 0x000000c603c37224 */ /* 0x040fe400078e02c3 */
[----:B------:R-:W-:-:S02]  /*5220*/  IMAD R192, R3, R127, R192 ;  /* 0x0000007f03c07224 */ /* 0x000fc400078e02c0 */
[----:B------:R-:W-:-:S04]  /*5230*/  IMAD.HI.U32 R199, R11, R196, RZ ;  /* 0x000000c40bc77227 */ /* 0x000fc800078e00ff */
[----:B-1----:R-:W-:Y:S02]  /*5240*/  VIADD R4, R7, 0xc8 ;  /* 0x000000c807047836 */ /* 0x002fe40000000000 */
[----:B------:R-:W-:Y:S02]  /*5250*/  IMAD.MOV R200, RZ, RZ, -R200 ;  /* 0x000000ffffc87224 */ /* 0x000fe400078e0ac8 */
[----:B------:R-:W-:Y:S01]  /*5260*/  IMAD.HI.U32 R127, R11, R193, RZ ;  /* 0x000000c10b7f7227 */ /* 0x000fe200078e00ff */
[----:B------:R1:W-:Y:S01]  /*5270*/  STL [R1+0x1324], R4 ;  /* 0x0013240401007387 */ /* 0x0003e20000100800 */
[----:B------:R-:W-:Y:S02]  /*5280*/  IABS R198, R4 ;  /* 0x0000000400c67213 */ /* 0x000fe40000000000 */
[----:B------:R-:W-:Y:S02]  /*5290*/  VIADD R6, R7, 0xc9 ;  /* 0x000000c907067836 */ /* 0x000fe40000000000 */
[----:B------:R-:W-:-:S02]  /*52a0*/  IMAD.MOV R199, RZ, RZ, -R199 ;  /* 0x000000ffffc77224 */ /* 0x000fc400078e0ac7 */
[----:B------:R-:W-:Y:S01]  /*52b0*/  IMAD R194, R3, R200, R194 ;  /* 0x000000c803c27224 */ /* 0x000fe200078e02c2 */
[----:B------:R-:W-:Y:S01]  /*52c0*/  STL [R1+0x1318], R6 ;  /* 0x0013180601007387 */ /* 0x000fe20000100800 */
[----:B------:R-:W-:Y:S02]  /*52d0*/  IMAD.MOV R127, RZ, RZ, -R127 ;  /* 0x000000ffff7f7224 */ /* 0x000fe400078e0a7f */
[C---:B-1----:R-:W-:Y:S02]  /*52e0*/  VIADD R4, R7.reuse, 0xca ;  /* 0x000000ca07047836 */ /* 0x042fe40000000000 */
[----:B------:R-:W-:Y:S02]  /*52f0*/  VIADD R5, R7, 0xcb ;  /* 0x000000cb07057836 */ /* 0x000fe40000000000 */
[C---:B------:R-:W-:Y:S01]  /*5300*/  IMAD R196, R3.reuse, R199, R196 ;  /* 0x000000c703c47224 */ /* 0x040fe200078e02c4 */
[----:B------:R-:W-:Y:S01]  /*5310*/  IABS R200, R4 ;  /* 0x0000000400c87213 */ /* 0x000fe20000000000 */
[----:B------:R1:W-:Y:S01]  /*5320*/  STL [R1+0x1310], R4 ;  /* 0x0013100401007387 */ /* 0x0003e20000100800 */
[----:B------:R-:W-:Y:S01]  /*5330*/  IMAD R193, R3, R127, R193 ;  /* 0x0000007f03c17224 */ /* 0x000fe200078e02c1 */
[----:B------:R-:W-:Y:S01]  /*5340*/  IABS R199, R6 ;  /* 0x0000000600c77213 */ /* 0x000fe20000000000 */
[----:B------:R-:W-:Y:S01]  /*5350*/  IMAD.HI.U32 R127, R11, R197, RZ ;  /* 0x000000c50b7f7227 */ /* 0x000fe200078e00ff */
[----:B------:R-:W-:Y:S01]  /*5360*/  STL [R1+0x1304], R5 ;  /* 0x0013040501007387 */ /* 0x000fe20000100800 */
[----:B------:R-:W-:-:S02]  /*5370*/  IABS R201, R5 ;  /* 0x0000000500c97213 */ /* 0x000fc40000000000 */
[----:B------:R-:W-:-:S04]  /*5380*/  IMAD.HI.U32 R203, R11, R200, RZ ;  /* 0x000000c80bcb7227 */ /* 0x000fc800078e00ff */
        /* <DEDUP_REMOVED lines=8> */
[----:B------:R-:W-:Y:S02]  /*5410*/  IMAD R200, R3, R203, R200 ;  /* 0x000000cb03c87224 */ /* 0x000fe400078e02c8 */
[----:B------:R-:W-:-:S04]  /*5420*/  IMAD.HI.U32 R127, R11, R198, RZ ;  /* 0x000000c60b7f7227 */ /* 0x000fc800078e00ff */
[C---:B-1----:R-:W-:Y:S02]  /*5430*/  VIADD R4, R7.reuse, 0xcd ;  /* 0x000000cd07047836 */ /* 0x042fe40000000000 */
[----:B------:R-:W-:Y:S02]  /*5440*/  VIADD R6, R7, 0xce ;  /* 0x000000ce07067836 */ /* 0x000fe40000000000 */
[----:B------:R-:W-:Y:S01]  /*5450*/  IMAD.HI.U32 R204, R11, R201, RZ ;  /* 0x000000c90bcc7227 */ /* 0x000fe200078e00ff */
[----:B------:R1:W-:Y:S01]  /*5460*/  STL [R1+0x12f8], R4 ;  /* 0x0012f80401007387 */ /* 0x0003e20000100800 */
[----:B------:R-:W-:Y:S02]  /*5470*/  IABS R203, R4 ;  /* 0x0000000400cb7213 */ /* 0x000fe40000000000 */
[----:B------:R-:W-:Y:S01]  /*5480*/  IMAD.MOV R127, RZ, RZ, -R127 ;  /* 0x000000ffff7f7224 */ /* 0x000fe200078e0a7f */
[----:B------:R-:W-:Y:S01]  /*5490*/  STL [R1+0x12e8], R6 ;  /* 0x0012e80601007387 */ /* 0x000fe20000100800 */
[----:B------:R-:W-:-:S02]  /*54a0*/  IMAD R199, R3, R205, R199 ;  /* 0x000000cd03c77224 */ /* 0x000fc400078e02c7 */
[----:B------:R-:W-:Y:S02]  /*54b0*/  IMAD.MOV R204, RZ, RZ, -R204 ;  /* 0x000000ffffcc7224 */ /* 0x000fe400078e0acc */
[----:B------:R-:W-:Y:S02]  /*54c0*/  IMAD R198, R3, R127, R198 ;  /* 0x0000007f03c67224 */ /* 0x000fe400078e02c6 */
[C---:B-1----:R-:W-:Y:S02]  /*54d0*/  VIADD R4, R7.reuse, 0xcf ;  /* 0x000000cf07047836 */ /* 0x042fe40000000000 */
[----:B------:R-:W-:Y:S02]  /*54e0*/  VIADD R5, R7, 0xd0 ;  /* 0x000000d007057836 */ /* 0x000fe40000000000 */
[----:B------:R-:W-:Y:S01]  /*54f0*/  IMAD.HI.U32 R127, R11, R202, RZ ;  /* 0x000000ca0b7f7227 */ /* 0x000fe200078e00ff */
[----:B------:R-:W-:Y:S01]  /*5500*/  IABS R205, R4 ;  /* 0x0000000400cd7213 */ /* 0x000fe20000000000 */
[----:B------:R1:W-:Y:S01]  /*5510*/  STL [R1+0x12e0], R4 ;  /* 0x0012e00401007387 */ /* 0x0003e20000100800 */
[----:B------:R-:W-:Y:S01]  /*5520*/  IABS R206, R5 ;  /* 0x0000000500ce7213 */ /* 0x000fe20000000000 */
        /* <DEDUP_REMOVED lines=10> */
[----:B------:R-:W-:-:S04]  /*55d0*/  IMAD.HI.U32 R210, R11, R204, RZ ;  /* 0x000000cc0bd27227 */ /* 0x000fc800078e00ff */
[----:B------:R-:W-:-:S04]  /*55e0*/  IMAD.HI.U32 R127, R11, R203, RZ ;  /* 0x000000cb0b7f7227 */ /* 0x000fc800078e00ff */
[----:B-1----:R-:W-:Y:S01]  /*55f0*/  VIADD R4, R7, 0xd2 ;  /* 0x000000d207047836 */ /* 0x002fe20000000000 */
[----:B------:R-:W-:Y:S01]  /*5600*/  IADD3 R127, -R127, RZ, RZ ;  /* 0x000000ff7f7f7210 */ /* 0x000fe20007ffe1ff */
        /* <DEDUP_REMOVED lines=9> */
[----:B------:R-:W-:Y:S02]  /*56a0*/  IMAD.MOV R209, RZ, RZ, -R209 ;  /* 0x000000ffffd17224 */ /* 0x000fe400078e0ad1 */
[----:B------:R-:W-:Y:S01]  /*56b0*/  IMAD R203, R3, R127, R203 ;  /* 0x0000007f03cb7224 */ /* 0x000fe200078e02cb */
[----:B------:R-:W-:Y:S01]  /*56c0*/  IABS R210, R4 ;  /* 0x0000000400d27213 */ /* 0x000fe20000000000 */
[----:B------:R-:W-:Y:S01]  /*56d0*/  VIADD R5, R7, 0xd5 ;  /* 0x000000d507057836 */ /* 0x000fe20000000000 */
[----:B------:R1:W-:Y:S01]  /*56e0*/  STL [R1+0x12b8], R4 ;  /* 0x0012b80401007387 */ /* 0x0003e20000100800 */
[----:B------:R-:W-:-:S03]  /*56f0*/  IMAD.HI.U32 R127, R11, R207, RZ ;  /* 0x000000cf0b7f7227 */ /* 0x000fc600078e00ff */
[----:B------:R2:W-:Y:S01]  /*5700*/  STL [R1+0x12ac], R5 ;  /* 0x0012ac0501007387 */ /* 0x0005e20000100800 */
[----:B------:R-:W-:Y:S01]  /*5710*/  IMAD R206, R3, R209, R206 ;  /* 0x000000d103ce7224 */ /* 0x000fe200078e02ce */
[----:B------:R-:W-:Y:S01]  /*5720*/  IABS R209, R6 ;  /* 0x0000000600d17213 */ /* 0x000fe20000000000 */
[----:B------:R-:W-:Y:S01]  /*5730*/  IMAD.HI.U32 R213, R11, R210, RZ ;  /* 0x000000d20bd57227 */ /* 0x000fe200078e00ff */
[----:B------:R-:W-:Y:S02]  /*5740*/  IABS R211, R5 ;  /* 0x0000000500d37213 */ /* 0x000fe40000000000 */
[----:B-1----:R-:W-:Y:S01]  /*5750*/  IADD3 R4, R7, 0xd6, RZ ;  /* 0x000000d607047810 */ /* 0x002fe20007ffe0ff */
[----:B------:R-:W-:Y:S02]  /*5760*/  IMAD.MOV R127, RZ, RZ, -R127 ;  /* 0x000000ffff7f7224 */ /* 0x000fe400078e0a7f */
[----:B------:R-:W-:Y:S01]  /*5770*/  IMAD.MOV R213, RZ, RZ, -R213 ;  /* 0x000000ffffd57224 */ /* 0x000fe200078e0ad5 */
[----:B------:R-:W-:Y:S01]  /*5780*/  IABS R212, R4 ;  /* 0x0000000400d47213 */ /* 0x000fe20000000000 */
[----:B------:R1:W-:Y:S01]  /*5790*/  STL [R1+0x12a4], R4 ;  /* 0x0012a40401007387 */ /* 0x0003e20000100800 */
[----:B------:R-:W-:Y:S01]  /*57a0*/  IMAD R207, R3, R127, R207 ;  /* 0x0000007f03cf7224 */ /* 0x000fe200078e02cf */
[----:B--2---:R-:W-:Y:S01]  /*57b0*/  IADD3 R5, R7, 0xda, RZ ;  /* 0x000000da07057810 */ /* 0x004fe20007ffe0ff */
[----:B------:R-:W-:-:S03]  /*57c0*/  IMAD.HI.U32 R215, R11, R209, RZ ;  /* 0x000000d10bd77227 */ /* 0x000fc600078e00ff */
[----:B------:R-:W-:Y:S01]  /*57d0*/  IABS R216, R5 ;  /* 0x0000000500d87213 */ /* 0x000fe20000000000 */
[----:B------:R-:W-:-:S04]  /*57e0*/  IMAD.HI.U32 R127, R11, R208, RZ ;  /* 0x000000d00b7f7227 */ /* 0x000fc800078e00ff */
[----:B-1----:R-:W-:Y:S02]  /*57f0*/  VIADD R4, R7, 0xd7 ;  /* 0x000000d707047836 */ /* 0x002fe40000000000 */
[----:B------:R-:W-:Y:S02]  /*5800*/  IMAD R210, R3, R213, R210 ;  /* 0x000000d503d27224 */ /* 0x000fe400078e02d2 */
[----:B------:R-:W-:Y:S01]  /*5810*/  IMAD.MOV R215, RZ, RZ, -R215 ;  /* 0x000000ffffd77224 */ /* 0x000fe200078e0ad7 */
[----:B------:R1:W-:Y:S01]  /*5820*/  STL [R1+0x1298], R4 ;  /* 0x0012980401007387 */ /* 0x0003e20000100800 */
[----:B------:R-:W-:Y:S01]  /*5830*/  IABS R213, R4 ;  /* 0x0000000400d57213 */ /* 0x000fe20000000000 */
[----:B------:R-:W-:Y:S02]  /*5840*/  IMAD.MOV R127, RZ, RZ, -R127 ;  /* 0x000000ffff7f7224 */ /* 0x000fe400078e0a7f */
[----:B------:R-:W-:-:S04]  /*5850*/  IMAD.HI.U32 R214, R11, R211, RZ ;  /* 0x000000d30bd67227 */ /* 0x000fc800078e00ff */
[C---:B------:R-:W-:Y:S02]  /*5860*/  VIADD R6, R7.reuse, 0xd8 ;  /* 0x000000d807067836 */ /* 0x040fe40000000000 */
[----:B-1----:R-:W-:Y:S02]  /*5870*/  VIADD R4, R7, 0xd9 ;  /* 0x000000d907047836 */ /* 0x002fe40000000000 */
[C---:B------:R-:W-:Y:S01]  /*5880*/  IMAD R209, R3.reuse, R215, R209 ;  /* 0x000000d703d17224 */ /* 0x040fe200078e02d1 */
[----:B------:R-:W-:Y:S01]  /*5890*/  STL [R1+0x1290], R6 ;  /* 0x0012900601007387 */ /* 0x000fe20000100800 */
[----:B------:R-:W-:Y:S01]  /*58a0*/  IMAD R208, R3, R127, R208 ;  /* 0x0000007f03d07224 */ /* 0x000fe200078e02d0 */
[----:B------:R-:W-:Y:S01]  /*58b0*/  IABS R215, R4 ;  /* 0x0000000400d77213 */ /* 0x000fe20000000000 */
[----:B------:R-:W-:Y:S01]  /*58c0*/  IMAD.MOV R214, RZ, RZ, -R214 ;  /* 0x000000ffffd67224 */ /* 0x000fe200078e0ad6 */
[----:B------:R1:W-:Y:S01]  /*58d0*/  STL [R1+0x1288], R4 ;  /* 0x0012880401007387 */ /* 0x0003e20000100800 */
[----:B------:R-:W-:-:S03]  /*58e0*/  IMAD.HI.U32 R127, R11, R212, RZ ;  /* 0x000000d40b7f7227 */ /* 0x000fc600078e00ff */
[----:B------:R-:W-:Y:S01]  /*58f0*/  STL [R1+0x127c], R5 ;  /* 0x00127c0501007387 */ /* 0x000fe20000100800 */
[----:B------:R-:W-:Y:S01]  /*5900*/  IMAD R211, R3, R214, R211 ;  /* 0x000000d603d37224 */ /* 0x000fe200078e02d3 */
[----:B------:R-:W-:Y:S01]  /*5910*/  IABS R214, R6 ;  /* 0x0000000600d67213 */ /* 0x000fe20000000000 */
[----:B------:R-:W-:Y:S02]  /*5920*/  IMAD.MOV R127, RZ, RZ, -R127 ;  /* 0x000000ffff7f7224 */ /* 0x000fe400078e0a7f */
[----:B------:R-:W-:-:S04]  /*5930*/  IMAD.HI.U32 R218, R11, R215, RZ ;  /* 0x000000d70bda7227 */ /* 0x000fc800078e00ff */
[----:B-1----:R-:W-:Y:S02]  /*5940*/  VIADD R4, R7, 0xdb ;  /* 0x000000db07047836 */ /* 0x002fe40000000000 */
[----:B------:R-:W-:Y:S02]  /*5950*/  IMAD R212, R3, R127, R212 ;  /* 0x0000007f03d47224 */ /* 0x000fe400078e02d4 */
[----:B------:R-:W-:Y:S01]  /*5960*/  IMAD.MOV R218, RZ, RZ, -R218 ;  /* 0x000000ffffda7224 */ /* 0x000fe200078e0ada */
[----:B------:R1:W-:Y:S01]  /*5970*/  STL [R1+0x1274], R4 ;  /* 0x0012740401007387 */ /* 0x0003e20000100800 */
[----:B------:R-:W-:Y:S01]  /*5980*/  IABS R217, R4 ;  /* 0x0000000400d97213 */ /* 0x000fe20000000000 */
[----:B------:R-:W-:-:S04]  /*5990*/  IMAD.HI.U32 R127, R11, R213, RZ ;  /* 0x000000d50b7f7227 */ /* 0x000fc800078e00ff */
[----:B------:R-:W-:-:S04]  /*59a0*/  IMAD.HI.U32 R220, R11, R214, RZ ;  /* 0x000000d60bdc7227 */ /* 0x000fc800078e00ff */
[----:B-1----:R-:W-:Y:S02]  /*59b0*/  VIADD R4, R7, 0xdc ;  /* 0x000000dc07047836 */ /* 0x002fe40000000000 */
[----:B------:R-:W-:Y:S02]  /*59c0*/  IMAD R215, R3, R218, R215 ;  /* 0x000000da03d77224 */ /* 0x000fe400078e02d7 */
[----:B------:R-:W-:Y:S01]  /*59d0*/  IMAD.MOV R127, RZ, RZ, -R127 ;  /* 0x000000ffff7f7224 */ /* 0x000fe200078e0a7f */
[----:B------:R1:W-:Y:S01]  /*59e0*/  STL [R1+0x1270], R4 ;  /* 0x0012700401007387 */ /* 0x0003e20000100800 */
[----:B------:R-:W-:Y:S01]  /*59f0*/  IMAD.MOV R220, RZ, RZ, -R220 ;  /* 0x000000ffffdc7224 */ /* 0x000fe200078e0adc */
[----:B------:R-:W-:Y:S01]  /*5a00*/  IABS R218, R4 ;  /* 0x0000000400da7213 */ /* 0x000fe20000000000 */
[----:B------:R-:W-:Y:S02]  /*5a10*/  VIADD R6, R7, 0xdd ;  /* 0x000000dd07067836 */ /* 0x000fe40000000000 */
[----:B------:R-:W-:-:S03]  /*5a20*/  IMAD.HI.U32 R219, R11, R216, RZ ;  /* 0x000000d80bdb7227 */ /* 0x000fc600078e00ff */
[----:B------:R-:W-:Y:S01]  /*5a30*/  STL [R1+0x125c], R6 ;  /* 0x00125c0601007387 */ /* 0x000fe20000100800 */
[----:B------:R-:W-:Y:S01]  /*5a40*/  IMAD R213, R3, R127, R213 ;  /* 0x0000007f03d57224 */ /* 0x000fe200078e02d5 */
[----:B-1----:R-:W-:Y:S01]  /*5a50*/  IADD3 R4, R7, 0xde, RZ ;  /* 0x000000de07047810 */ /* 0x002fe20007ffe0ff */
[----:B------:R-:W-:Y:S02]  /*5a60*/  IMAD R214, R3, R220, R214 ;  /* 0x000000dc03d67224 */ /* 0x000fe400078e02d6 */
[----:B------:R-:W-:Y:S01]  /*5a70*/  IMAD.HI.U32 R127, R11, R217, RZ ;  /* 0x000000d90b7f7227 */ /* 0x000fe200078e00ff */
[----:B------:R-:W-:Y:S01]  /*5a80*/  IABS R220, R4 ;  /* 0x0000000400dc7213 */ /* 0x000fe20000000000 */
[----:B------:R1:W-:Y:S02]  /*5a90*/  STL [R1+0x1258], R4 ;  /* 0x0012580401007387 */ /* 0x0003e40000100800 */
[----:B------:R-:W-:Y:S02]  /*5aa0*/  IMAD.MOV R219, RZ, RZ, -R219 ;  /* 0x000000ffffdb7224 */ /* 0x000fe400078e0adb */
[----:B------:R-:W-:-:S02]  /*5ab0*/  VIADD R5, R7, 0xdf ;  /* 0x000000df07057836 */ /* 0x000fc40000000000 */
        /* <DEDUP_REMOVED lines=10> */
[----:B------:R-:W-:Y:S01]  /*5b60*/  IMAD.HI.U32 R127, R11, R218, RZ ;  /* 0x000000da0b7f7227 */ /* 0x000fe200078e00ff */
[----:B------:R-:W-:-:S03]  /*5b70*/  IADD3 R6, R7, 0xe2, RZ ;  /* 0x000000e207067810 */ /* 0x000fc60007ffe0ff */
[----:B------:R-:W-:Y:S02]  /*5b80*/  IMAD.MOV R223, RZ, RZ, -R223 ;  /* 0x000000ffffdf7224 */ /* 0x000fe400078e0adf */
[----:B------:R-:W-:-:S04]  /*5b90*/  IMAD.HI.U32 R225, R11, R219, RZ ;  /* 0x000000db0be17227 */ /* 0x000fc800078e00ff */
[----:B-1----:R-:W-:Y:S02]  /*5ba0*/  VIADD R4, R7, 0xe1 ;  /* 0x000000e107047836 */ /* 0x002fe40000000000 */
[----:B------:R-:W-:Y:S02]  /*5bb0*/  IMAD.MOV R127, RZ, RZ, -R127 ;  /* 0x000000ffff7f7224 */ /* 0x000fe400078e0a7f */
[C---:B------:R-:W-:Y:S01]  /*5bc0*/  IMAD R220, R3.reuse, R223, R220 ;  /* 0x000000df03dc7224 */ /* 0x040fe200078e02dc */
[----:B------:R1:W-:Y:S01]  /*5bd0*/  STL [R1+0x123c], R4 ;  /* 0x00123c0401007387 */ /* 0x0003e20000100800 */
[----:B------:R-:W-:Y:S01]  /*5be0*/  IABS R223, R4 ;  /* 0x0000000400df7213 */ /* 0x000fe20000000000 */
[----:B------:R-:W-:Y:S02]  /*5bf0*/  IMAD.MOV R225, RZ, RZ, -R225 ;  /* 0x000000ffffe17224 */ /* 0x000fe400078e0ae1 */
[----:B------:R-:W-:Y:S01]  /*5c00*/  IMAD R218, R3, R127, R218 ;  /* 0x0000007f03da7224 */ /* 0x000fe200078e02da */
[----:B------:R-:W-:Y:S01]  /*5c10*/  STL [R1+0x1230], R6 ;  /* 0x0012300601007387 */ /* 0x000fe20000100800 */
[----:B------:R-:W-:-:S04]  /*5c20*/  IMAD.HI.U32 R224, R11, R221, RZ ;  /* 0x000000dd0be07227 */ /* 0x000fc800078e00ff */
        /* <DEDUP_REMOVED lines=9> */
[----:B------:R-:W-:Y:S01]  /*5cc0*/  IABS R224, R6 ;  /* 0x0000000600e07213 */ /* 0x000fe20000000000 */
[----:B-1----:R-:W-:Y:S01]  /*5cd0*/  VIADD R4, R7, 0xe5 ;  /* 0x000000e507047836 */ /* 0x002fe20000000000 */
[----:B------:R-:W-:Y:S01]  /*5ce0*/  STL [R1+0x1228], R5 ;  /* 0x0012280501007387 */ /* 0x000fe20000100800 */
[----:B------:R-:W-:Y:S01]  /*5cf0*/  IMAD.HI.U32 R228, R11, R225, RZ ;  /* 0x000000e10be47227 */ /* 0x000fe200078e00ff */
[----:B------:R-:W-:-:S02]  /*5d00*/  IABS R226, R5 ;  /* 0x0000000500e27213 */ /* 0x000fc40000000000 */
[----:B------:R1:W-:Y:S01]  /*5d10*/  STL [R1+0x121c], R4 ;  /* 0x00121c0401007387 */ /* 0x0003e20000100800 */
[----:B------:R-:W-:Y:S01]  /*5d20*/  IMAD R222, R3, R127, R222 ;  /* 0x0000007f03de7224 */ /* 0x000fe200078e02de */
[----:B------:R-:W-:Y:S01]  /*5d30*/  IABS R227, R4 ;  /* 0x0000000400e37213 */ /* 0x000fe20000000000 */
[----:B------:R-:W-:-:S04]  /*5d40*/  IMAD.HI.U32 R127, R11, R223, RZ ;  /* 0x000000df0b7f7227 */ /* 0x000fc800078e00ff */
[----:B------:R-:W-:Y:S02]  /*5d50*/  IMAD.MOV R228, RZ, RZ, -R228 ;  /* 0x000000ffffe47224 */ /* 0x000fe400078e0ae4 */
[----:B------:R-:W-:Y:S02]  /*5d60*/  IMAD.MOV R127, RZ, RZ, -R127 ;  /* 0x000000ffff7f7224 */ /* 0x000fe400078e0a7f */
[----:B-1----:R-:W-:Y:S02]  /*5d70*/  VIADD R4, R7, 0xe6 ;  /* 0x000000e607047836 */ /* 0x002fe40000000000 */
[----:B------:R-:W-:-:S03]  /*5d80*/  IMAD.HI.U32 R230, R11, R224, RZ ;  /* 0x000000e00be67227 */ /* 0x000fc600078e00ff */
[----:B------:R1:W-:Y:S01]  /*5d90*/  STL [R1+0x1210], R4 ;  /* 0x0012100401007387 */ /* 0x0003e20000100800 */
[C---:B------:R-:W-:Y:S01]  /*5da0*/  IMAD R225, R3.reuse, R228, R225 ;  /* 0x000000e403e17224 */ /* 0x040fe200078e02e1 */
[----:B------:R-:W-:Y:S01]  /*5db0*/  IABS R228, R4 ;  /* 0x0000000400e47213 */ /* 0x000fe20000000000 */
[----:B------:R-:W-:Y:S02]  /*5dc0*/  IMAD R223, R3, R127, R223 ;  /* 0x0000007f03df7224 */ /* 0x000fe400078e02df */
[----:B------:R-:W-:Y:S02]  /*5dd0*/  IMAD.MOV R230, RZ, RZ, -R230 ;  /* 0x000000ffffe67224 */ /* 0x000fe400078e0ae6 */
[----:B------:R-:W-:-:S04]  /*5de0*/  IMAD.HI.U32 R127, R11, R227, RZ ;  /* 0x000000e30b7f7227 */ /* 0x000fc800078e00ff */
[----:B-1----:R-:W-:Y:S01]  /*5df0*/  VIADD R4, R7, 0xe8 ;  /* 0x000000e807047836 */ /* 0x002fe20000000000 */
[----:B------:R-:W-:Y:S01]  /*5e00*/  IADD3 R127, -R127, RZ, RZ ;  /* 0x000000ff7f7f7210 */ /* 0x000fe20007ffe1ff */
[----:B------:R-:W-:Y:S02]  /*5e10*/  VIADD R6, R7, 0xe7 ;  /* 0x000000e707067836 */ /* 0x000fe40000000000 */
[----:B------:R-:W-:Y:S01]  /*5e20*/  IMAD R224, R3, R230, R224 ;  /* 0x000000e603e07224 */ /* 0x000fe200078e02e0 */
[----:B------:R-:W-:Y:S01]  /*5e30*/  IABS R230, R4 ;  /* 0x0000000400e67213 */ /* 0x000fe20000000000 */
[----:B------:R-:W-:Y:S01]  /*5e40*/  VIADD R5, R7, 0xe9 ;  /* 0x000000e907057836 */ /* 0x000fe20000000000 */
[----:B------:R-:W-:Y:S01]  /*5e50*/  STL [R1+0x1204], R6 ;  /* 0x0012040601007387 */ /* 0x000fe20000100800 */
[----:B------:R-:W-:Y:S02]  /*5e60*/  IMAD R227, R3, R127, R227 ;  /* 0x0000007f03e37224 */ /* 0x000fe400078e02e3 */
[----:B------:R-:W-:Y:S01]  /*5e70*/  IMAD.HI.U32 R233, R11, R230, RZ ;  /* 0x000000e60be97227 */ /* 0x000fe200078e00ff */
[----:B------:R1:W-:Y:S01]  /*5e80*/  STL [R1+0x1200], R4 ;  /* 0x0012000401007387 */ /* 0x0003e20000100800 */
[----:B------:R-:W-:-:S02]  /*5e90*/  IABS R231, R5 ;  /* 0x0000000500e77213 */ /* 0x000fc40000000000 */
[C---:B------:R-:W-:Y:S01]  /*5ea0*/  IMAD.HI.U32 R127, R11.reuse, R228, RZ ;  /* 0x000000e40b7f7227 */ /* 0x040fe200078e00ff */
[----:B------:R2:W-:Y:S03]  /*5eb0*/  STL [R1+0x11f4], R5 ;  /* 0x0011f40501007387 */ /* 0x0005e60000100800 */
[----:B------:R-:W-:-:S04]  /*5ec0*/  IMAD.HI.U32 R229, R11, R226, RZ ;  /* 0x000000e20be57227 */ /* 0x000fc800078e00ff */
[----:B-1----:R-:W-:Y:S02]  /*5ed0*/  VIADD R4, R7, 0xea ;  /* 0x000000ea07047836 */ /* 0x002fe40000000000 */
[----:B------:R-:W-:Y:S01]  /*5ee0*/  IMAD.HI.U32 R234, R11, R231, RZ ;  /* 0x000000e70bea7227 */ /* 0x000fe200078e00ff */
[----:B--2---:R-:W1:Y:S02]  /*5ef0*/  S2R R5, SR_TID.X ;  /* 0x0000000000057919 */ /* 0x004e640000002100 */
[----:B------:R-:W-:Y:S01]  /*5f00*/  IABS R232, R4 ;  /* 0x0000000400e87213 */ /* 0x000fe20000000000 */
[----:B------:R-:W-:Y:S01]  /*5f10*/  IMAD.MOV R233, RZ, RZ, -R233 ;  /* 0x000000ffffe97224 */ /* 0x000fe200078e0ae9 */
[----:B------:R2:W-:Y:S01]  /*5f20*/  STL [R1+0x11ec], R4 ;  /* 0x0011ec0401007387 */ /* 0x0005e20000100800 */
[----:B------:R-:W-:Y:S01]  /*5f30*/  IMAD.MOV R127, RZ, RZ, -R127 ;  /* 0x000000ffff7f7224 */ /* 0x000fe200078e0a7f */
[----:B------:R-:W-:Y:S01]  /*5f40*/  IADD3 R234, -R234, RZ, RZ ;  /* 0x000000ffeaea7210 */ /* 0x000fe20007ffe1ff */
[----:B------:R-:W-:-:S02]  /*5f50*/  IMAD.MOV R229, RZ, RZ, -R229 ;  /* 0x000000ffffe57224 */ /* 0x000fc400078e0ae5 */
[C---:B------:R-:W-:Y:S02]  /*5f60*/  IMAD R230, R3.reuse, R233, R230 ;  /* 0x000000e903e67224 */ /* 0x040fe400078e02e6 */
[C---:B------:R-:W-:Y:S02]  /*5f70*/  IMAD R228, R3.reuse, R127, R228 ;  /* 0x0000007f03e47224 */ /* 0x040fe400078e02e4 */
[----:B------:R-:W-:Y:S01]  /*5f80*/  IMAD R226, R3, R229, R226 ;  /* 0x000000e503e27224 */ /* 0x000fe200078e02e2 */
[----:B------:R-:W-:Y:S01]  /*5f90*/  IABS R229, R6 ;  /* 0x0000000600e57213 */ /* 0x000fe20000000000 */
[----:B--2---:R-:W-:Y:S02]  /*5fa0*/  VIADD R4, R7, 0xeb ;  /* 0x000000eb07047836 */ /* 0x004fe40000000000 */
[----:B------:R-:W-:-:S03]  /*5fb0*/  IMAD.HI.U32 R127, R11, R232, RZ ;  /* 0x000000e80b7f7227 */ /* 0x000fc600078e00ff */
[----:B------:R2:W-:Y:S01]  /*5fc0*/  STL [R1+0x11e4], R4 ;  /* 0x0011e40401007387 */ /* 0x0005e20000100800 */
[----:B------:R-:W-:Y:S01]  /*5fd0*/  IABS R233, R4 ;  /* 0x0000000400e97213 */ /* 0x000fe20000000000 */
[----:B------:R-:W-:Y:S02]  /*5fe0*/  IMAD R231, R3, R234, R231 ;  /* 0x000000ea03e77224 */ /* 0x000fe400078e02e7 */
[----:B------:R-:W-:Y:S02]  /*5ff0*/  IMAD.MOV R127, RZ, RZ, -R127 ;  /* 0x000000ffff7f7224 */ /* 0x000fe400078e0a7f */
[----:B------:R-:W-:Y:S02]  /*6000*/  VIADD R6, R7, 0xee ;  /* 0x000000ee07067836 */ /* 0x000fe40000000000 */
[----:B------:R-:W-:-:S03]  /*6010*/  IMAD.HI.U32 R235, R11, R229, RZ ;  /* 0x000000e50beb7227 */ /* 0x000fc600078e00ff */
[----:B------:R-:W-:Y:S01]  /*6020*/  IABS R236, R6 ;  /* 0x0000000600ec7213 */ /* 0x000fe20000000000 */
[----:B--2---:R-:W-:Y:S01]  /*6030*/  VIADD R4, R7, 0xec ;  /* 0x000000ec07047836 */ /* 0x004fe20000000000 */
[----:B-1----:R-:W-:Y:S01]  /*6040*/  LOP3.LUT R5, R5, 0x7f, RZ, 0xc0, !PT ;  /* 0x0000007f05057812 */ /* 0x002fe200078ec0ff */
[----:B------:R-:W-:Y:S02]  /*6050*/  IMAD R232, R3, R127, R232 ;  /* 0x0000007f03e87224 */ /* 0x000fe400078e02e8 */
[C---:B------:R-:W-:Y:S01]  /*6060*/  IMAD.HI.U32 R127, R11.reuse, R233, RZ ;  /* 0x000000e90b7f7227 */ /* 0x040fe200078e00ff */
[----:B------:R-:W-:Y:S01]  /*6070*/  IABS R234, R4 ;  /* 0x0000000400ea7213 */ /* 0x000fe20000000000 */
[----:B------:R1:W-:Y:S02]  /*6080*/  STL [R1+0x11dc], R4 ;  /* 0x0011dc0401007387 */ /* 0x0003e40000100800 */
[----:B------:R-:W-:Y:S02]  /*6090*/  IMAD.MOV R235, RZ, RZ, -R235 ;  /* 0x000000ffffeb7224 */ /* 0x000fe400078e0aeb */
[----:B------:R-:W-:Y:S01]  /*60a0*/  IMAD.HI.U32 R238, R11, R234, RZ ;  /* 0x000000ea0bee7227 */ /* 0x000fe200078e00ff */
[----:B------:R-:W-:Y:S03]  /*60b0*/  STL [R1+0x11cc], R9 ;  /* 0x0011cc0901007387 */ /* 0x000fe60000100800 */
[----:B------:R-:W-:Y:S01]  /*60c0*/  IMAD.MOV R127, RZ, RZ, -R127 ;  /* 0x000000ffff7f7224 */ /* 0x000fe200078e0a7f */
[----:B------:R-:W-:Y:S01]  /*60d0*/  STL [R1+0x11c8], R6 ;  /* 0x0011c80601007387 */ /* 0x000fe20000100800 */
[----:B-1----:R-:W-:-:S02]  /*60e0*/  VIADD R4, R7, 0xef ;  /* 0x000000ef07047836 */ /* 0x002fc40000000000 */
[----:B------:R-:W-:Y:S02]  /*60f0*/  IMAD.MOV R238, RZ, RZ, -R238 ;  /* 0x000000ffffee7224 */ /* 0x000fe400078e0aee */
[----:B------:R-:W-:Y:S01]  /*6100*/  IMAD R229, R3, R235, R229 ;  /* 0x000000eb03e57224 */ /* 0x000fe200078e02e5 */
[----:B------:R1:W-:Y:S01]  /*6110*/  STL [R1+0x11c0], R4 ;  /* 0x0011c00401007387 */ /* 0x0003e20000100800 */
[----:B------:R-:W-:Y:S01]  /*6120*/  IABS R237, R4 ;  /* 0x0000000400ed7213 */ /* 0x000fe20000000000 */
[----:B------:R-:W-:Y:S01]  /*6130*/  IMAD.HI.U32 R239, R11, R236, RZ ;  /* 0x000000ec0bef7227 */ /* 0x000fe200078e00ff */
[----:B------:R-:W-:-:S03]  /*6140*/  IABS R235, R9 ;  /* 0x0000000900eb7213 */ /* 0x000fc60000000000 */
[C---:B------:R-:W-:Y:S02]  /*6150*/  IMAD R233, R3.reuse, R127, R233 ;  /* 0x0000007f03e97224 */ /* 0x040fe400078e02e9 */
[----:B------:R-:W-:Y:S02]  /*6160*/  IMAD R234, R3, R238, R234 ;  /* 0x000000ee03ea7224 */ /* 0x000fe400078e02ea */
[----:B-1----:R-:W-:Y:S02]  /*6170*/  VIADD R4, R7, 0xf0 ;  /* 0x000000f007047836 */ /* 0x002fe40000000000 */
[----:B------:R-:W-:-:S03]  /*6180*/  IMAD.HI.U32 R127, R11, R237, RZ ;  /* 0x000000ed0b7f7227 */ /* 0x000fc600078e00ff */
[----:B------:R1:W-:Y:S01]  /*6190*/  STL [R1+0x11b8], R4 ;  /* 0x0011b80401007387 */ /* 0x0003e20000100800 */
[----:B------:R-:W-:Y:S01]  /*61a0*/  IABS R238, R4 ;  /* 0x0000000400ee7213 */ /* 0x000fe20000000000 */
[----:B------:R-:W-:Y:S02]  /*61b0*/  IMAD.MOV R239, RZ, RZ, -R239 ;  /* 0x000000ffffef7224 */ /* 0x000fe400078e0aef */
[----:B------:R-:W-:-:S04]  /*61c0*/  IMAD.HI.U32 R240, R11, R235, RZ ;  /* 0x000000eb0bf07227 */ /* 0x000fc800078e00ff */
[----:B------:R-:W-:Y:S01]  /*61d0*/  IMAD.MOV R127, RZ, RZ, -R127 ;  /* 0x000000ffff7f7224 */ /* 0x000fe200078e0a7f */
[----:B------:R-:W-:Y:S01]  /*61e0*/  IADD3 R240, -R240, RZ, RZ ;  /* 0x000000fff0f07210 */ /* 0x000fe20007ffe1ff */
[----:B-1----:R-:W-:Y:S02]  /*61f0*/  VIADD R4, R7, 0xf1 ;  /* 0x000000f107047836 */ /* 0x002fe40000000000 */
[C---:B------:R-:W-:Y:S02]  /*6200*/  IMAD R236, R3.reuse, R239, R236 ;  /* 0x000000ef03ec7224 */ /* 0x040fe400078e02ec */
[----:B------:R-:W-:Y:S01]  /*6210*/  IMAD R237, R3, R127, R237 ;  /* 0x0000007f03ed7224 */ /* 0x000fe200078e02ed */
[----:B------:R1:W-:Y:S01]  /*6220*/  STL [R1+0x11a8], R4 ;  /* 0x0011a80401007387 */ /* 0x0003e20000100800 */
[----:B------:R-:W-:Y:S01]  /*6230*/  IABS R239, R4 ;  /* 0x0000000400ef7213 */ /* 0x000fe20000000000 */
[----:B------:R-:W-:Y:S02]  /*6240*/  VIADD R6, R7, 0xf2 ;  /* 0x000000f207067836 */ /* 0x000fe40000000000 */
[----:B------:R-:W-:-:S03]  /*6250*/  IMAD.HI.U32 R127, R11, R238, RZ ;  /* 0x000000ee0b7f7227 */ /* 0x000fc600078e00ff */
[----:B------:R-:W-:Y:S01]  /*6260*/  STL [R1+0x11a0], R6 ;  /* 0x0011a00601007387 */ /* 0x000fe20000100800 */
[----:B------:R-:W-:Y:S02]  /*6270*/  IMAD R2, R2, 0x80, R5 ;  /* 0x0000008002027824 */ /* 0x000fe400078e0205 */
[----:B-1----:R-:W-:Y:S02]  /*6280*/  VIADD R4, R7, 0xf3 ;  /* 0x000000f307047836 */ /* 0x002fe40000000000 */
[----:B------:R-:W-:-:S03]  /*6290*/  IMAD.HI.U32 R242, R11, R239, RZ ;  /* 0x000000ef0bf27227 */ /* 0x000fc600078e00ff */
[----:B------:R-:W-:Y:S01]  /*62a0*/  IABS R241, R4 ;  /* 0x0000000400f17213 */ /* 0x000fe20000000000 */
[C---:B------:R-:W-:Y:S01]  /*62b0*/  IMAD R235, R3.reuse, R240, R235 ;  /* 0x000000f003eb7224 */ /* 0x040fe200078e02eb */
[----:B------:R-:W-:Y:S01]  /*62c0*/  IABS R240, R6 ;  /* 0x0000000600f07213 */ /* 0x000fe20000000000 */
[----:B------:R-:W-:Y:S01]  /*62d0*/  IMAD.MOV R127, RZ, RZ, -R127 ;  /* 0x000000ffff7f7224 */ /* 0x000fe200078e0a7f */
[----:B------:R1:W-:Y:S01]  /*62e0*/  STL [R1+0x119c], R4 ;  /* 0x00119c0401007387 */ /* 0x0003e20000100800 */
[----:B------:R-:W-:Y:S02]  /*62f0*/  IMAD.MOV R242, RZ, RZ, -R242 ;  /* 0x000000fffff27224 */ /* 0x000fe400078e0af2 */
[----:B------:R-:W-:Y:S01]  /*6300*/  IMAD R238, R3, R127, R238 ;  /* 0x0000007f03ee7224 */ /* 0x000fe200078e02ee */
[----:B------:R2:W-:Y:S01]  /*6310*/  STL [R1+0xc4c], R2 ;  /* 0x000c4c0201007387 */ /* 0x0005e20000100800 */
[----:B------:R-:W-:-:S04]  /*6320*/  IMAD.HI.U32 R243, R11, R241, RZ ;  /* 0x000000f10bf37227 */ /* 0x000fc800078e00ff */
[----:B------:R-:W-:Y:S01]  /*6330*/  IMAD.HI.U32 R127, R11, R240, RZ ;  /* 0x000000f00b7f7227 */ /* 0x000fe200078e00ff */
[----:B-1----:R-:W-:-:S03]  /*6340*/  IADD3 R4, R7, 0xf4, RZ ;  /* 0x000000f407047810 */ /* 0x002fc60007ffe0ff */
[----:B------:R-:W-:Y:S01]  /*6350*/  IMAD R239, R3, R242, R239 ;  /* 0x000000f203ef7224 */ /* 0x000fe200078e02ef */
[----:B--2---:R-:W-:Y:S01]  /*6360*/  IABS R2, R2 ;  /* 0x0000000200027213 */ /* 0x004fe20000000000 */
[----:B------:R1:W-:Y:S01]  /*6370*/  STL [R1+0x1190], R4 ;  /* 0x0011900401007387 */ /* 0x0003e20000100800 */
[----:B------:R-:W-:Y:S01]  /*6380*/  IABS R242, R4 ;  /* 0x0000000400f27213 */ /* 0x000fe20000000000 */
[----:B------:R-:W-:Y:S02]  /*6390*/  IMAD.MOV R243, RZ, RZ, -R243 ;  /* 0x000000fffff37224 */ /* 0x000fe400078e0af3 */
[----:B------:R-:W-:Y:S01]  /*63a0*/  IMAD.HI.U32 R244, R244, R2, RZ ;  /* 0x00000002f4f47227 */ /* 0x000fe200078e00ff */
[----:B------:R-:W2:Y:S03]  /*63b0*/  LDL.LU R5, [R1+0x24] ;  /* 0x0000240001057983 */ /* 0x000ea60000300800 */
[----:B------:R-:W-:-:S02]  /*63c0*/  IMAD.MOV R127, RZ, RZ, -R127 ;  /* 0x000000ffff7f7224 */ /* 0x000fc400078e0a7f */
[----:B-1----:R-:W-:Y:S02]  /*63d0*/  VIADD R4, R7, 0xf5 ;  /* 0x000000f507047836 */ /* 0x002fe40000000000 */
[----:B------:R-:W-:Y:S02]  /*63e0*/  IMAD.MOV R244, RZ, RZ, -R244 ;  /* 0x000000fffff47224 */ /* 0x000fe400078e0af4 */
[----:B------:R-:W-:Y:S01]  /*63f0*/  IMAD R241, R3, R243, R241 ;  /* 0x000000f303f17224 */ /* 0x000fe200078e02f1 */
[----:B------:R-:W-:Y:S01]  /*6400*/  IABS R243, R4 ;  /* 0x0000000400f37213 */ /* 0x000fe20000000000 */
[----:B------:R-:W-:Y:S01]  /*6410*/  VIADD R247, R7, 0xf6 ;  /* 0x000000f607f77836 */ /* 0x000fe20000000000 */
[----:B------:R1:W-:Y:S01]  /*6420*/  STL [R1+0x1180], R4 ;  /* 0x0011800401007387 */ /* 0x0003e20000100800 */
[----:B------:R-:W-:Y:S02]  /*6430*/  IMAD R240, R3, R127, R240 ;  /* 0x0000007f03f07224 */ /* 0x000fe400078e02f0 */
[----:B------:R-:W-:-:S04]  /*6440*/  IMAD.HI.U32 R127, R11, R242, RZ ;  /* 0x000000f20b7f7227 */ /* 0x000fc800078e00ff */
[C---:B------:R-:W-:Y:S02]  /*6450*/  VIADD R245, R7.reuse, 0xf7 ;  /* 0x000000f707f57836 */ /* 0x040fe40000000000 */
[----:B------:R-:W-:Y:S01]  /*6460*/  IMAD R2, R126, R244, R2 ;  /* 0x000000f47e027224 */ /* 0x000fe200078e0202 */
[----:B-1----:R-:W3:Y:S01]  /*6470*/  LDL.LU R4, [R1+0x20] ;  /* 0x0000200001047983 */ /* 0x002ee20000300800 */
[----:B------:R-:W-:Y:S01]  /*6480*/  VIADD R246, R7, 0xf8 ;  /* 0x000000f807f67836 */ /* 0x000fe20000000000 */
[----:B------:R-:W-:Y:S02]  /*6490*/  IABS R244, R247 ;  /* 0x000000f700f47213 */ /* 0x000fe40000000000 */
[----:B------:R-:W4:Y:S01]  /*64a0*/  LDL.LU R6, [R1+0x1c] ;  /* 0x00001c0001067983 */ /* 0x000f220000300800 */
[----:B------:R-:W-:-:S03]  /*64b0*/  IMAD.MOV R127, RZ, RZ, -R127 ;  /* 0x000000ffff7f7224 */ /* 0x000fc600078e0a7f */
[----:B------:R1:W-:Y:S01]  /*64c0*/  STL [R1+0x117c], R247 ;  /* 0x00117cf701007387 */ /* 0x0003e20000100800 */
[----:B------:R-:W-:-:S03]  /*64d0*/  IMAD R242, R3, R127, R242 ;  /* 0x0000007f03f27224 */ /* 0x000fc600078e02f2 */
[----:B------:R-:W4:Y:S04]  /*64e0*/  LDL.LU R9, [R1+0x18] ;  /* 0x0000180001097983 */ /* 0x000f280000300800 */
[----:B------:R1:W-:Y:S02]  /*64f0*/  STL [R1+0x1174], R245 ;  /* 0x001174f501007387 */ /* 0x0003e40000100800 */
[----:B-1----:R-:W-:Y:S02]  /*6500*/  IMAD.HI.U32 R247, R11, R243, RZ ;  /* 0x000000f30bf77227 */ /* 0x002fe400078e00ff */
[----:B------:R1:W-:Y:S03]  /*6510*/  STL [R1+0x1170], R246 ;  /* 0x001170f601007387 */ /* 0x0003e60000100800 */
[----:B------:R-:W-:-:S02]  /*6520*/  IADD3 R127, -R247, RZ, RZ ;  /* 0x000000fff77f7210 */ /* 0x000fc40007ffe1ff */
[----:B------:R-:W-:Y:S01]  /*6530*/  IABS R245, R245 ;  /* 0x000000f500f57213 */ /* 0x000fe20000000000 */
[----:B------:R-:W-:Y:S01]  /*6540*/  IMAD.HI.U32 R247, R11, R244, RZ ;  /* 0x000000f40bf77227 */ /* 0x000fe200078e00ff */
[----:B-1----:R-:W-:-:S03]  /*6550*/  IABS R246, R246 ;  /* 0x000000f600f67213 */ /* 0x002fc60000000000 */
[----:B------:R-:W-:-:S04]  /*6560*/  IMAD.HI.U32 R248, R11, R245, RZ ;  /* 0x000000f50bf87227 */ /* 0x000fc800078e00ff */
[----:B------:R-:W-:-:S04]  /*6570*/  IMAD.HI.U32 R249, R11, R246, RZ ;  /* 0x000000f60bf97227 */ /* 0x000fc800078e00ff */
[C---:B------:R-:W-:Y:S02]  /*6580*/  IMAD R243, R3.reuse, R127, R243 ;  /* 0x0000007f03f37224 */ /* 0x040fe400078e02f3 */
[----:B------:R-:W-:Y:S02]  /*6590*/  IMAD.MOV R127, RZ, RZ, -R247 ;  /* 0x000000ffff7f7224 */ /* 0x000fe400078e0af7 */
[----:B------:R-:W-:Y:S02]  /*65a0*/  IMAD.MOV R247, RZ, RZ, -R248 ;  /* 0x000000fffff77224 */ /* 0x000fe400078e0af8 */
[----:B------:R-:W-:Y:S02]  /*65b0*/  IMAD.MOV R248, RZ, RZ, -R249 ;  /* 0x000000fffff87224 */ /* 0x000fe400078e0af9 */
[----:B------:R-:W4:Y:S01]  /*65c0*/  LDL.LU R249, [R1+0xc] ;  /* 0x00000c0001f97983 */ /* 0x000f220000300800 */
[C---:B------:R-:W-:Y:S02]  /*65d0*/  IMAD R244, R3.reuse, R127, R244 ;  /* 0x0000007f03f47224 */ /* 0x040fe400078e02f4 */
[----:B------:R-:W-:Y:S01]  /*65e0*/  IMAD R246, R3, R248, R246 ;  /* 0x000000f803f67224 */ /* 0x000fe200078e02f6 */
[----:B------:R-:W4:Y:S04]  /*65f0*/  LDL.LU R127, [R1+0x10] ;  /* 0x00001000017f7983 */ /* 0x000f280000300800 */
[----:B------:R-:W4:Y:S01]  /*6600*/  LDL.LU R248, [R1+0x14] ;  /* 0x0000140001f87983 */ /* 0x000f220000300800 */
[----:B------:R-:W-:-:S13]  /*6610*/  ISETP.GT.U32.AND P0, PT, R126, R2, PT ;  /* 0x000000027e00720c */ /* 0x000fda0003f04070 */
[----:B------:R-:W-:Y:S01]  /*6620*/  @!P0 IMAD.IADD R2, R2, 0x1, -R126 ;  /* 0x0000000102028824 */ /* 0x000fe200078e0a7e */
[----:B------:R-:W-:-:S04]  /*6630*/  ISETP.GT.U32.AND P0, PT, R3, R0, PT ;  /* 0x000000000300720c */ /* 0x000fc80003f04070 */
[----:B------:R-:W-:-:S09]  /*6640*/  ISETP.GT.U32.AND P4, PT, R126, R2, PT ;  /* 0x000000027e00720c */ /* 0x000fd20003f84070 */
[----:B------:R-:W-:-:S04]  /*6650*/  @!P0 IMAD.IADD R0, R0, 0x1, -R3 ;  /* 0x0000000100008824 */ /* 0x000fc800078e0a03 */
[----:B------:R-:W-:Y:S02]  /*6660*/  @!P4 IMAD.IADD R2, R2, 0x1, -R126 ;  /* 0x000000010202c824 */ /* 0x000fe400078e0a7e */
[----:B------:R-:W-:Y:S02]  /*6670*/  IMAD R245, R3, R247, R245 ;  /* 0x000000f703f57224 */ /* 0x000fe400078e02f5 */
[----:B------:R-:W-:-:S05]  /*6680*/  VIADD R247, R7, 0xf9 ;  /* 0x000000f907f77836 */ /* 0x000fca0000000000 */
[----:B------:R-:W-:Y:S01]  /*6690*/  STL [R1+0x115c], R247 ;  /* 0x00115cf701007387 */ /* 0x000fe20000100800 */
[----:B--2---:R-:W-:-:S13]  /*66a0*/  ISETP.GT.U32.AND P1, PT, R3, R5, PT ;  /* 0x000000050300720c */ /* 0x004fda0003f24070 */
[----:B------:R-:W-:Y:S01]  /*66b0*/  @!P1 IMAD.IADD R5, R5, 0x1, -R3 ;  /* 0x0000000105059824 */ /* 0x000fe200078e0a03 */
[C---:B---3--:R-:W-:Y:S02]  /*66c0*/  ISETP.GT.U32.AND P6, PT, R3.reuse, R4, PT ;  /* 0x000000040300720c */ /* 0x048fe40003fc4070 */
[C---:B----4-:R-:W-:Y:S02]  /*66d0*/  ISETP.GT.U32.AND P2, PT, R3.reuse, R6, PT ;  /* 0x000000060300720c */ /* 0x050fe40003f44070 */
[----:B------:R-:W-:-:S09]  /*66e0*/  ISETP.GT.U32.AND P3, PT, R3, R9, PT ;  /* 0x000000090300720c */ /* 0x000fd20003f64070 */
[----:B------:R-:W-:Y:S02]  /*66f0*/  @!P6 IADD3 R4, R4, -R3, RZ ;  /* 0x800000030404e210 */ /* 0x000fe40007ffe0ff */
[--C-:B------:R-:W-:Y:S02]  /*6700*/  @!P2 IMAD.IADD R6, R6, 0x1, -R3.reuse ;  /* 0x000000010606a824 */ /* 0x100fe400078e0a03 */
[----:B------:R-:W-:Y:S01]  /*6710*/  @!P3 IMAD.IADD R9, R9, 0x1, -R3 ;  /* 0x000000010909b824 */ /* 0x000fe200078e0a03 */
[C---:B------:R-:W-:Y:S02]  /*6720*/  ISETP.GT.U32.AND P3, PT, R3.reuse, R5, PT ;  /* 0x000000050300720c */ /* 0x040fe40003f64070 */
[C---:B------:R-:W-:Y:S02]  /*6730*/  ISETP.GT.U32.AND P0, PT, R3.reuse, R249, PT ;  /* 0x000000f90300720c */ /* 0x040fe40003f04070 */
[C---:B------:R-:W-:Y:S02]  /*6740*/  ISETP.GT.U32.AND P5, PT, R3.reuse, R127, PT ;  /* 0x0000007f0300720c */ /* 0x040fe40003fa4070 */
[----:B------:R-:W-:-:S09]  /*6750*/  ISETP.GT.U32.AND P4, PT, R3, R248, PT ;  /* 0x000000f80300720c */ /* 0x000fd20003f84070 */
[--C-:B------:R-:W-:Y:S01]  /*6760*/  @!P0 IMAD.IADD R249, R249, 0x1, -R3.reuse ;  /* 0x00000001f9f98824 */ /* 0x100fe200078e0a03 */
[----:B------:R-:W-:Y:S01]  /*6770*/  ISETP.GT.U32.AND P0, PT, R3, R6, PT ;  /* 0x000000060300720c */ /* 0x000fe20003f04070 */
[--C-:B------:R-:W-:Y:S01]  /*6780*/  @!P5 IMAD.IADD R127, R127, 0x1, -R3.reuse ;  /* 0x000000017f7fd824 */ /* 0x100fe200078e0a03 */
[C---:B------:R-:W-:Y:S01]  /*6790*/  ISETP.GT.U32.AND P5, PT, R3.reuse, R4, PT ;  /* 0x000000040300720c */ /* 0x040fe20003fa4070 */
[----:B------:R-:W-:Y:S01]  /*67a0*/  @!P4 IMAD.IADD R248, R248, 0x1, -R3 ;  /* 0x00000001f8f8c824 */ /* 0x000fe200078e0a03 */
[C---:B------:R-:W-:Y:S02]  /*67b0*/  ISETP.GT.U32.AND P4, PT, R3.reuse, R0, PT ;  /* 0x000000000300720c */ /* 0x040fe40003f84070 */
[----:B------:R-:W-:Y:S02]  /*67c0*/  ISETP.GT.U32.AND P1, PT, R3, R252, PT ;  /* 0x000000fc0300720c */ /* 0x000fe40003f24070 */
[----:B------:R-:W-:-:S05]  /*67d0*/  @!P3 IADD3 R5, R5, -R3, RZ ;  /* 0x800000030505b210 */ /* 0x000fca0007ffe0ff */
[--C-:B------:R-:W-:Y:S02]  /*67e0*/  @!P0 IMAD.IADD R6, R6, 0x1, -R3.reuse ;  /* 0x0000000106068824 */ /* 0x100fe400078e0a03 */
[--C-:B------:R-:W-:Y:S01]  /*67f0*/  @!P5 IMAD.IADD R4, R4, 0x1, -R3.reuse ;  /* 0x000000010404d824 */ /* 0x100fe200078e0a03 */
[----:B------:R1:W-:Y:S01]  /*6800*/  STL [R1+0x24], R5 ;  /* 0x0000240501007387 */ /* 0x0003e20000100800 */
[--C-:B------:R-:W-:Y:S02]  /*6810*/  @!P4 IMAD.IADD R0, R0, 0x1, -R3.reuse ;  /* 0x000000010000c824 */ /* 0x100fe400078e0a03 */
[----:B------:R-:W-:Y:S01]  /*6820*/  @!P1 IMAD.IADD R252, R252, 0x1, -R3 ;  /* 0x00000001fcfc9824 */ /* 0x000fe200078e0a03 */
[----:B-1----:R-:W2:Y:S04]  /*6830*/  LDL.LU R5, [R1+0x1580] ;  /* 0x0015800001057983 */ /* 0x002ea80000300800 */
[----:B------:R-:W-:Y:S04]  /*6840*/  STL [R1+0x1570], R0 ;  /* 0x0015700001007387 */ /* 0x000fe80000100800 */
[----:B------:R1:W-:Y:S01]  /*6850*/  STL [R1+0x20], R4 ;  /* 0x0000200401007387 */ /* 0x0003e20000100800 */
[----:B------:R-:W-:-:S03]  /*6860*/  ISETP.GT.U32.AND P1, PT, R3, R9, PT ;  /* 0x000000090300720c */ /* 0x000fc60003f24070 */
[----:B-1----:R-:W3:Y:S04]  /*6870*/  LDL.LU R4, [R1+0x157c] ;  /* 0x00157c0001047983 */ /* 0x002ee80000300800 */
[----:B------:R1:W-:Y:S04]  /*6880*/  STL [R1+0x1c], R6 ;  /* 0x00001c0601007387 */ /* 0x0003e80000100800 */
[----:B-1----:R-:W4:Y:S02]  /*6890*/  LDL.LU R6, [R1+0x1578] ;  /* 0x0015780001067983 */ /* 0x002f240000300800 */
[----:B------:R-:W-:-:S05]  /*68a0*/  @!P1 IMAD.IADD R9, R9, 0x1, -R3 ;  /* 0x0000000109099824 */ /* 0x000fca00078e0a03 */
[----:B------:R1:W-:Y:S04]  /*68b0*/  STL [R1+0x18], R9 ;  /* 0x0000180901007387 */ /* 0x0003e80000100800 */
[----:B-1----:R-:W4:Y:S01]  /*68c0*/  LDL.LU R9, [R1+0x1574] ;  /* 0x0015740001097983 */ /* 0x002f220000300800 */
[C---:B------:R-:W-:Y:S02]  /*68d0*/  ISETP.GT.U32.AND P2, PT, R3.reuse, R250, PT ;  /* 0x000000fa0300720c */ /* 0x040fe40003f44070 */
[C---:B------:R-:W-:Y:S02]  /*68e0*/  ISETP.GT.U32.AND P3, PT, R3.reuse, R127, PT ;  /* 0x0000007f0300720c */ /* 0x040fe40003f64070 */
[C---:B------:R-:W-:Y:S02]  /*68f0*/  ISETP.GT.U32.AND P4, PT, R3.reuse, R249, PT ;  /* 0x000000f90300720c */ /* 0x040fe40003f84070 */
[----:B------:R-:W-:-:S07]  /*6900*/  ISETP.GT.U32.AND P6, PT, R3, R251, PT ;  /* 0x000000fb0300720c */ /* 0x000fce0003fc4070 */
[--C-:B------:R-:W-:Y:S01]  /*6910*/  @!P2 IMAD.IADD R250, R250, 0x1, -R3.reuse ;  /* 0x00000001fafaa824 */ /* 0x100fe200078e0a03 */
[----:B------:R-:W-:Y:S01]  /*6920*/  ISETP.GT.U32.AND P2, PT, R3, R248, PT ;  /* 0x000000f80300720c */ /* 0x000fe20003f44070 */
[--C-:B------:R-:W-:Y:S01]  /*6930*/  @!P3 IMAD.IADD R127, R127, 0x1, -R3.reuse ;  /* 0x000000017f7fb824 */ /* 0x100fe200078e0a03 */
[----:B------:R-:W-:Y:S01]  /*6940*/  ISETP.GT.U32.AND P5, PT, R3, R252, PT ;  /* 0x000000fc0300720c */ /* 0x000fe20003fa4070 */
[--C-:B------:R-:W-:Y:S01]  /*6950*/  @!P4 IMAD.IADD R249, R249, 0x1, -R3.reuse ;  /* 0x00000001f9f9c824 */ /* 0x100fe200078e0a03 */
[----:B------:R-:W-:Y:S01]  /*6960*/  ISETP.GT.U32.AND P4, PT, R3, R8, PT ;  /* 0x000000080300720c */ /* 0x000fe20003f84070 */
[----:B------:R-:W-:-:S08]  /*6970*/  @!P6 IMAD.IADD R251, R251, 0x1, -R3 ;  /* 0x00000001fbfbe824 */ /* 0x000fd000078e0a03 */
[--C-:B------:R-:W-:Y:S01]  /*6980*/  @!P2 IMAD.IADD R248, R248, 0x1, -R3.reuse ;  /* 0x00000001f8f8a824 */ /* 0x100fe200078e0a03 */
[C---:B------:R-:W-:Y:S01]  /*6990*/  ISETP.GT.U32.AND P0, PT, R3.reuse, R251, PT ;  /* 0x000000fb0300720c */ /* 0x040fe20003f04070 */
[--C-:B------:R-:W-:Y:S02]  /*69a0*/  @!P5 IMAD.IADD R252, R252, 0x1, -R3.reuse ;  /* 0x00000001fcfcd824 */ /* 0x100fe400078e0a03 */
[----:B------:R-:W-:Y:S01]  /*69b0*/  @!P4 IMAD.IADD R8, R8, 0x1, -R3 ;  /* 0x000000010808c824 */ /* 0x000fe200078e0a03 */
[C---:B------:R-:W-:Y:S02]  /*69c0*/  ISETP.GT.U32.AND P4, PT, R3.reuse, R16, PT ;  /* 0x000000100300720c */ /* 0x040fe40003f84070 */
[----:B------:R-:W-:-:S07]  /*69d0*/  ISETP.GT.U32.AND P6, PT, R3, R250, PT ;  /* 0x000000fa0300720c */ /* 0x000fce0003fc4070 */
[----:B------:R-:W-:Y:S02]  /*69e0*/  @!P0 IADD3 R251, R251, -R3, RZ ;  /* 0x80000003fbfb8210 */ /* 0x000fe40007ffe0ff */
[C---:B------:R-:W-:Y:S02]  /*69f0*/  ISETP.GT.U32.AND P0, PT, R3.reuse, R10, PT ;  /* 0x0000000a0300720c */ /* 0x040fe40003f04070 */
[--C-:B------:R-:W-:Y:S02]  /*6a00*/  @!P4 IMAD.IADD R16, R16, 0x1, -R3.reuse ;  /* 0x000000011010c824 */ /* 0x100fe400078e0a03 */
[----:B------:R-:W-:Y:S01]  /*6a10*/  @!P6 IMAD.IADD R250, R250, 0x1, -R3 ;  /* 0x00000001fafae824 */ /* 0x000fe200078e0a03 */
[----:B------:R-:W-:-:S08]  /*6a20*/  ISETP.GT.U32.AND P6, PT, R3, R12, PT ;  /* 0x0000000c0300720c */ /* 0x000fd00003fc4070 */
[----:B------:R-:W-:Y:S01]  /*6a30*/  @!P0 IMAD.IADD R10, R10, 0x1, -R3 ;  /* 0x000000010a0a8824 */ /* 0x000fe200078e0a03 */
[----:B------:R-:W-:-:S04]  /*6a40*/  ISETP.GT.U32.AND P0, PT, R3, R18, PT ;  /* 0x000000120300720c */ /* 0x000fc80003f04070 */
[----:B------:R-:W-:-:S09]  /*6a50*/  @!P6 IMAD.IADD R12, R12, 0x1, -R3 ;  /* 0x000000010c0ce824 */ /* 0x000fd200078e0a03 */
[----:B------:R-:W-:Y:S01]  /*6a60*/  @!P0 IMAD.IADD R18, R18, 0x1, -R3 ;  /* 0x0000000112128824 */ /* 0x000fe200078e0a03 */
[----:B------:R-:W-:-:S13]  /*6a70*/  ISETP.GT.U32.AND P0, PT, R3, R12, PT ;  /* 0x0000000c0300720c */ /* 0x000fda0003f04070 */
[----:B------:R-:W-:Y:S01]  /*6a80*/  @!P0 IMAD.IADD R12, R12, 0x1, -R3 ;  /* 0x000000010c0c8824 */ /* 0x000fe200078e0a03 */
[----:B------:R-:W-:-:S13]  /*6a90*/  ISETP.GT.U32.AND P0, PT, R3, R19, PT ;  /* 0x000000130300720c */ /* 0x000fda0003f04070 */
[----:B------:R-:W-:Y:S01]  /*6aa0*/  @!P0 IMAD.IADD R19, R19, 0x1, -R3 ;  /* 0x0000000113138824 */ /* 0x000fe200078e0a03 */
[----:B------:R-:W-:-:S13]  /*6ab0*/  ISETP.GT.U32.AND P0, PT, R3, R26, PT ;  /* 0x0000001a0300720c */ /* 0x000fda0003f04070 */
[----:B------:R-:W-:Y:S02]  /*6ac0*/  @!P0 IADD3 R26, R26, -R3, RZ ;  /* 0x800000031a1a8210 */ /* 0x000fe40007ffe0ff */
[C---:B--2---:R-:W-:Y:S02]  /*6ad0*/  ISETP.GT.U32.AND P2, PT, R3.reuse, R5, PT ;  /* 0x000000050300720c */ /* 0x044fe40003f44070 */
[C---:B---3--:R-:W-:Y:S02]  /*6ae0*/  ISETP.GT.U32.AND P1, PT, R3.reuse, R4, PT ;  /* 0x000000040300720c */ /* 0x048fe40003f24070 */
[----:B----4-:R-:W-:-:S11]  /*6af0*/  ISETP.GT.U32.AND P3, PT, R3, R6, PT ;  /* 0x000000060300720c */ /* 0x010fd60003f64070 */
[--C-:B------:R-:W-:Y:S01]  /*6b00*/  @!P1 IMAD.IADD R4, R4, 0x1, -R3.reuse ;  /* 0x0000000104049824 */ /* 0x100fe200078e0a03 */
[----:B------:R-:W-:Y:S01]  /*6b10*/  ISETP.GT.U32.AND P1, PT, R3, R13, PT ;  /* 0x0000000d0300720c */ /* 0x000fe20003f24070 */
[--C-:B------:R-:W-:Y:S02]  /*6b20*/  @!P2 IMAD.IADD R5, R5, 0x1, -R3.reuse ;  /* 0x000000010505a824 */ /* 0x100fe400078e0a03 */
[----:B------:R-:W-:Y:S01]  /*6b30*/  @!P3 IMAD.IADD R6, R6, 0x1, -R3 ;  /* 0x000000010606b824 */ /* 0x000fe200078e0a03 */
[C---:B------:R-:W-:Y:S02]  /*6b40*/  ISETP.GT.U32.AND P3, PT, R3.reuse, R15, PT ;  /* 0x0000000f0300720c */ /* 0x040fe40003f64070 */
[C---:B------:R-:W-:Y:S02]  /*6b50*/  ISETP.GT.U32.AND P5, PT, R3.reuse, R9, PT ;  /* 0x000000090300720c */ /* 0x040fe40003fa4070 */
[----:B------:R-:W-:-:S05]  /*6b60*/  ISETP.GT.U32.AND P2, PT, R3, R14, PT ;  /* 0x0000000e0300720c */ /* 0x000fca0003f44070 */
[----:B------:R-:W-:Y:S02]  /*6b70*/  @!P1 IADD3 R13, R13, -R3, RZ ;  /* 0x800000030d0d9210 */ /* 0x000fe40007ffe0ff */
[----:B------:R-:W-:Y:S02]  /*6b80*/  ISETP.GT.U32.AND P1, PT, R3, R5, PT ;  /* 0x000000050300720c */ /* 0x000fe40003f24070 */
[--C-:B------:R-:W-:Y:S01]  /*6b90*/  @!P3 IMAD.IADD R15, R15, 0x1, -R3.reuse ;  /* 0x000000010f0fb824 */ /* 0x100fe200078e0a03 */
[----:B------:R-:W-:Y:S01]  /*6ba0*/  ISETP.GT.U32.AND P3, PT, R3, R8, PT ;  /* 0x000000080300720c */ /* 0x000fe20003f64070 */
[--C-:B------:R-:W-:Y:S01]  /*6bb0*/  @!P5 IMAD.IADD R9, R9, 0x1, -R3.reuse ;  /* 0x000000010909d824 */ /* 0x100fe200078e0a03 */
[C---:B------:R-:W-:Y:S01]  /*6bc0*/  ISETP.GT.U32.AND P5, PT, R3.reuse, R17, PT ;  /* 0x000000110300720c */ /* 0x040fe20003fa4070 */
[----:B------:R-:W-:Y:S01]  /*6bd0*/  @!P2 IMAD.IADD R14, R14, 0x1, -R3 ;  /* 0x000000010e0ea824 */ /* 0x000fe200078e0a03 */
[C---:B------:R-:W-:Y:S02]  /*6be0*/  ISETP.GT.U32.AND P2, PT, R3.reuse, R6, PT ;  /* 0x000000060300720c */ /* 0x040fe40003f44070 */
[----:B------:R-:W-:-:S04]  /*6bf0*/  ISETP.GT.U32.AND P4, PT, R3, R9, PT ;  /* 0x000000090300720c */ /* 0x000fc80003f84070 */
[--C-:B------:R-:W-:Y:S01]  /*6c00*/  @!P1 IMAD.IADD R5, R5, 0x1, -R3.reuse ;  /* 0x0000000105059824 */ /* 0x100fe200078e0a03 */
[C---:B------:R-:W-:Y:S02]  /*6c10*/  ISETP.GT.U32.AND P1, PT, R3.reuse, R13, PT ;  /* 0x0000000d0300720c */ /* 0x040fe40003f24070 */
[----:B------:R-:W-:Y:S02]  /*6c20*/  @!P3 IADD3 R8, R8, -R3, RZ ;  /* 0x800000030808b210 */ /* 0x000fe40007ffe0ff */
[----:B------:R-:W-:Y:S01]  /*6c30*/  ISETP.GT.U32.AND P3, PT, R3, R15, PT ;  /* 0x0000000f0300720c */ /* 0x000fe20003f64070 */
[--C-:B------:R-:W-:Y:S01]  /*6c40*/  @!P5 IMAD.IADD R17, R17, 0x1, -R3.reuse ;  /* 0x000000011111d824 */ /* 0x100fe200078e0a03 */
[C---:B------:R-:W-:Y:S01]  /*6c50*/  ISETP.GT.U32.AND P5, PT, R3.reuse, R10, PT ;  /* 0x0000000a0300720c */ /* 0x040fe20003fa4070 */
[--C-:B------:R-:W-:Y:S01]  /*6c60*/  @!P2 IMAD.IADD R6, R6, 0x1, -R3.reuse ;  /* 0x000000010606a824 */ /* 0x100fe200078e0a03 */
[----:B------:R-:W-:Y:S01]  /*6c70*/  ISETP.GT.U32.AND P2, PT, R3, R14, PT ;  /* 0x0000000e0300720c */ /* 0x000fe20003f44070 */
[----:B------:R-:W-:Y:S01]  /*6c80*/  @!P4 IMAD.IADD R9, R9, 0x1, -R3 ;  /* 0x000000010909c824 */ /* 0x000fe200078e0a03 */
[----:B------:R-:W-:-:S03]  /*6c90*/  ISETP.GT.U32.AND P4, PT, R3, R16, PT ;  /* 0x000000100300720c */ /* 0x000fc60003f84070 */
[--C-:B------:R-:W-:Y:S01]  /*6ca0*/  @!P1 IMAD.IADD R13, R13, 0x1, -R3.reuse ;  /* 0x000000010d0d9824 */ /* 0x100fe200078e0a03 */
[C---:B------:R-:W-:Y:S02]  /*6cb0*/  ISETP.GT.U32.AND P1, PT, R3.reuse, R20, PT ;  /* 0x000000140300720c */ /* 0x040fe40003f24070 */
[----:B------:R-:W-:Y:S01]  /*6cc0*/  ISETP.GT.U32.AND P6, PT, R3, R4, PT ;  /* 0x000000040300720c */ /* 0x000fe20003fc4070 */
[--C-:B------:R-:W-:Y:S01]  /*6cd0*/  @!P3 IMAD.IADD R15, R15, 0x1, -R3.reuse ;  /* 0x000000010f0fb824 */ /* 0x100fe200078e0a03 */
[C---:B------:R-:W-:Y:S01]  /*6ce0*/  ISETP.GT.U32.AND P3, PT, R3.reuse, R22, PT ;  /* 0x000000160300720c */ /* 0x040fe20003f64070 */
[--C-:B------:R-:W-:Y:S01]  /*6cf0*/  @!P5 IMAD.IADD R10, R10, 0x1, -R3.reuse ;  /* 0x000000010a0ad824 */ /* 0x100fe200078e0a03 */
[C---:B------:R-:W-:Y:S01]  /*6d00*/  ISETP.GT.U32.AND P5, PT, R3.reuse, R17, PT ;  /* 0x000000110300720c */ /* 0x040fe20003fa4070 */
[--C-:B------:R-:W-:Y:S01]  /*6d10*/  @!P2 IMAD.IADD R14, R14, 0x1, -R3.reuse ;  /* 0x000000010e0ea824 */ /* 0x100fe200078e0a03 */
[C---:B------:R-:W-:Y:S01]  /*6d20*/  ISETP.GT.U32.AND P2, PT, R3.reuse, R21, PT ;  /* 0x000000150300720c */ /* 0x040fe20003f44070 */
[----:B------:R-:W-:Y:S01]  /*6d30*/  @!P4 IMAD.IADD R16, R16, 0x1, -R3 ;  /* 0x000000011010c824 */ /* 0x000fe200078e0a03 */
[----:B------:R-:W-:-:S03]  /*6d40*/  ISETP.GT.U32.AND P4, PT, R3, R23, PT ;  /* 0x000000170300720c */ /* 0x000fc60003f84070 */
[--C-:B------:R-:W-:Y:S01]  /*6d50*/  @!P1 IMAD.IADD R20, R20, 0x1, -R3.reuse ;  /* 0x0000000114149824 */ /* 0x100fe200078e0a03 */
[C---:B------:R-:W-:Y:S01]  /*6d60*/  ISETP.GT.U32.AND P1, PT, R3.reuse, R27, PT ;  /* 0x0000001b0300720c */ /* 0x040fe20003f24070 */
[--C-:B------:R-:W-:Y:S01]  /*6d70*/  @!P6 IMAD.IADD R4, R4, 0x1, -R3.reuse ;  /* 0x000000010404e824 */ /* 0x100fe200078e0a03 */
[C---:B------:R-:W-:Y:S01]  /*6d80*/  ISETP.GT.U32.AND P6, PT, R3.reuse, R18, PT ;  /* 0x000000120300720c */ /* 0x040fe20003fc4070 */
[--C-:B------:R-:W-:Y:S01]  /*6d90*/  @!P3 IMAD.IADD R22, R22, 0x1, -R3.reuse ;  /* 0x000000011616b824 */ /* 0x100fe200078e0a03 */
[----:B------:R-:W-:Y:S02]  /*6da0*/  ISETP.GT.U32.AND P3, PT, R3, R29, PT ;  /* 0x0000001d0300720c */ /* 0x000fe40003f64070 */
[----:B------:R-:W-:Y:S02]  /*6db0*/  @!P5 IADD3 R17, R17, -R3, RZ ;  /* 0x800000031111d210 */ /* 0x000fe40007ffe0ff */
[----:B------:R-:W-:Y:S01]  /*6dc0*/  ISETP.GT.U32.AND P5, PT, R3, R24, PT ;  /* 0x000000180300720c */ /* 0x000fe20003fa4070 */
[--C-:B------:R-:W-:Y:S01]  /*6dd0*/  @!P2 IMAD.IADD R21, R21, 0x1, -R3.reuse ;  /* 0x000000011515a824 */ /* 0x100fe200078e0a03 */
[----:B------:R-:W-:Y:S01]  /*6de0*/  ISETP.GT.U32.AND P2, PT, R3, R28, PT ;  /* 0x0000001c0300720c */ /* 0x000fe20003f44070 */
[--C-:B------:R-:W-:Y:S01]  /*6df0*/  @!P4 IMAD.IADD R23, R23, 0x1, -R3.reuse ;  /* 0x000000011717c824 */ /* 0x100fe200078e0a03 */
[----:B------:R-:W-:Y:S01]  /*6e00*/  ISETP.GT.U32.AND P4, PT, R3, R30, PT ;  /* 0x0000001e0300720c */ /* 0x000fe20003f84070 */
[--C-:B------:R-:W-:Y:S01]  /*6e10*/  @!P1 IMAD.IADD R27, R27, 0x1, -R3.reuse ;  /* 0x000000011b1b9824 */ /* 0x100fe200078e0a03 */
[----:B------:R-:W-:Y:S01]  /*6e20*/  ISETP.GT.U32.AND P1, PT, R3, R21, PT ;  /* 0x000000150300720c */ /* 0x000fe20003f24070 */
[----:B------:R-:W-:-:S02]  /*6e30*/  @!P6 IMAD.IADD R18, R18, 0x1, -R3 ;  /* 0x000000011212e824 */ /* 0x000fc400078e0a03 */
[--C-:B------:R-:W-:Y:S01]  /*6e40*/  @!P3 IMAD.IADD R29, R29, 0x1, -R3.reuse ;  /* 0x000000011d1db824 */ /* 0x100fe200078e0a03 */
[C---:B------:R-:W-:Y:S02]  /*6e50*/  ISETP.GT.U32.AND P3, PT, R3.reuse, R23, PT ;  /* 0x000000170300720c */ /* 0x040fe40003f64070 */
[C---:B------:R-:W-:Y:S01]  /*6e60*/  ISETP.GT.U32.AND P6, PT, R3.reuse, R25, PT ;  /* 0x000000190300720c */ /* 0x040fe20003fc4070 */
[--C-:B------:R-:W-:Y:S01]  /*6e70*/  @!P5 IMAD.IADD R24, R24, 0x1, -R3.reuse ;  /* 0x000000011818d824 */ /* 0x100fe200078e0a03 */
[C---:B------:R-:W-:Y:S01]  /*6e80*/  ISETP.GT.U32.AND P5, PT, R3.reuse, R31, PT ;  /* 0x0000001f0300720c */ /* 0x040fe20003fa4070 */
[--C-:B------:R-:W-:Y:S01]  /*6e90*/  @!P2 IMAD.IADD R28, R28, 0x1, -R3.reuse ;  /* 0x000000011c1ca824 */ /* 0x100fe200078e0a03 */
[C---:B------:R-:W-:Y:S01]  /*6ea0*/  ISETP.GT.U32.AND P2, PT, R3.reuse, R22, PT ;  /* 0x000000160300720c */ /* 0x040fe20003f44070 */
[--C-:B------:R-:W-:Y:S01]  /*6eb0*/  @!P4 IMAD.IADD R30, R30, 0x1, -R3.reuse ;  /* 0x000000011e1ec824 */ /* 0x100fe200078e0a03 */
[----:B------:R-:W-:Y:S01]  /*6ec0*/  ISETP.GT.U32.AND P4, PT, R3, R24, PT ;  /* 0x000000180300720c */ /* 0x000fe20003f84070 */
[----:B------:R-:W-:Y:S01]  /*6ed0*/  @!P1 IMAD.IADD R21, R21, 0x1, -R3 ;  /* 0x0000000115159824 */ /* 0x000fe200078e0a03 */
[----:B------:R-:W-:-:S03]  /*6ee0*/  ISETP.GT.U32.AND P1, PT, R3, R27, PT ;  /* 0x0000001b0300720c */ /* 0x000fc60003f24070 */
[--C-:B------:R-:W-:Y:S01]  /*6ef0*/  @!P3 IMAD.IADD R23, R23, 0x1, -R3.reuse ;  /* 0x000000011717b824 */ /* 0x100fe200078e0a03 */
[----:B------:R-:W-:Y:S01]  /*6f00*/  ISETP.GT.U32.AND P3, PT, R3, R29, PT ;  /* 0x0000001d0300720c */ /* 0x000fe20003f64070 */
[--C-:B------:R-:W-:Y:S01]  /*6f10*/  @!P6 IMAD.IADD R25, R25, 0x1, -R3.reuse ;  /* 0x000000011919e824 */ /* 0x100fe200078e0a03 */
[----:B------:R-:W-:Y:S01]  /*6f20*/  ISETP.GT.U32.AND P0, PT, R3, R20, PT ;  /* 0x000000140300720c */ /* 0x000fe20003f04070 */
[--C-:B------:R-:W-:Y:S01]  /*6f30*/  @!P5 IMAD.IADD R31, R31, 0x1, -R3.reuse ;  /* 0x000000011f1fd824 */ /* 0x100fe200078e0a03 */
[C---:B------:R-:W-:Y:S02]  /*6f40*/  ISETP.GT.U32.AND P6, PT, R3.reuse, R19, PT ;  /* 0x000000130300720c */ /* 0x040fe40003fc4070 */
[C---:B------:R-:W-:Y:S01]  /*6f50*/  ISETP.GT.U32.AND P5, PT, R3.reuse, R25, PT ;  /* 0x000000190300720c */ /* 0x040fe20003fa4070 */
[----:B------:R-:W-:Y:S01]  /*6f60*/  @!P4 IMAD.IADD R24, R24, 0x1, -R3 ;  /* 0x000000011818c824 */ /* 0x000fe200078e0a03 */
[----:B------:R-:W-:Y:S02]  /*6f70*/  @!P2 IADD3 R22, R22, -R3, RZ ;  /* 0x800000031616a210 */ /* 0x000fe40007ffe0ff */
[----:B------:R-:W-:-:S02]  /*6f80*/  ISETP.GT.U32.AND P2, PT, R3, R28, PT ;  /* 0x0000001c0300720c */ /* 0x000fc40003f44070 */
[----:B------:R-:W-:Y:S01]  /*6f90*/  ISETP.GT.U32.AND P4, PT, R3, R30, PT ;  /* 0x0000001e0300720c */ /* 0x000fe20003f84070 */
[--C-:B------:R-:W-:Y:S01]  /*6fa0*/  @!P1 IMAD.IADD R27, R27, 0x1, -R3.reuse ;  /* 0x000000011b1b9824 */ /* 0x100fe200078e0a03 */
[----:B------:R-:W-:Y:S01]  /*6fb0*/  ISETP.GT.U32.AND P1, PT, R3, R34, PT ;  /* 0x000000220300720c */ /* 0x000fe20003f24070 */
[--C-:B------:R-:W-:Y:S01]  /*6fc0*/  @!P3 IMAD.IADD R29, R29, 0x1, -R3.reuse ;  /* 0x000000011d1db824 */ /* 0x100fe200078e0a03 */
[C---:B------:R-:W-:Y:S01]  /*6fd0*/  ISETP.GT.U32.AND P3, PT, R3.reuse, R36, PT ;  /* 0x000000240300720c */ /* 0x040fe20003f64070 */
[--C-:B------:R-:W-:Y:S01]  /*6fe0*/  @!P0 IMAD.IADD R20, R20, 0x1, -R3.reuse ;  /* 0x0000000114148824 */ /* 0x100fe200078e0a03 */
[----:B------:R-:W-:Y:S01]  /*6ff0*/  ISETP.GT.U32.AND P0, PT, R3, R26, PT ;  /* 0x0000001a0300720c */ /* 0x000fe20003f04070 */
[--C-:B------:R-:W-:Y:S01]  /*7000*/  @!P6 IMAD.IADD R19, R19, 0x1, -R3.reuse ;  /* 0x000000011313e824 */ /* 0x100fe200078e0a03 */
[----:B------:R-:W-:Y:S01]  /*7010*/  ISETP.GT.U32.AND P6, PT, R3, R31, PT ;  /* 0x0000001f0300720c */ /* 0x000fe20003fc4070 */
[--C-:B------:R-:W-:Y:S01]  /*7020*/  @!P5 IMAD.IADD R25, R25, 0x1, -R3.reuse ;  /* 0x000000011919d824 */ /* 0x100fe200078e0a03 */
[C---:B------:R-:W-:Y:S01]  /*7030*/  ISETP.GT.U32.AND P5, PT, R3.reuse, R32, PT ;  /* 0x000000200300720c */ /* 0x040fe20003fa4070 */
[----:B------:R-:W-:Y:S01]  /*7040*/  @!P2 IMAD.IADD R28, R28, 0x1, -R3 ;  /* 0x000000011c1ca824 */ /* 0x000fe200078e0a03 */
[----:B------:R-:W-:-:S02]  /*7050*/  ISETP.GT.U32.AND P2, PT, R3, R35, PT ;  /* 0x000000230300720c */ /* 0x000fc40003f44070 */
[----:B------:R-:W-:Y:S02]  /*7060*/  @!P4 IADD3 R30, R30, -R3, RZ ;  /* 0x800000031e1ec210 */ /* 0x000fe40007ffe0ff */
[C---:B------:R-:W-:Y:S01]  /*7070*/  ISETP.GT.U32.AND P4, PT, R3.reuse, R37, PT ;  /* 0x000000250300720c */ /* 0x040fe20003f84070 */
[--C-:B------:R-:W-:Y:S01]  /*7080*/  @!P1 IMAD.IADD R34, R34, 0x1, -R3.reuse ;  /* 0x0000000122229824 */ /* 0x100fe200078e0a03 */
[C---:B------:R-:W-:Y:S01]  /*7090*/  ISETP.GT.U32.AND P1, PT, R3.reuse, R41, PT ;  /* 0x000000290300720c */ /* 0x040fe20003f24070 */
[--C-:B------:R-:W-:Y:S01]  /*70a0*/  @!P3 IMAD.IADD R36, R36, 0x1, -R3.reuse ;  /* 0x000000012424b824 */ /* 0x100fe200078e0a03 */
[C---:B------:R-:W-:Y:S01]  /*70b0*/  ISETP.GT.U32.AND P3, PT, R3.reuse, R43, PT ;  /* 0x0000002b0300720c */ /* 0x040fe20003f64070 */
        /* <DEDUP_REMOVED lines=17> */
[----:B------:R-:W-:Y:S02]  /*71d0*/  @!P5 IADD3 R39, R39, -R3, RZ ;  /* 0x800000032727d210 */ /* 0x000fe40007ffe0ff */
[C---:B------:R-:W-:Y:S01]  /*71e0*/  ISETP.GT.U32.AND P5, PT, R3.reuse, R33, PT ;  /* 0x000000210300720c */ /* 0x040fe20003fa4070 */
[--C-:B------:R-:W-:Y:S01]  /*71f0*/  @!P2 IMAD.IADD R42, R42, 0x1, -R3.reuse ;  /* 0x000000012a2aa824 */ /* 0x100fe200078e0a03 */
[C---:B------:R-:W-:Y:S01]  /*7200*/  ISETP.GT.U32.AND P2, PT, R3.reuse, R36, PT ;  /* 0x000000240300720c */ /* 0x040fe20003f44070 */
[--C-:B------:R-:W-:Y:S01]  /*7210*/  @!P4 IMAD.IADD R44, R44, 0x1, -R3.reuse ;  /* 0x000000012c2cc824 */ /* 0x100fe200078e0a03 */
[C---:B------:R-:W-:Y:S02]  /*7220*/  ISETP.GT.U32.AND P6, PT, R3.reuse, R32, PT ;  /* 0x000000200300720c */ /* 0x040fe40003fc4070 */
[----:B------:R-:W-:Y:S01]  /*7230*/  ISETP.GT.U32.AND P4, PT, R3, R38, PT ;  /* 0x000000260300720c */ /* 0x000fe20003f84070 */
[----:B------:R-:W-:Y:S01]  /*7240*/  @!P3 IMAD.IADD R37, R37, 0x1, -R3 ;  /* 0x000000012525b824 */ /* 0x000fe200078e0a03 */
[----:B------:R-:W-:-:S02]  /*7250*/  @!P1 IADD3 R35, R35, -R3, RZ ;  /* 0x8000000323239210 */ /* 0x000fc40007ffe0ff */
[C---:B------:R-:W-:Y:S01]  /*7260*/  ISETP.GT.U32.AND P1, PT, R3.reuse, R41, PT ;  /* 0x000000290300720c */ /* 0x040fe20003f24070 */
        /* <DEDUP_REMOVED lines=18> */
[C---:B------:R-:W-:Y:S01]  /*7390*/  ISETP.GT.U32.AND P5, PT, R3.reuse, R46, PT ;  /* 0x0000002e0300720c */ /* 0x040fe20003fa4070 */
[----:B------:R-:W-:Y:S01]  /*73a0*/  @!P2 IMAD.IADD R42, R42, 0x1, -R3 ;  /* 0x000000012a2aa824 */ /* 0x000fe200078e0a03 */
[----:B------:R-:W-:-:S02]  /*73b0*/  ISETP.GT.U32.AND P2, PT, R3, R49, PT ;  /* 0x000000310300720c */ /* 0x000fc40003f44070 */
[----:B------:R-:W-:Y:S01]  /*73c0*/  @!P6 IADD3 R44, R44, -R3, RZ ;  /* 0x800000032c2ce210 */ /* 0x000fe20007ffe0ff */
        /* <DEDUP_REMOVED lines=13> */
[----:B------:R-:W-:-:S02]  /*74a0*/  @!P6 IMAD.IADD R51, R51, 0x1, -R3 ;  /* 0x000000013333e824 */ /* 0x000fc400078e0a03 */
[--C-:B------:R-:W-:Y:S01]  /*74b0*/  @!P4 IMAD.IADD R52, R52, 0x1, -R3.reuse ;  /* 0x000000013434c824 */ /* 0x100fe200078e0a03 */
[----:B------:R-:W-:Y:S01]  /*74c0*/  ISETP.GT.U32.AND P4, PT, R3, R46, PT ;  /* 0x0000002e0300720c */ /* 0x000fe20003f84070 */
[--C-:B------:R-:W-:Y:S01]  /*74d0*/  @!P1 IMAD.IADD R55, R55, 0x1, -R3.reuse ;  /* 0x0000000137379824 */ /* 0x100fe200078e0a03 */
[----:B------:R-:W-:Y:S01]  /*74e0*/  ISETP.GT.U32.AND P1, PT, R3, R49, PT ;  /* 0x000000310300720c */ /* 0x000fe20003f24070 */
[--C-:B------:R-:W-:Y:S01]  /*74f0*/  @!P3 IMAD.IADD R57, R57, 0x1, -R3.reuse ;  /* 0x000000013939b824 */ /* 0x100fe200078e0a03 */
[----:B------:R-:W-:Y:S01]  /*7500*/  ISETP.GT.U32.AND P3, PT, R3, R51, PT ;  /* 0x000000330300720c */ /* 0x000fe20003f64070 */
[--C-:B------:R-:W-:Y:S01]  /*7510*/  @!P0 IMAD.IADD R47, R47, 0x1, -R3.reuse ;  /* 0x000000012f2f8824 */ /* 0x100fe200078e0a03 */
[----:B------:R-:W-:Y:S02]  /*7520*/  ISETP.GT.U32.AND P0, PT, R3, R54, PT ;  /* 0x000000360300720c */ /* 0x000fe40003f04070 */
[----:B------:R-:W-:Y:S02]  /*7530*/  @!P5 IADD3 R53, R53, -R3, RZ ;  /* 0x800000033535d210 */ /* 0x000fe40007ffe0ff */
[C---:B------:R-:W-:Y:S01]  /*7540*/  ISETP.GT.U32.AND P5, PT, R3.reuse, R47, PT ;  /* 0x0000002f0300720c */ /* 0x040fe20003fa4070 */
[--C-:B------:R-:W-:Y:S01]  /*7550*/  @!P2 IMAD.IADD R56, R56, 0x1, -R3.reuse ;  /* 0x000000013838a824 */ /* 0x100fe200078e0a03 */
[C---:B------:R-:W-:Y:S01]  /*7560*/  ISETP.GT.U32.AND P2, PT, R3.reuse, R50, PT ;  /* 0x000000320300720c */ /* 0x040fe20003f44070 */
[----:B------:R-:W-:Y:S01]  /*7570*/  @!P4 IMAD.IADD R46, R46, 0x1, -R3 ;  /* 0x000000012e2ec824 */ /* 0x000fe200078e0a03 */
[----:B------:R-:W-:-:S02]  /*7580*/  ISETP.GT.U32.AND P4, PT, R3, R52, PT ;  /* 0x000000340300720c */ /* 0x000fc40003f84070 */
[----:B------:R-:W-:Y:S01]  /*7590*/  @!P1 IADD3 R49, R49, -R3, RZ ;  /* 0x8000000331319210 */ /* 0x000fe20007ffe0ff */
[--C-:B------:R-:W-:Y:S01]  /*75a0*/  @!P3 IMAD.IADD R51, R51, 0x1, -R3.reuse ;  /* 0x000000013333b824 */ /* 0x100fe200078e0a03 */
[C---:B------:R-:W-:Y:S01]  /*75b0*/  ISETP.GT.U32.AND P1, PT, R3.reuse, R55, PT ;  /* 0x000000370300720c */ /* 0x040fe20003f24070 */
[--C-:B------:R-:W-:Y:S01]  /*75c0*/  @!P0 IMAD.IADD R54, R54, 0x1, -R3.reuse ;  /* 0x0000000136368824 */ /* 0x100fe200078e0a03 */
[C---:B------:R-:W-:Y:S02]  /*75d0*/  ISETP.GT.U32.AND P3, PT, R3.reuse, R58, PT ;  /* 0x0000003a0300720c */ /* 0x040fe40003f64070 */
[----:B------:R-:W-:Y:S01]  /*75e0*/  ISETP.GT.U32.AND P0, PT, R3, R48, PT ;  /* 0x000000300300720c */ /* 0x000fe20003f04070 */
[--C-:B------:R-:W-:Y:S01]  /*75f0*/  @!P5 IMAD.IADD R47, R47, 0x1, -R3.reuse ;  /* 0x000000012f2fd824 */ /* 0x100fe200078e0a03 */
[C---:B------:R-:W-:Y:S02]  /*7600*/  ISETP.GT.U32.AND P6, PT, R3.reuse, R45, PT ;  /* 0x0000002d0300720c */ /* 0x040fe40003fc4070 */
        /* <DEDUP_REMOVED lines=28> */
[----:B------:R-:W-:Y:S01]  /*77d0*/  ISETP.GT.U32.AND P5, PT, R3, R67, PT ;  /* 0x000000430300720c */ /* 0x000fe20003fa4070 */
[--C-:B------:R-:W-:Y:S01]  /*77e0*/  @!P2 IMAD.IADD R63, R63, 0x1, -R3.reuse ;  /* 0x000000013f3fa824 */ /* 0x100fe200078e0a03 */
[C---:B------:R-:W-:Y:S02]  /*77f0*/  ISETP.GT.U32.AND P2, PT, R3.reuse, R70, PT ;  /* 0x000000460300720c */ /* 0x040fe40003f44070 */
        /* <DEDUP_REMOVED lines=10> */
[C---:B------:R-:W-:Y:S01]  /*78a0*/  ISETP.GT.U32.AND P5, PT, R3.reuse, R61, PT ;  /* 0x0000003d0300720c */ /* 0x040fe20003fa4070 */
[--C-:B------:R-:W-:Y:S01]  /*78b0*/  @!P2 IMAD.IADD R70, R70, 0x1, -R3.reuse ;  /* 0x000000014646a824 */ /* 0x100fe200078e0a03 */
[C---:B------:R-:W-:Y:S01]  /*78c0*/  ISETP.GT.U32.AND P6, PT, R3.reuse, R58, PT ;  /* 0x0000003a0300720c */ /* 0x040fe20003fc4070 */
[--C-:B------:R-:W-:Y:S01]  /*78d0*/  @!P4 IMAD.IADD R60, R60, 0x1, -R3.reuse ;  /* 0x000000013c3cc824 */ /* 0x100fe200078e0a03 */
[C---:B------:R-:W-:Y:S02]  /*78e0*/  ISETP.GT.U32.AND P2, PT, R3.reuse, R64, PT ;  /* 0x000000400300720c */ /* 0x040fe40003f44070 */
        /* <DEDUP_REMOVED lines=19> */
[-C--:B------:R-:W-:Y:S02]  /*7a20*/  @!P0 IADD3 R62, R62, -R3.reuse, RZ ;  /* 0x800000033e3e8210 */ /* 0x080fe40007ffe0ff */
[----:B------:R-:W-:Y:S01]  /*7a30*/  ISETP.GT.U32.AND P0, PT, R3, R68, PT ;  /* 0x000000440300720c */ /* 0x000fe20003f04070 */
[--C-:B------:R-:W-:Y:S01]  /*7a40*/  @!P5 IMAD.IADD R67, R67, 0x1, -R3.reuse ;  /* 0x000000014343d824 */ /* 0x100fe200078e0a03 */
[----:B------:R-:W-:Y:S01]  /*7a50*/  ISETP.GT.U32.AND P5, PT, R3, R74, PT ;  /* 0x0000004a0300720c */ /* 0x000fe20003fa4070 */
[--C-:B------:R-:W-:Y:S01]  /*7a60*/  @!P2 IMAD.IADD R71, R71, 0x1, -R3.reuse ;  /* 0x000000014747a824 */ /* 0x100fe200078e0a03 */
[----:B------:R-:W-:Y:S01]  /*7a70*/  @!P6 IADD3 R70, R70, -R3, RZ ;  /* 0x800000034646e210 */ /* 0x000fe20007ffe0ff */
[----:B------:R-:W-:Y:S01]  /*7a80*/  @!P4 IMAD.IADD R73, R73, 0x1, -R3 ;  /* 0x000000014949c824 */ /* 0x000fe200078e0a03 */
[C---:B------:R-:W-:Y:S02]  /*7a90*/  ISETP.GT.U32.AND P6, PT, R3.reuse, R77, PT ;  /* 0x0000004d0300720c */ /* 0x040fe40003fc4070 */
[----:B------:R-:W-:-:S02]  /*7aa0*/  ISETP.GT.U32.AND P2, PT, R3, R78, PT ;  /* 0x0000004e0300720c */ /* 0x000fc40003f44070 */
[C---:B------:R-:W-:Y:S01]  /*7ab0*/  ISETP.GT.U32.AND P4, PT, R3.reuse, R80, PT ;  /* 0x000000500300720c */ /* 0x040fe20003f84070 */
[--C-:B------:R-:W-:Y:S01]  /*7ac0*/  @!P1 IMAD.IADD R76, R76, 0x1, -R3.reuse ;  /* 0x000000014c4c9824 */ /* 0x100fe200078e0a03 */
[----:B------:R-:W-:Y:S02]  /*7ad0*/  ISETP.GT.U32.AND P1, PT, R3, R83, PT ;  /* 0x000000530300720c */ /* 0x000fe40003f24070 */
[----:B------:R-:W-:Y:S01]  /*7ae0*/  @!P3 IADD3 R79, R79, -R3, RZ ;  /* 0x800000034f4fb210 */ /* 0x000fe20007ffe0ff */
[--C-:B------:R-:W-:Y:S01]  /*7af0*/  @!P0 IMAD.IADD R68, R68, 0x1, -R3.reuse ;  /* 0x0000000144448824 */ /* 0x100fe200078e0a03 */
[C---:B------:R-:W-:Y:S02]  /*7b00*/  ISETP.GT.U32.AND P3, PT, R3.reuse, R73, PT ;  /* 0x000000490300720c */ /* 0x040fe40003f64070 */
[C---:B------:R-:W-:Y:S01]  /*7b10*/  ISETP.GT.U32.AND P0, PT, R3.reuse, R75, PT ;  /* 0x0000004b0300720c */ /* 0x040fe20003f04070 */
[--C-:B------:R-:W-:Y:S01]  /*7b20*/  @!P5 IMAD.IADD R74, R74, 0x1, -R3.reuse ;  /* 0x000000014a4ad824 */ /* 0x100fe200078e0a03 */
[----:B------:R-:W-:Y:S01]  /*7b30*/  ISETP.GT.U32.AND P5, PT, R3, R81, PT ;  /* 0x000000510300720c */ /* 0x000fe20003fa4070 */
[----:B------:R-:W-:-:S02]  /*7b40*/  @!P6 IMAD.IADD R77, R77, 0x1, -R3 ;  /* 0x000000014d4de824 */ /* 0x000fc400078e0a03 */
        /* <DEDUP_REMOVED lines=10> */
[----:B------:R-:W-:-:S03]  /*7bf0*/  @!P5 IMAD.IADD R81, R81, 0x1, -R3 ;  /* 0x000000015151d824 */ /* 0x000fc600078e0a03 */
        /* <DEDUP_REMOVED lines=10> */
[----:B------:R-:W-:-:S03]  /*7ca0*/  ISETP.GT.U32.AND P0, PT, R3, R76, PT ;  /* 0x0000004c0300720c */ /* 0x000fc60003f04070 */
        /* <DEDUP_REMOVED lines=47> */
[--C-:B------:R-:W-:Y:S02]  /*7fa0*/  @!P6 IMAD.IADD R90, R90, 0x1, -R3.reuse ;  /* 0x000000015a5ae824 */ /* 0x100fe400078e0a03 */
[--C-:B------:R-:W-:Y:S01]  /*7fb0*/  @!P1 IMAD.IADD R91, R91, 0x1, -R3.reuse ;  /* 0x000000015b5b9824 */ /* 0x100fe200078e0a03 */
[----:B------:R-:W-:Y:S01]  /*7fc0*/  ISETP.GT.U32.AND P1, PT, R3, R98, PT ;  /* 0x000000620300720c */ /* 0x000fe20003f24070 */
[--C-:B------:R-:W-:Y:S01]  /*7fd0*/  @!P3 IMAD.IADD R93, R93, 0x1, -R3.reuse ;  /* 0x000000015d5db824 */ /* 0x100fe200078e0a03 */
[C---:B------:R-:W-:Y:S01]  /*7fe0*/  ISETP.GT.U32.AND P3, PT, R3.reuse, R100, PT ;  /* 0x000000640300720c */ /* 0x040fe20003f64070 */
[----:B------:R-:W-:Y:S01]  /*7ff0*/  @!P0 IMAD.IADD R96, R96, 0x1, -R3 ;  /* 0x0000000160608824 */ /* 0x000fe200078e0a03 */
[----:B------:R-:W-:-:S02]  /*8000*/  ISETP.GT.U32.AND P6, PT, R3, R84, PT ;  /* 0x000000540300720c */ /* 0x000fc40003fc4070 */
[----:B------:R-:W-:Y:S02]  /*8010*/  ISETP.GT.U32.AND P0, PT, R3, R90, PT ;  /* 0x0000005a0300720c */ /* 0x000fe40003f04070 */
[----:B------:R-:W-:Y:S02]  /*8020*/  @!P5 IADD3 R89, R89, -R3, RZ ;  /* 0x800000035959d210 */ /* 0x000fe40007ffe0ff */
        /* <DEDUP_REMOVED lines=30> */
[----:B------:R-:W-:Y:S02]  /*8210*/  @!P2 IADD3 R106, R106, -R3, RZ ;  /* 0x800000036a6aa210 */ /* 0x000fe40007ffe0ff */
[C---:B------:R-:W-:Y:S02]  /*8220*/  ISETP.GT.U32.AND P2, PT, R3.reuse, R100, PT ;  /* 0x000000640300720c */ /* 0x040fe40003f44070 */
[----:B------:R-:W-:Y:S01]  /*8230*/  ISETP.GT.U32.AND P4, PT, R3, R102, PT ;  /* 0x000000660300720c */ /* 0x000fe20003f84070 */
        /* <DEDUP_REMOVED lines=8> */
[C---:B------:R-:W-:Y:S02]  /*82c0*/  ISETP.GT.U32.AND P6, PT, R3.reuse, R97, PT ;  /* 0x000000610300720c */ /* 0x040fe40003fc4070 */
[C---:B------:R-:W-:Y:S01]  /*82d0*/  ISETP.GT.U32.AND P5, PT, R3.reuse, R103, PT ;  /* 0x000000670300720c */ /* 0x040fe20003fa4070 */
[--C-:B------:R-:W-:Y:S01]  /*82e0*/  @!P2 IMAD.IADD R100, R100, 0x1, -R3.reuse ;  /* 0x000000016464a824 */ /* 0x100fe200078e0a03 */
[C---:B------:R-:W-:Y:S02]  /*82f0*/  ISETP.GT.U32.AND P2, PT, R3.reuse, R106, PT ;  /* 0x0000006a0300720c */ /* 0x040fe40003f44070 */
[----:B------:R-:W-:Y:S02]  /*8300*/  @!P4 IADD3 R102, R102, -R3, RZ ;  /* 0x800000036666c210 */ /* 0x000fe40007ffe0ff */
        /* <DEDUP_REMOVED lines=22> */
[----:B------:R-:W-:-:S02]  /*8470*/  ISETP.GT.U32.AND P6, PT, R3, R116, PT ;  /* 0x000000740300720c */ /* 0x000fc40003fc4070 */
[----:B------:R-:W-:Y:S02]  /*8480*/  @!P5 IADD3 R110, R110, -R3, RZ ;  /* 0x800000036e6ed210 */ /* 0x000fe40007ffe0ff */
[----:B------:R-:W-:Y:S01]  /*8490*/  ISETP.GT.U32.AND P5, PT, R3, R117, PT ;  /* 0x000000750300720c */ /* 0x000fe20003fa4070 */
[--C-:B------:R-:W-:Y:S01]  /*84a0*/  @!P2 IMAD.IADD R113, R113, 0x1, -R3.reuse ;  /* 0x000000017171a824 */ /* 0x100fe200078e0a03 */
[----:B------:R-:W-:Y:S01]  /*84b0*/  ISETP.GT.U32.AND P2, PT, R3, R120, PT ;  /* 0x000000780300720c */ /* 0x000fe20003f44070 */
[--C-:B------:R-:W-:Y:S01]  /*84c0*/  @!P4 IMAD.IADD R115, R115, 0x1, -R3.reuse ;  /* 0x000000017373c824 */ /* 0x100fe200078e0a03 */
[----:B------:R-:W-:Y:S01]  /*84d0*/  ISETP.GT.U32.AND P4, PT, R3, R122, PT ;  /* 0x0000007a0300720c */ /* 0x000fe20003f84070 */
[--C-:B------:R-:W-:Y:S01]  /*84e0*/  @!P3 IMAD.IADD R121, R121, 0x1, -R3.reuse ;  /* 0x000000017979b824 */ /* 0x100fe200078e0a03 */
[----:B------:R-:W-:Y:S02]  /*84f0*/  @!P1 IADD3 R119, R119, -R3, RZ ;  /* 0x8000000377779210 */ /* 0x000fe40007ffe0ff */
[----:B------:R-:W-:Y:S01]  /*8500*/  ISETP.GT.U32.AND P1, PT, R3, R113, PT ;  /* 0x000000710300720c */ /* 0x000fe20003f24070 */
[----:B------:R-:W-:Y:S01]  /*8510*/  @!P0 IMAD.IADD R111, R111, 0x1, -R3 ;  /* 0x000000016f6f8824 */ /* 0x000fe200078e0a03 */
[----:B------:R-:W-:-:S02]  /*8520*/  ISETP.GT.U32.AND P3, PT, R3, R115, PT ;  /* 0x000000730300720c */ /* 0x000fc40003f64070 */
[----:B------:R-:W-:Y:S01]  /*8530*/  ISETP.GT.U32.AND P0, PT, R3, R118, PT ;  /* 0x000000760300720c */ /* 0x000fe20003f04070 */
[--C-:B------:R-:W-:Y:S02]  /*8540*/  @!P6 IMAD.IADD R116, R116, 0x1, -R3.reuse ;  /* 0x000000017474e824 */ /* 0x100fe400078e0a03 */
[--C-:B------:R-:W-:Y:S01]  /*8550*/  @!P5 IMAD.IADD R117, R117, 0x1, -R3.reuse ;  /* 0x000000017575d824 */ /* 0x100fe200078e0a03 */
[C---:B------:R-:W-:Y:S01]  /*8560*/  ISETP.GT.U32.AND P5, PT, R3.reuse, R111, PT ;  /* 0x0000006f0300720c */ /* 0x040fe20003fa4070 */
[--C-:B------:R-:W-:Y:S01]  /*8570*/  @!P2 IMAD.IADD R120, R120, 0x1, -R3.reuse ;  /* 0x000000017878a824 */ /* 0x100fe200078e0a03 */
[C---:B------:R-:W-:Y:S01]  /*8580*/  ISETP.GT.U32.AND P2, PT, R3.reuse, R114, PT ;  /* 0x000000720300720c */ /* 0x040fe20003f44070 */
[--C-:B------:R-:W-:Y:S01]  /*8590*/  @!P4 IMAD.IADD R122, R122, 0x1, -R3.reuse ;  /* 0x000000017a7ac824 */ /* 0x100fe200078e0a03 */
[C---:B------:R-:W-:Y:S02]  /*85a0*/  ISETP.GT.U32.AND P6, PT, R3.reuse, R110, PT ;  /* 0x0000006e0300720c */ /* 0x040fe40003fc4070 */
[----:B------:R-:W-:Y:S01]  /*85b0*/  ISETP.GT.U32.AND P4, PT, R3, R116, PT ;  /* 0x000000740300720c */ /* 0x000fe20003f84070 */
[----:B------:R-:W-:Y:S01]  /*85c0*/  @!P1 IMAD.IADD R113, R113, 0x1, -R3 ;  /* 0x0000000171719824 */ /* 0x000fe200078e0a03 */
[----:B------:R-:W-:-:S02]  /*85d0*/  ISETP.GT.U32.AND P1, PT, R3, R119, PT ;  /* 0x000000770300720c */ /* 0x000fc40003f24070 */
[----:B------:R-:W-:Y:S01]  /*85e0*/  @!P3 IADD3 R115, R115, -R3, RZ ;  /* 0x800000037373b210 */ /* 0x000fe20007ffe0ff */
        /* <DEDUP_REMOVED lines=30> */
[----:B------:R-:W-:-:S02]  /*87d0*/  ISETP.GT.U32.AND P0, PT, R3, R125, PT ;  /* 0x0000007d0300720c */ /* 0x000fc40003f04070 */
[----:B------:R-:W-:Y:S02]  /*87e0*/  @!P5 IADD3 R124, R124, -R3, RZ ;  /* 0x800000037c7cd210 */ /* 0x000fe40007ffe0ff */
[----:B------:R-:W-:Y:S01]  /*87f0*/  ISETP.GT.U32.AND P5, PT, R3, R133, PT ;  /* 0x000000850300720c */ /* 0x000fe20003fa4070 */
[--C-:B------:R-:W-:Y:S01]  /*8800*/  @!P2 IMAD.IADD R129, R129, 0x1, -R3.reuse ;  /* 0x000000018181a824 */ /* 0x100fe200078e0a03 */
[----:B------:R-:W-:Y:S01]  /*8810*/  ISETP.GT.U32.AND P2, PT, R3, R136, PT ;  /* 0x000000880300720c */ /* 0x000fe20003f44070 */
[--C-:B------:R-:W-:Y:S02]  /*8820*/  @!P6 IMAD.IADD R131, R131, 0x1, -R3.reuse ;  /* 0x000000018383e824 */ /* 0x100fe400078e0a03 */
[--C-:B------:R-:W-:Y:S01]  /*8830*/  @!P4 IMAD.IADD R132, R132, 0x1, -R3.reuse ;  /* 0x000000018484c824 */ /* 0x100fe200078e0a03 */
[----:B------:R-:W-:Y:S01]  /*8840*/  ISETP.GT.U32.AND P4, PT, R3, R124, PT ;  /* 0x0000007c0300720c */ /* 0x000fe20003f84070 */
[----:B------:R-:W-:Y:S01]  /*8850*/  @!P3 IMAD.IADD R137, R137, 0x1, -R3 ;  /* 0x000000018989b824 */ /* 0x000fe200078e0a03 */
[----:B------:R-:W-:-:S02]  /*8860*/  @!P1 IADD3 R135, R135, -R3, RZ ;  /* 0x8000000387879210 */ /* 0x000fc40007ffe0ff */
[----:B------:R-:W-:Y:S01]  /*8870*/  ISETP.GT.U32.AND P1, PT, R3, R129, PT ;  /* 0x000000810300720c */ /* 0x000fe20003f24070 */
[--C-:B------:R-:W-:Y:S01]  /*8880*/  @!P0 IMAD.IADD R125, R125, 0x1, -R3.reuse ;  /* 0x000000017d7d8824 */ /* 0x100fe200078e0a03 */
[C---:B------:R-:W-:Y:S02]  /*8890*/  ISETP.GT.U32.AND P3, PT, R3.reuse, R131, PT ;  /* 0x000000830300720c */ /* 0x040fe40003f64070 */
[----:B------:R-:W-:Y:S01]  /*88a0*/  ISETP.GT.U32.AND P0, PT, R3, R134, PT ;  /* 0x000000860300720c */ /* 0x000fe20003f04070 */
[--C-:B------:R-:W-:Y:S01]  /*88b0*/  @!P5 IMAD.IADD R133, R133, 0x1, -R3.reuse ;  /* 0x000000018585d824 */ /* 0x100fe200078e0a03 */
[C---:B------:R-:W-:Y:S01]  /*88c0*/  ISETP.GT.U32.AND P5, PT, R3.reuse, R125, PT ;  /* 0x0000007d0300720c */ /* 0x040fe20003fa4070 */
[--C-:B------:R-:W-:Y:S01]  /*88d0*/  @!P2 IMAD.IADD R136, R136, 0x1, -R3.reuse ;  /* 0x000000018888a824 */ /* 0x100fe200078e0a03 */
[C---:B------:R-:W-:Y:S01]  /*88e0*/  ISETP.GT.U32.AND P2, PT, R3.reuse, R130, PT ;  /* 0x000000820300720c */ /* 0x040fe20003f44070 */
[----:B------:R-:W-:Y:S01]  /*88f0*/  @!P4 IMAD.IADD R124, R124, 0x1, -R3 ;  /* 0x000000017c7cc824 */ /* 0x000fe200078e0a03 */
[----:B------:R-:W-:-:S03]  /*8900*/  ISETP.GT.U32.AND P4, PT, R3, R132, PT ;  /* 0x000000840300720c */ /* 0x000fc60003f84070 */
[--C-:B------:R-:W-:Y:S01]  /*8910*/  @!P1 IMAD.IADD R129, R129, 0x1, -R3.reuse ;  /* 0x0000000181819824 */ /* 0x100fe200078e0a03 */
[----:B------:R-:W-:Y:S01]  /*8920*/  ISETP.GT.U32.AND P1, PT, R3, R135, PT ;  /* 0x000000870300720c */ /* 0x000fe20003f24070 */
[--C-:B------:R-:W-:Y:S01]  /*8930*/  @!P3 IMAD.IADD R131, R131, 0x1, -R3.reuse ;  /* 0x000000018383b824 */ /* 0x100fe200078e0a03 */
[C---:B------:R-:W-:Y:S01]  /*8940*/  ISETP.GT.U32.AND P3, PT, R3.reuse, R138, PT ;  /* 0x0000008a0300720c */ /* 0x040fe20003f64070 */
[--C-:B------:R-:W-:Y:S01]  /*8950*/  @!P0 IMAD.IADD R134, R134, 0x1, -R3.reuse ;  /* 0x0000000186868824 */ /* 0x100fe200078e0a03 */
        /* <DEDUP_REMOVED lines=52> */
[----:B------:R-:W-:Y:S01]  /*8ca0*/  @!P3 IMAD.IADD R145, R145, 0x1, -R3 ;  /* 0x000000019191b824 */ /* 0x000fe200078e0a03 */
[----:B------:R-:W-:-:S02]  /*8cb0*/  ISETP.GT.U32.AND P3, PT, R3, R152, PT ;  /* 0x000000980300720c */ /* 0x000fc40003f64070 */
[----:B------:R-:W-:Y:S02]  /*8cc0*/  @!P0 IADD3 R148, R148, -R3, RZ ;  /* 0x8000000394948210 */ /* 0x000fe40007ffe0ff */
        /* <DEDUP_REMOVED lines=40> */
[----:B------:R-:W-:Y:S01]  /*8f50*/  @!P0 IMAD.IADD R155, R155, 0x1, -R3 ;  /* 0x000000019b9b8824 */ /* 0x000fe200078e0a03 */
[----:B------:R-:W-:Y:S02]  /*8f60*/  ISETP.GT.U32.AND P0, PT, R3, R162, PT ;  /* 0x000000a20300720c */ /* 0x000fe40003f04070 */
[----:B------:R-:W-:-:S02]  /*8f70*/  @!P5 IADD3 R161, R161, -R3, RZ ;  /* 0x80000003a1a1d210 */ /* 0x000fc40007ffe0ff */
[C---:B------:R-:W-:Y:S01]  /*8f80*/  ISETP.GT.U32.AND P5, PT, R3.reuse, R155, PT ;  /* 0x0000009b0300720c */ /* 0x040fe20003fa4070 */
[--C-:B------:R-:W-:Y:S01]  /*8f90*/  @!P2 IMAD.IADD R152, R152, 0x1, -R3.reuse ;  /* 0x000000019898a824 */ /* 0x100fe200078e0a03 */
[C---:B------:R-:W-:Y:S01]  /*8fa0*/  ISETP.GT.U32.AND P2, PT, R3.reuse, R158, PT ;  /* 0x0000009e0300720c */ /* 0x040fe20003f44070 */
[--C-:B------:R-:W-:Y:S01]  /*8fb0*/  @!P4 IMAD.IADD R154, R154, 0x1, -R3.reuse ;  /* 0x000000019a9ac824 */ /* 0x100fe200078e0a03 */
[----:B------:R-:W-:Y:S02]  /*8fc0*/  IABS R247, R247 ;  /* 0x000000f700f77213 */ /* 0x000fe40000000000 */
[----:B------:R-:W-:Y:S01]  /*8fd0*/  ISETP.GT.U32.AND P4, PT, R3, R160, PT ;  /* 0x000000a00300720c */ /* 0x000fe20003f84070 */
[--C-:B------:R-:W-:Y:S01]  /*8fe0*/  @!P3 IMAD.IADD R159, R159, 0x1, -R3.reuse ;  /* 0x000000019f9fb824 */ /* 0x100fe200078e0a03 */
[----:B------:R-:W-:Y:S01]  /*8ff0*/  @!P1 IADD3 R157, R157, -R3, RZ ;  /* 0x800000039d9d9210 */ /* 0x000fe20007ffe0ff */
[----:B------:R-:W-:Y:S01]  /*9000*/  VIADD R0, R7, 0xfa ;  /* 0x000000fa07007836 */ /* 0x000fe20000000000 */
[----:B------:R-:W-:Y:S01]  /*9010*/  ISETP.GT.U32.AND P1, PT, R3, R164, PT ;  /* 0x000000a40300720c */ /* 0x000fe20003f24070 */
[----:B------:R-:W-:Y:S01]  /*9020*/  IMAD.HI.U32 R126, R11, R247, RZ ;  /* 0x000000f70b7e7227 */ /* 0x000fe200078e00ff */
[C---:B------:R-:W-:Y:S01]  /*9030*/  ISETP.GT.U32.AND P3, PT, R3.reuse, R166, PT ;  /* 0x000000a60300720c */ /* 0x040fe20003f64070 */
[----:B------:R1:W-:Y:S02]  /*9040*/  STL [R1+0x14], R248 ;  /* 0x000014f801007387 */ /* 0x0003e40000100800 */
[----:B------:R-:W-:Y:S01]  /*9050*/  @!P0 IMAD.IADD R162, R162, 0x1, -R3 ;  /* 0x00000001a2a28824 */ /* 0x000fe200078e0a03 */
[----:B------:R-:W-:Y:S01]  /*9060*/  ISETP.GT.U32.AND P0, PT, R3, R156, PT ;  /* 0x0000009c0300720c */ /* 0x000fe20003f04070 */
[----:B------:R-:W-:Y:S01]  /*9070*/  STL [R1+0x10], R127 ;  /* 0x0000107f01007387 */ /* 0x000fe20000100800 */
[----:B------:R-:W-:-:S02]  /*9080*/  IMAD.MOV R126, RZ, RZ, -R126 ;  /* 0x000000ffff7e7224 */ /* 0x000fc400078e0a7e */
[--C-:B------:R-:W-:Y:S01]  /*9090*/  @!P5 IMAD.IADD R155, R155, 0x1, -R3.reuse ;  /* 0x000000019b9bd824 */ /* 0x100fe200078e0a03 */
[----:B------:R-:W-:Y:S01]  /*90a0*/  STL [R1+0xc], R249 ;  /* 0x00000cf901007387 */ /* 0x000fe20000100800 */
[----:B------:R-:W-:Y:S02]  /*90b0*/  ISETP.GT.U32.AND P5, PT, R3, R161, PT ;  /* 0x000000a10300720c */ /* 0x000fe40003fa4070 */
[----:B-1----:R-:W-:Y:S01]  /*90c0*/  IABS R248, R0 ;  /* 0x0000000000f87213 */ /* 0x002fe20000000000 */
[----:B------:R-:W-:Y:S01]  /*90d0*/  STL [R1+0x8], R252 ;  /* 0x000008fc01007387 */ /* 0x000fe20000100800 */
[----:B------:R-:W-:-:S03]  /*90e0*/  @!P2 IMAD.IADD R158, R158, 0x1, -R3 ;  /* 0x000000019e9ea824 */ /* 0x000fc600078e0a03 */
[----:B------:R-:W-:Y:S01]  /*90f0*/  STL [R1+0x4], R251 ;  /* 0x000004fb01007387 */ /* 0x000fe20000100800 */
[C---:B------:R-:W-:Y:S01]  /*9100*/  IMAD R247, R3.reuse, R126, R247 ;  /* 0x0000007e03f77224 */ /* 0x040fe200078e02f7 */
[C---:B------:R-:W-:Y:S02]  /*9110*/  ISETP.GT.U32.AND P2, PT, R3.reuse, R165, PT ;  /* 0x000000a50300720c */ /* 0x040fe40003f44070 */
[----:B------:R-:W-:Y:S01]  /*9120*/  STL [R1], R250 ;  /* 0x000000fa01007387 */ /* 0x000fe20000100800 */
[----:B------:R-:W-:Y:S01]  /*9130*/  @!P4 IMAD.IADD R160, R160, 0x1, -R3 ;  /* 0x00000001a0a0c824 */ /* 0x000fe200078e0a03 */
[----:B------:R-:W-:Y:S02]  /*9140*/  ISETP.GT.U32.AND P4, PT, R3, R167, PT ;  /* 0x000000a70300720c */ /* 0x000fe40003f84070 */
[----:B------:R1:W-:Y:S01]  /*9150*/  STL [R1+0x1158], R0 ;  /* 0x0011580001007387 */ /* 0x0003e20000100800 */
[----:B------:R-:W-:Y:S01]  /*9160*/  IMAD.HI.U32 R126, R11, R248, RZ ;  /* 0x000000f80b7e7227 */ /* 0x000fe200078e00ff */
[----:B------:R-:W-:-:S02]  /*9170*/  ISETP.GT.U32.AND P6, PT, R3, R151, PT ;  /* 0x000000970300720c */ /* 0x000fc40003fc4070 */
[----:B------:R-:W-:Y:S01]  /*9180*/  @!P3 IADD3 R166, R166, -R3, RZ ;  /* 0x80000003a6a6b210 */ /* 0x000fe20007ffe0ff */
[--C-:B------:R-:W-:Y:S01]  /*9190*/  @!P1 IMAD.IADD R164, R164, 0x1, -R3.reuse ;  /* 0x00000001a4a49824 */ /* 0x100fe200078e0a03 */
[----:B------:R-:W-:Y:S01]  /*91a0*/  ISETP.GT.U32.AND P1, PT, R3, R171, PT ;  /* 0x000000ab0300720c */ /* 0x000fe20003f24070 */
[----:B-1----:R-:W-:Y:S01]  /*91b0*/  VIADD R0, R7, 0xfb ;  /* 0x000000fb07007836 */ /* 0x002fe20000000000 */
[C---:B------:R-:W-:Y:S01]  /*91c0*/  ISETP.GT.U32.AND P3, PT, R3.reuse, R173, PT ;  /* 0x000000ad0300720c */ /* 0x040fe20003f64070 */
[----:B------:R-:W-:Y:S02]  /*91d0*/  IMAD.MOV R126, RZ, RZ, -R126 ;  /* 0x000000ffff7e7224 */ /* 0x000fe400078e0a7e */
[----:B------:R-:W-:Y:S01]  /*91e0*/  @!P0 IMAD.IADD R156, R156, 0x1, -R3 ;  /* 0x000000019c9c8824 */ /* 0x000fe200078e0a03 */
[----:B------:R-:W-:Y:S01]  /*91f0*/  IABS R249, R0 ;  /* 0x0000000000f97213 */ /* 0x000fe20000000000 */
[----:B------:R1:W-:Y:S01]  /*9200*/  STL [R1+0x1154], R0 ;  /* 0x0011540001007387 */ /* 0x0003e20000100800 */
[C---:B------:R-:W-:Y:S01]  /*9210*/  ISETP.GT.U32.AND P0, PT, R3.reuse, R162, PT ;  /* 0x000000a20300720c */ /* 0x040fe20003f04070 */
[----:B------:R-:W-:Y:S01]  /*9220*/  IMAD R248, R3, R126, R248 ;  /* 0x0000007e03f87224 */ /* 0x000fe200078e02f8 */
[----:B------:R-:W2:Y:S01]  /*9230*/  S2R R127, SR_TID.X ;  /* 0x00000000007f7919 */ /* 0x000ea20000002100 */
[----:B------:R-:W-:-:S04]  /*9240*/  IMAD.HI.U32 R126, R11, R249, RZ ;  /* 0x000000f90b7e7227 */ /* 0x000fc800078e00ff */
[--C-:B------:R-:W-:Y:S02]  /*9250*/  @!P5 IMAD.IADD R161, R161, 0x1, -R3.reuse ;  /* 0x00000001a1a1d824 */ /* 0x100fe400078e0a03 */
[----:B-1----:R-:W-:Y:S01]  /*9260*/  VIADD R0, R7, 0xfc ;  /* 0x000000fc07007836 */ /* 0x002fe20000000000 */
[----:B------:R-:W-:Y:S01]  /*9270*/  ISETP.GT.U32.AND P5, PT, R3, R168, PT ;  /* 0x000000a80300720c */ /* 0x000fe20003fa4070 */
[--C-:B------:R-:W-:Y:S01]  /*9280*/  @!P2 IMAD.IADD R165, R165, 0x1, -R3.reuse ;  /* 0x00000001a5a5a824 */ /* 0x100fe200078e0a03 */
[----:B------:R-:W-:Y:S01]  /*9290*/  ISETP.GT.U32.AND P2, PT, R3, R172, PT ;  /* 0x000000ac0300720c */ /* 0x000fe20003f44070 */
[----:B------:R-:W-:Y:S01]  /*92a0*/  IMAD.MOV R126, RZ, RZ, -R126 ;  /* 0x000000ffff7e7224 */ /* 0x000fe200078e0a7e */
[----:B------:R1:W-:Y:S01]  /*92b0*/  STL [R1+0x1150], R0 ;  /* 0x0011500001007387 */ /* 0x0003e20000100800 */
[----:B------:R-:W-:Y:S01]  /*92c0*/  IABS R250, R0 ;  /* 0x0000000000fa7213 */ /* 0x000fe20000000000 */
[--C-:B------:R-:W-:Y:S01]  /*92d0*/  @!P4 IMAD.IADD R167, R167, 0x1, -R3.reuse ;  /* 0x00000001a7a7c824 */ /* 0x100fe200078e0a03 */
[----:B------:R-:W-:Y:S01]  /*92e0*/  ISETP.GT.U32.AND P4, PT, R3, R174, PT ;  /* 0x000000ae0300720c */ /* 0x000fe20003f84070 */
[--C-:B------:R-:W-:Y:S01]  /*92f0*/  @!P6 IMAD.IADD R151, R151, 0x1, -R3.reuse ;  /* 0x000000019797e824 */ /* 0x100fe200078e0a03 */
[----:B------:R-:W-:Y:S01]  /*9300*/  ISETP.GT.U32.AND P6, PT, R3, R163, PT ;  /* 0x000000a30300720c */ /* 0x000fe20003fc4070 */
[----:B------:R-:W-:Y:S01]  /*9310*/  @!P1 IMAD.IADD R171, R171, 0x1, -R3 ;  /* 0x00000001abab9824 */ /* 0x000fe200078e0a03 */
[----:B------:R-:W-:-:S02]  /*9320*/  ISETP.GT.U32.AND P1, PT, R3, R165, PT ;  /* 0x000000a50300720c */ /* 0x000fc40003f24070 */
[----:B-1----:R-:W-:Y:S01]  /*9330*/  IADD3 R0, R7, 0xfd, RZ ;  /* 0x000000fd07007810 */ /* 0x002fe20007ffe0ff */
[----:B------:R-:W-:Y:S02]  /*9340*/  IMAD R249, R3, R126, R249 ;  /* 0x0000007e03f97224 */ /* 0x000fe400078e02f9 */
[--C-:B------:R-:W-:Y:S01]  /*9350*/  @!P3 IMAD.IADD R173, R173, 0x1, -R3.reuse ;  /* 0x00000001adadb824 */ /* 0x100fe200078e0a03 */
[----:B------:R-:W-:Y:S01]  /*9360*/  ISETP.GT.U32.AND P3, PT, R3, R167, PT ;  /* 0x000000a70300720c */ /* 0x000fe20003f64070 */
[----:B------:R-:W-:Y:S01]  /*9370*/  IMAD.HI.U32 R126, R11, R250, RZ ;  /* 0x000000fa0b7e7227 */ /* 0x000fe200078e00ff */
[----:B------:R1:W-:Y:S01]  /*9380*/  STL [R1+0x114c], R0 ;  /* 0x00114c0001007387 */ /* 0x0003e20000100800 */
[----:B------:R-:W-:Y:S02]  /*9390*/  IABS R251, R0 ;  /* 0x0000000000fb7213 */ /* 0x000fe40000000000 */
[--C-:B------:R-:W-:Y:S01]  /*93a0*/  @!P0 IMAD.IADD R162, R162, 0x1, -R3.reuse ;  /* 0x00000001a2a28824 */ /* 0x100fe200078e0a03 */
[----:B------:R-:W-:Y:S01]  /*93b0*/  ISETP.GT.U32.AND P0, PT, R3, R169, PT ;  /* 0x000000a90300720c */ /* 0x000fe20003f04070 */
[--C-:B------:R-:W-:Y:S01]  /*93c0*/  @!P5 IMAD.IADD R168, R168, 0x1, -R3.reuse ;  /* 0x00000001a8a8d824 */ /* 0x100fe200078e0a03 */
[----:B------:R-:W-:Y:S01]  /*93d0*/  IADD3 R126, -R126, RZ, RZ ;  /* 0x000000ff7e7e7210 */ /* 0x000fe20007ffe1ff */
[----:B-1----:R-:W-:Y:S01]  /*93e0*/  VIADD R0, R7, 0xfe ;  /* 0x000000fe07007836 */ /* 0x002fe20000000000 */
[C---:B------:R-:W-:Y:S01]  /*93f0*/  ISETP.GT.U32.AND P5, PT, R3.reuse, R175, PT ;  /* 0x000000af0300720c */ /* 0x040fe20003fa4070 */
[----:B------:R-:W-:Y:S01]  /*9400*/  @!P2 IMAD.IADD R172, R172, 0x1, -R3 ;  /* 0x00000001acaca824 */ /* 0x000fe200078e0a03 */
[----:B------:R-:W-:-:S02]  /*9410*/  ISETP.GT.U32.AND P2, PT, R3, R166, PT ;  /* 0x000000a60300720c */ /* 0x000fc40003f44070 */
[----:B------:R-:W-:Y:S01]  /*9420*/  IABS R252, R0 ;  /* 0x0000000000fc7213 */ /* 0x000fe20000000000 */
[--C-:B------:R-:W-:Y:S01]  /*9430*/  @!P4 IMAD.IADD R174, R174, 0x1, -R3.reuse ;  /* 0x00000001aeaec824 */ /* 0x100fe200078e0a03 */
[C---:B------:R-:W-:Y:S01]  /*9440*/  ISETP.GT.U32.AND P4, PT, R3.reuse, R168, PT ;  /* 0x000000a80300720c */ /* 0x040fe20003f84070 */
[----:B------:R-:W-:Y:S02]  /*9450*/  IMAD R250, R3, R126, R250 ;  /* 0x0000007e03fa7224 */ /* 0x000fe400078e02fa */
[----:B------:R-:W-:Y:S01]  /*9460*/  @!P6 IMAD.IADD R163, R163, 0x1, -R3 ;  /* 0x00000001a3a3e824 */ /* 0x000fe200078e0a03 */
[----:B------:R-:W-:Y:S01]  /*9470*/  ISETP.GT.U32.AND P6, PT, R3, R170, PT ;  /* 0x000000aa0300720c */ /* 0x000fe20003fc4070 */
[----:B------:R-:W-:-:S04]  /*9480*/  IMAD.HI.U32 R126, R11, R251, RZ ;  /* 0x000000fb0b7e7227 */ /* 0x000fc800078e00ff */
[----:B------:R-:W-:Y:S01]  /*9490*/  @!P1 IMAD.IADD R165, R165, 0x1, -R3 ;  /* 0x00000001a5a59824 */ /* 0x000fe200078e0a03 */
[----:B------:R-:W-:Y:S01]  /*94a0*/  ISETP.GT.U32.AND P1, PT, R3, R171, PT ;  /* 0x000000ab0300720c */ /* 0x000fe20003f24070 */
[----:B------:R-:W-:-:S04]  /*94b0*/  IMAD.HI.U32 R11, R11, R252, RZ ;  /* 0x000000fc0b0b7227 */ /* 0x000fc800078e00ff */
[--C-:B------:R-:W-:Y:S01]  /*94c0*/  @!P3 IMAD.IADD R167, R167, 0x1, -R3.reuse ;  /* 0x00000001a7a7b824 */ /* 0x100fe200078e0a03 */
[----:B------:R-:W-:Y:S01]  /*94d0*/  ISETP.GT.U32.AND P3, PT, R3, R173, PT ;  /* 0x000000ad0300720c */ /* 0x000fe20003f64070 */
[----:B------:R-:W-:Y:S01]  /*94e0*/  @!P0 IMAD.IADD R169, R169, 0x1, -R3 ;  /* 0x00000001a9a98824 */ /* 0x000fe200078e0a03 */
[----:B------:R-:W-:Y:S01]  /*94f0*/  ISETP.GT.U32.AND P0, PT, R3, R176, PT ;  /* 0x000000b00300720c */ /* 0x000fe20003f04070 */
[----:B------:R-:W-:Y:S02]  /*9500*/  IMAD.MOV R126, RZ, RZ, -R126 ;  /* 0x000000ffff7e7224 */ /* 0x000fe400078e0a7e */
[----:B------:R-:W-:Y:S01]  /*9510*/  IMAD.MOV R11, RZ, RZ, -R11 ;  /* 0x000000ffff0b7224 */ /* 0x000fe200078e0a0b */
[----:B------:R-:W-:Y:S01]  /*9520*/  @!P5 IADD3 R175, R175, -R3, RZ ;  /* 0x80000003afafd210 */ /* 0x000fe20007ffe0ff */
[C---:B------:R-:W-:Y:S01]  /*9530*/  IMAD R251, R3.reuse, R126, R251 ;  /* 0x0000007e03fb7224 */ /* 0x040fe200078e02fb */
[C---:B------:R-:W-:Y:S01]  /*9540*/  ISETP.GT.U32.AND P5, PT, R3.reuse, R169, PT ;  /* 0x000000a90300720c */ /* 0x040fe20003fa4070 */
[----:B------:R1:W-:Y:S01]  /*9550*/  STL [R1+0x1148], R0 ;  /* 0x0011480001007387 */ /* 0x0003e20000100800 */
[----:B------:R-:W-:Y:S01]  /*9560*/  IMAD R252, R3, R11, R252 ;  /* 0x0000000b03fc7224 */ /* 0x000fe200078e02fc */
[C---:B--2---:R-:W-:Y:S01]  /*9570*/  LOP3.LUT R126, R127.reuse, 0x60, RZ, 0xc0, !PT ;  /* 0x000000607f7e7812 */ /* 0x044fe200078ec0ff */
[----:B------:R-:W-:-:S02]  /*9580*/  IMAD.SHL.U32 R11, R127, 0x4, RZ ;  /* 0x000000047f0b7824 */ /* 0x000fc400078e00ff */
[--C-:B------:R-:W-:Y:S01]  /*9590*/  @!P2 IMAD.IADD R166, R166, 0x1, -R3.reuse ;  /* 0x00000001a6a6a824 */ /* 0x100fe200078e0a03 */
[----:B------:R-:W2:Y:S01]  /*95a0*/  LDL R127, [R1+0xcf0] ;  /* 0x000cf000017f7983 */ /* 0x000ea20000100800 */
[C---:B------:R-:W-:Y:S01]  /*95b0*/  ISETP.GT.U32.AND P2, PT, R3.reuse, R172, PT ;  /* 0x000000ac0300720c */ /* 0x040fe20003f44070 */
[--C-:B------:R-:W-:Y:S02]  /*95c0*/  @!P4 IMAD.IADD R168, R168, 0x1, -R3.reuse ;  /* 0x00000001a8a8c824 */ /* 0x100fe400078e0a03 */
[----:B-1----:R-:W3:Y:S01]  /*95d0*/  LDL R0, [R1+0xc4c] ;  /* 0x000c4c0001007983 */ /* 0x002ee20000100800 */
        /* <DEDUP_REMOVED lines=25> */
[--C-:B------:R-:W-:Y:S01]  /*9770*/  @!P4 IMAD.IADD R181, R181, 0x1, -R3.reuse ;  /* 0x00000001b5b5c824 */ /* 0x100fe200078e0a03 */
[----:B------:R-:W-:Y:S02]  /*9780*/  @!P2 IADD3 R179, R179, -R3, RZ ;  /* 0x80000003b3b3a210 */ /* 0x000fe40007ffe0ff */
        /* <DEDUP_REMOVED lines=20> */
[--C-:B------:R-:W-:Y:S02]  /*98d0*/  @!P6 IMAD.IADD R183, R183, 0x1, -R3.reuse ;  /* 0x00000001b7b7e824 */ /* 0x100fe400078e0a03 */
[--C-:B------:R-:W-:Y:S01]  /*98e0*/  @!P0 IMAD.IADD R184, R184, 0x1, -R3.reuse ;  /* 0x00000001b8b88824 */ /* 0x100fe200078e0a03 */
[----:B------:R-:W-:Y:S01]  /*98f0*/  ISETP.GT.U32.AND P0, PT, R3, R178, PT ;  /* 0x000000b20300720c */ /* 0x000fe20003f04070 */
[----:B------:R-:W-:Y:S01]  /*9900*/  @!P5 IMAD.IADD R189, R189, 0x1, -R3 ;  /* 0x00000001bdbdd824 */ /* 0x000fe200078e0a03 */
[----:B------:R-:W-:-:S02]  /*9910*/  ISETP.GT.U32.AND P6, PT, R3, R177, PT ;  /* 0x000000b10300720c */ /* 0x000fc40003fc4070 */
        /* <DEDUP_REMOVED lines=20> */
[----:B------:R-:W-:Y:S02]  /*9a60*/  @!P1 IADD3 R192, R192, -R3, RZ ;  /* 0x80000003c0c09210 */ /* 0x000fe40007ffe0ff */
[C---:B------:R-:W-:Y:S01]  /*9a70*/  ISETP.GT.U32.AND P1, PT, R3.reuse, R199, PT ;  /* 0x000000c70300720c */ /* 0x040fe20003f24070 */
[----:B------:R-:W-:Y:S01]  /*9a80*/  @!P0 IMAD.IADD R184, R184, 0x1, -R3 ;  /* 0x00000001b8b88824 */ /* 0x000fe200078e0a03 */
[----:B------:R-:W-:-:S02]  /*9a90*/  ISETP.GT.U32.AND P3, PT, R3, R201, PT ;  /* 0x000000c90300720c */ /* 0x000fc40003f64070 */
        /* <DEDUP_REMOVED lines=15> */
[--C-:B------:R-:W-:Y:S02]  /*9b90*/  @!P6 IMAD.IADD R196, R196, 0x1, -R3.reuse ;  /* 0x00000001c4c4e824 */ /* 0x100fe400078e0a03 */
[--C-:B------:R-:W-:Y:S01]  /*9ba0*/  @!P5 IMAD.IADD R197, R197, 0x1, -R3.reuse ;  /* 0x00000001c5c5d824 */ /* 0x100fe200078e0a03 */
[C---:B------:R-:W-:Y:S01]  /*9bb0*/  ISETP.GT.U32.AND P5, PT, R3.reuse, R191, PT ;  /* 0x000000bf0300720c */ /* 0x040fe20003fa4070 */
[--C-:B------:R-:W-:Y:S01]  /*9bc0*/  @!P2 IMAD.IADD R200, R200, 0x1, -R3.reuse ;  /* 0x00000001c8c8a824 */ /* 0x100fe200078e0a03 */
[C---:B------:R-:W-:Y:S01]  /*9bd0*/  ISETP.GT.U32.AND P2, PT, R3.reuse, R194, PT ;  /* 0x000000c20300720c */ /* 0x040fe20003f44070 */
[----:B------:R-:W-:Y:S01]  /*9be0*/  @!P4 IMAD.IADD R202, R202, 0x1, -R3 ;  /* 0x00000001cacac824 */ /* 0x000fe200078e0a03 */
        /* <DEDUP_REMOVED lines=27> */
[----:B------:R-:W-:Y:S01]  /*9da0*/  ISETP.GT.U32.AND P6, PT, R3, R209, PT ;  /* 0x000000d10300720c */ /* 0x000fe20003fc4070 */
[--C-:B------:R-:W-:Y:S01]  /*9db0*/  @!P4 IMAD.IADD R203, R203, 0x1, -R3.reuse ;  /* 0x00000001cbcbc824 */ /* 0x100fe200078e0a03 */
[----:B------:R-:W-:Y:S01]  /*9dc0*/  ISETP.GT.U32.AND P4, PT, R3, R210, PT ;  /* 0x000000d20300720c */ /* 0x000fe20003f84070 */
[----:B------:R-:W-:Y:S01]  /*9dd0*/  @!P3 IMAD.IADD R208, R208, 0x1, -R3 ;  /* 0x00000001d0d0b824 */ /* 0x000fe200078e0a03 */
[----:B------:R-:W-:-:S02]  /*9de0*/  @!P1 IADD3 R206, R206, -R3, RZ ;  /* 0x80000003cece9210 */ /* 0x000fc40007ffe0ff */
[C---:B------:R-:W-:Y:S01]  /*9df0*/  ISETP.GT.U32.AND P1, PT, R3.reuse, R213, PT ;  /* 0x000000d50300720c */ /* 0x040fe20003f24070 */
[--C-:B------:R-:W-:Y:S01]  /*9e00*/  @!P0 IMAD.IADD R198, R198, 0x1, -R3.reuse ;  /* 0x00000001c6c68824 */ /* 0x100fe200078e0a03 */
[C---:B------:R-:W-:Y:S02]  /*9e10*/  ISETP.GT.U32.AND P3, PT, R3.reuse, R215, PT ;  /* 0x000000d70300720c */ /* 0x040fe40003f64070 */
[C---:B------:R-:W-:Y:S01]  /*9e20*/  ISETP.GT.U32.AND P0, PT, R3.reuse, R205, PT ;  /* 0x000000cd0300720c */ /* 0x040fe20003f04070 */
        /* <DEDUP_REMOVED lines=9> */
[----:B------:R-:W-:Y:S01]  /*9ec0*/  @!P3 IADD3 R215, R215, -R3, RZ ;  /* 0x80000003d7d7b210 */ /* 0x000fe20007ffe0ff */
        /* <DEDUP_REMOVED lines=8> */
[----:B------:R-:W-:Y:S01]  /*9f50*/  @!P1 IMAD.IADD R207, R207, 0x1, -R3 ;  /* 0x00000001cfcf9824 */ /* 0x000fe200078e0a03 */
[----:B------:R-:W-:-:S03]  /*9f60*/  ISETP.GT.U32.AND P1, PT, R3, R213, PT ;  /* 0x000000d50300720c */ /* 0x000fc60003f24070 */
[----:B------:R-:W-:Y:S01]  /*9f70*/  @!P3 IMAD.IADD R209, R209, 0x1, -R3 ;  /* 0x00000001d1d1b824 */ /* 0x000fe200078e0a03 */
[----:B------:R-:W-:-:S03]  /*9f80*/  ISETP.GT.U32.AND P3, PT, R3, R216, PT ;  /* 0x000000d80300720c */ /* 0x000fc60003f64070 */
[--C-:B------:R-:W-:Y:S01]  /*9f90*/  @!P5 IMAD.IADD R205, R205, 0x1, -R3.reuse ;  /* 0x00000001cdcdd824 */ /* 0x100fe200078e0a03 */
[C---:B------:R-:W-:Y:S01]  /*9fa0*/  ISETP.GT.U32.AND P5, PT, R3.reuse, R211, PT ;  /* 0x000000d30300720c */ /* 0x040fe20003fa4070 */
[--C-:B------:R-:W-:Y:S01]  /*9fb0*/  @!P2 IMAD.IADD R208, R208, 0x1, -R3.reuse ;  /* 0x00000001d0d0a824 */ /* 0x100fe200078e0a03 */
[C---:B------:R-:W-:Y:S02]  /*9fc0*/  ISETP.GT.U32.AND P6, PT, R3.reuse, R203, PT ;  /* 0x000000cb0300720c */ /* 0x040fe40003fc4070 */
[C---:B------:R-:W-:Y:S02]  /*9fd0*/  ISETP.GT.U32.AND P2, PT, R3.reuse, R214, PT ;  /* 0x000000d60300720c */ /* 0x040fe40003f44070 */
[----:B------:R-:W-:Y:S02]  /*9fe0*/  @!P4 IADD3 R210, R210, -R3, RZ ;  /* 0x80000003d2d2c210 */ /* 0x000fe40007ffe0ff */
        /* <DEDUP_REMOVED lines=11> */
[--C-:B------:R-:W-:Y:S01]  /*a0a0*/  @!P4 IMAD.IADD R217, R217, 0x1, -R3.reuse ;  /* 0x00000001d9d9c824 */ /* 0x100fe200078e0a03 */
        /* <DEDUP_REMOVED lines=8> */
[----:B------:R-:W-:-:S04]  /*a130*/  @!P2 IMAD.IADD R221, R221, 0x1, -R3 ;  /* 0x00000001dddda824 */ /* 0x000fc800078e0a03 */
        /* <DEDUP_REMOVED lines=8> */
[----:B------:R-:W-:-:S05]  /*a1c0*/  ISETP.GT.U32.AND P6, PT, R3, R216, PT ;  /* 0x000000d80300720c */ /* 0x000fca0003fc4070 */
[--C-:B------:R-:W-:Y:S01]  /*a1d0*/  @!P4 IMAD.IADD R218, R218, 0x1, -R3.reuse ;  /* 0x00000001dadac824 */ /* 0x100fe200078e0a03 */
[----:B------:R-:W-:Y:S01]  /*a1e0*/  ISETP.GT.U32.AND P4, PT, R3, R224, PT ;  /* 0x000000e00300720c */ /* 0x000fe20003f84070 */
[--C-:B------:R-:W-:Y:S01]  /*a1f0*/  @!P1 IMAD.IADD R221, R221, 0x1, -R3.reuse ;  /* 0x00000001dddd9824 */ /* 0x100fe200078e0a03 */
[----:B------:R-:W-:Y:S01]  /*a200*/  ISETP.GT.U32.AND P1, PT, R3, R227, PT ;  /* 0x000000e30300720c */ /* 0x000fe20003f24070 */
[--C-:B------:R-:W-:Y:S01]  /*a210*/  @!P3 IMAD.IADD R223, R223, 0x1, -R3.reuse ;  /* 0x00000001dfdfb824 */ /* 0x100fe200078e0a03 */
[----:B------:R-:W-:Y:S02]  /*a220*/  ISETP.GT.U32.AND P3, PT, R3, R230, PT ;  /* 0x000000e60300720c */ /* 0x000fe40003f64070 */
[----:B------:R-:W-:Y:S01]  /*a230*/  @!P2 IADD3 R228, R228, -R3, RZ ;  /* 0x80000003e4e4a210 */ /* 0x000fe20007ffe0ff */
[----:B------:R-:W-:-:S03]  /*a240*/  @!P6 IMAD.IADD R216, R216, 0x1, -R3 ;  /* 0x00000001d8d8e824 */ /* 0x000fc600078e0a03 */
[----:B------:R-:W-:-:S03]  /*a250*/  ISETP.GT.U32.AND P6, PT, R3, R228, PT ;  /* 0x000000e40300720c */ /* 0x000fc60003fc4070 */
[----:B------:R-:W-:Y:S02]  /*a260*/  @!P4 IADD3 R224, R224, -R3, RZ ;  /* 0x80000003e0e0c210 */ /* 0x000fe40007ffe0ff */
[----:B------:R-:W-:Y:S01]  /*a270*/  ISETP.GT.U32.AND P4, PT, R3, R231, PT ;  /* 0x000000e70300720c */ /* 0x000fe20003f84070 */
[--C-:B------:R-:W-:Y:S01]  /*a280*/  @!P1 IMAD.IADD R227, R227, 0x1, -R3.reuse ;  /* 0x00000001e3e39824 */ /* 0x100fe200078e0a03 */
[C---:B------:R-:W-:Y:S01]  /*a290*/  ISETP.GT.U32.AND P1, PT, R3.reuse, R234, PT ;  /* 0x000000ea0300720c */ /* 0x040fe20003f24070 */
[----:B------:R-:W-:Y:S01]  /*a2a0*/  @!P3 IMAD.IADD R230, R230, 0x1, -R3 ;  /* 0x00000001e6e6b824 */ /* 0x000fe200078e0a03 */
[----:B------:R-:W-:-:S04]  /*a2b0*/  ISETP.GT.U32.AND P3, PT, R3, R237, PT ;  /* 0x000000ed0300720c */ /* 0x000fc80003f64070 */
[----:B------:R-:W-:Y:S01]  /*a2c0*/  @!P6 IMAD.IADD R228, R228, 0x1, -R3 ;  /* 0x00000001e4e4e824 */ /* 0x000fe200078e0a03 */
[----:B------:R-:W-:-:S04]  /*a2d0*/  ISETP.GT.U32.AND P6, PT, R3, R235, PT ;  /* 0x000000eb0300720c */ /* 0x000fc80003fc4070 */
[--C-:B------:R-:W-:Y:S02]  /*a2e0*/  @!P4 IMAD.IADD R231, R231, 0x1, -R3.reuse ;  /* 0x00000001e7e7c824 */ /* 0x100fe400078e0a03 */
[--C-:B------:R-:W-:Y:S01]  /*a2f0*/  @!P1 IMAD.IADD R234, R234, 0x1, -R3.reuse ;  /* 0x00000001eaea9824 */ /* 0x100fe200078e0a03 */
[----:B------:R-:W-:Y:S01]  /*a300*/  ISETP.GT.U32.AND P1, PT, R3, R241, PT ;  /* 0x000000f10300720c */ /* 0x000fe20003f24070 */
[----:B------:R-:W-:Y:S01]  /*a310*/  @!P3 IMAD.IADD R237, R237, 0x1, -R3 ;  /* 0x00000001ededb824 */ /* 0x000fe200078e0a03 */
[----:B------:R-:W-:-:S04]  /*a320*/  ISETP.GT.U32.AND P3, PT, R3, R231, PT ;  /* 0x000000e70300720c */ /* 0x000fc80003f64070 */
[----:B------:R-:W-:-:S07]  /*a330*/  @!P6 IMAD.IADD R235, R235, 0x1, -R3 ;  /* 0x00000001ebebe824 */ /* 0x000fce00078e0a03 */
[----:B------:R-:W-:Y:S02]  /*a340*/  @!P1 IADD3 R241, R241, -R3, RZ ;  /* 0x80000003f1f19210 */ /* 0x000fe40007ffe0ff */
[----:B------:R-:W-:Y:S01]  /*a350*/  ISETP.GT.U32.AND P1, PT, R3, R235, PT ;  /* 0x000000eb0300720c */ /* 0x000fe20003f24070 */
[----:B------:R-:W-:Y:S01]  /*a360*/  @!P3 IMAD.IADD R231, R231, 0x1, -R3 ;  /* 0x00000001e7e7b824 */ /* 0x000fe200078e0a03 */
[----:B------:R-:W-:-:S11]  /*a370*/  ISETP.GT.U32.AND P3, PT, R3, R237, PT ;  /* 0x000000ed0300720c */ /* 0x000fd60003f64070 */
[----:B------:R-:W-:Y:S01]  /*a380*/  @!P1 IMAD.IADD R235, R235, 0x1, -R3 ;  /* 0x00000001ebeb9824 */ /* 0x000fe200078e0a03 */
[----:B------:R-:W-:Y:S02]  /*a390*/  ISETP.GT.U32.AND P1, PT, R3, R242, PT ;  /* 0x000000f20300720c */ /* 0x000fe40003f24070 */
[----:B------:R-:W-:Y:S02]  /*a3a0*/  @!P3 IADD3 R237, R237, -R3, RZ ;  /* 0x80000003ededb210 */ /* 0x000fe40007ffe0ff */
[----:B------:R-:W-:-:S09]  /*a3b0*/  ISETP.GT.U32.AND P3, PT, R3, R244, PT ;  /* 0x000000f40300720c */ /* 0x000fd20003f64070 */
[----:B------:R-:W-:Y:S01]  /*a3c0*/  @!P1 IMAD.IADD R242, R242, 0x1, -R3 ;  /* 0x00000001f2f29824 */ /* 0x000fe200078e0a03 */
[----:B------:R-:W-:-:S03]  /*a3d0*/  ISETP.GT.U32.AND P1, PT, R3, R249, PT ;  /* 0x000000f90300720c */ /* 0x000fc60003f24070 */
[----:B------:R-:W-:Y:S01]  /*a3e0*/  @!P3 IMAD.IADD R244, R244, 0x1, -R3 ;  /* 0x00000001f4f4b824 */ /* 0x000fe200078e0a03 */
[----:B------:R-:W-:-:S09]  /*a3f0*/  ISETP.GT.U32.AND P3, PT, R3, R251, PT ;  /* 0x000000fb0300720c */ /* 0x000fd20003f64070 */
[----:B------:R-:W-:Y:S01]  /*a400*/  @!P1 IMAD.IADD R249, R249, 0x1, -R3 ;  /* 0x00000001f9f99824 */ /* 0x000fe200078e0a03 */
[----:B---3--:R-:W-:-:S03]  /*a410*/  ISETP.GE.AND P1, PT, R0, RZ, PT ;  /* 0x000000ff0000720c */ /* 0x008fc60003f26270 */
[----:B------:R-:W-:Y:S01]  /*a420*/  @!P3 IMAD.IADD R251, R251, 0x1, -R3 ;  /* 0x00000001fbfbb824 */ /* 0x000fe200078e0a03 */
[----:B--2---:R-:W-:Y:S02]  /*a430*/  ISETP.NE.AND P3, PT, R127, RZ, PT ;  /* 0x000000ff7f00720c */ /* 0x004fe40003f65270 */
[----:B------:R-:W-:-:S05]  /*a440*/  LOP3.LUT R11, R11, 0x7c, RZ, 0xc0, !PT ;  /* 0x0000007c0b0b7812 */ /* 0x000fca00078ec0ff */
[----:B------:R-:W-:Y:S02]  /*a450*/  IMAD R11, R126, 0x400, R11 ;  /* 0x000004007e0b7824 */ /* 0x000fe400078e020b */
[----:B------:R-:W-:-:S04]  /*a460*/  @!P1 IMAD.MOV R2, RZ, RZ, -R2 ;  /* 0x000000ffff029224 */ /* 0x000fc800078e0a02 */
[----:B------:R-:W-:Y:S01]  /*a470*/  @!P3 LOP3.LUT R2, RZ, R127, RZ, 0x33, !PT ;  /* 0x0000007fff02b212 */ /* 0x000fe200078e33ff */
[----:B------:R1:W-:Y:S04]  /*a480*/  STL [R1+0x1534], R11 ;  /* 0x0015340b01007387 */ /* 0x0003e80000100800 */
[----:B------:R-:W2:Y:S01]  /*a490*/  LDL R127, [R1+0x1144] ;  /* 0x00114400017f7983 */ /* 0x000ea20000100800 */
[----:B------:R-:W-:-:S03]  /*a4a0*/  IMAD R126, R2, UR4, RZ ;  /* 0x00000004027e7c24 */ /* 0x000fc6000f8e02ff */
[----:B------:R-:W3:Y:S04]  /*a4b0*/  LDL R0, [R1+0xcf4] ;  /* 0x000cf40001007983 */ /* 0x000ee80000100800 */
[----:B-1----:R-:W4:Y:S04]  /*a4c0*/  LDL R11, [R1+0x1138] ;  /* 0x00113800010b7983 */ /* 0x002f280000100800 */
[----:B------:R1:W-:Y:S04]  /*a4d0*/  STL [R1+0x1538], R7 ;  /* 0x0015380701007387 */ /* 0x0003e80000100800 */
[----:B------:R-:W2:Y:S01]  /*a4e0*/  LDL R2, [R1+0x1530] ;  /* 0x0015300001027983 */ /* 0x000ea20000100800 */
[----:B------:R-:W-:-:S13]  /*a4f0*/  ISETP.GT.U32.AND P0, PT, R3, R212, PT ;  /* 0x000000d40300720c */ /* 0x000fda0003f04070 */
[----:B------:R-:W-:Y:S01]  /*a500*/  @!P0 IMAD.IADD R212, R212, 0x1, -R3 ;  /* 0x00000001d4d48824 */ /* 0x000fe200078e0a03 */
[----:B------:R-:W-:-:S13]  /*a510*/  ISETP.GT.U32.AND P0, PT, R3, R206, PT ;  /* 0x000000ce0300720c */ /* 0x000fda0003f04070 */
[----:B------:R-:W-:Y:S01]  /*a520*/  @!P0 IMAD.IADD R206, R206, 0x1, -R3 ;  /* 0x00000001cece8824 */ /* 0x000fe200078e0a03 */
[----:B------:R-:W-:-:S13]  /*a530*/  ISETP.GT.U32.AND P0, PT, R3, R212, PT ;  /* 0x000000d40300720c */ /* 0x000fda0003f04070 */
[----:B------:R-:W-:Y:S01]  /*a540*/  @!P0 IMAD.IADD R212, R212, 0x1, -R3 ;  /* 0x00000001d4d48824 */ /* 0x000fe200078e0a03 */
[C---:B------:R-:W-:Y:S02]  /*a550*/  ISETP.GT.U32.AND P0, PT, R3.reuse, R219, PT ;  /* 0x000000db0300720c */ /* 0x040fe40003f04070 */
[----:B------:R-:W-:-:S11]  /*a560*/  ISETP.GT.U32.AND P5, PT, R3, R225, PT ;  /* 0x000000e10300720c */ /* 0x000fd60003fa4070 */
[----:B------:R-:W-:Y:S02]  /*a570*/  @!P0 IADD3 R219, R219, -R3, RZ ;  /* 0x80000003dbdb8210 */ /* 0x000fe40007ffe0ff */
[----:B------:R-:W-:Y:S01]  /*a580*/  ISETP.GT.U32.AND P0, PT, R3, R226, PT ;  /* 0x000000e20300720c */ /* 0x000fe20003f04070 */
[----:B------:R-:W-:Y:S01]  /*a590*/  @!P5 IMAD.IADD R225, R225, 0x1, -R3 ;  /* 0x00000001e1e1d824 */ /* 0x000fe200078e0a03 */
[C---:B------:R-:W-:Y:S02]  /*a5a0*/  ISETP.GT.U32.AND P5, PT, R3.reuse, R219, PT ;  /* 0x000000db0300720c */ /* 0x040fe40003fa4070 */
[----:B------:R-:W-:-:S09]  /*a5b0*/  ISETP.GT.U32.AND P2, PT, R3, R222, PT ;  /* 0x000000de0300720c */ /* 0x000fd20003f44070 */
[--C-:B------:R-:W-:Y:S01]  /*a5c0*/  @!P0 IMAD.IADD R226, R226, 0x1, -R3.reuse ;  /* 0x00000001e2e28824 */ /* 0x100fe200078e0a03 */
[----:B------:R-:W-:Y:S01]  /*a5d0*/  ISETP.GT.U32.AND P0, PT, R3, R220, PT ;  /* 0x000000dc0300720c */ /* 0x000fe20003f04070 */
[--C-:B------:R-:W-:Y:S01]  /*a5e0*/  @!P5 IMAD.IADD R219, R219, 0x1, -R3.reuse ;  /* 0x00000001dbdbd824 */ /* 0x100fe200078e0a03 */
[C---:B------:R-:W-:Y:S01]  /*a5f0*/  ISETP.GT.U32.AND P5, PT, R3.reuse, R225, PT ;  /* 0x000000e10300720c */ /* 0x040fe20003fa4070 */
[----:B------:R-:W-:Y:S01]  /*a600*/  @!P2 IMAD.IADD R222, R222, 0x1, -R3 ;  /* 0x00000001dedea824 */ /* 0x000fe200078e0a03 */
[----:B------:R-:W-:-:S09]  /*a610*/  ISETP.GT.U32.AND P2, PT, R3, R229, PT ;  /* 0x000000e50300720c */ /* 0x000fd20003f44070 */
[--C-:B------:R-:W-:Y:S01]  /*a620*/  @!P0 IMAD.IADD R220, R220, 0x1, -R3.reuse ;  /* 0x00000001dcdc8824 */ /* 0x100fe200078e0a03 */
[----:B------:R-:W-:Y:S01]  /*a630*/  ISETP.GT.U32.AND P0, PT, R3, R226, PT ;  /* 0x000000e20300720c */ /* 0x000fe20003f04070 */
[--C-:B------:R-:W-:Y:S01]  /*a640*/  @!P5 IMAD.IADD R225, R225, 0x1, -R3.reuse ;  /* 0x00000001e1e1d824 */ /* 0x100fe200078e0a03 */
[----:B------:R-:W-:Y:S01]  /*a650*/  ISETP.GT.U32.AND P5, PT, R3, R232, PT ;  /* 0x000000e80300720c */ /* 0x000fe20003fa4070 */
[----:B------:R-:W-:Y:S01]  /*a660*/  @!P2 IMAD.IADD R229, R229, 0x1, -R3 ;  /* 0x00000001e5e5a824 */ /* 0x000fe200078e0a03 */
[----:B------:R-:W-:-:S09]  /*a670*/  ISETP.GT.U32.AND P2, PT, R3, R236, PT ;  /* 0x000000ec0300720c */ /* 0x000fd20003f44070 */
[--C-:B------:R-:W-:Y:S01]  /*a680*/  @!P0 IMAD.IADD R226, R226, 0x1, -R3.reuse ;  /* 0x00000001e2e28824 */ /* 0x100fe200078e0a03 */
[C---:B------:R-:W-:Y:S01]  /*a690*/  ISETP.GT.U32.AND P0, PT, R3.reuse, R233, PT ;  /* 0x000000e90300720c */ /* 0x040fe20003f04070 */
[--C-:B------:R-:W-:Y:S01]  /*a6a0*/  @!P5 IMAD.IADD R232, R232, 0x1, -R3.reuse ;  /* 0x00000001e8e8d824 */ /* 0x100fe200078e0a03 */
[C---:B------:R-:W-:Y:S02]  /*a6b0*/  ISETP.GT.U32.AND P4, PT, R3.reuse, R238, PT ;  /* 0x000000ee0300720c */ /* 0x040fe40003f84070 */
[C---:B------:R-:W-:Y:S01]  /*a6c0*/  ISETP.GT.U32.AND P5, PT, R3.reuse, R239, PT ;  /* 0x000000ef0300720c */ /* 0x040fe20003fa4070 */
[----:B------:R-:W-:Y:S01]  /*a6d0*/  @!P2 IMAD.IADD R236, R236, 0x1, -R3 ;  /* 0x00000001ececa824 */ /* 0x000fe200078e0a03 */
[----:B------:R-:W-:-:S07]  /*a6e0*/  ISETP.GT.U32.AND P2, PT, R3, R230, PT ;  /* 0x000000e60300720c */ /* 0x000fce0003f44070 */
[----:B------:R-:W-:Y:S02]  /*a6f0*/  @!P0 IADD3 R233, R233, -R3, RZ ;  /* 0x80000003e9e98210 */ /* 0x000fe40007ffe0ff */
[C---:B------:R-:W-:Y:S01]  /*a700*/  ISETP.GT.U32.AND P0, PT, R3.reuse, R240, PT ;  /* 0x000000f00300720c */ /* 0x040fe20003f04070 */
[--C-:B------:R-:W-:Y:S01]  /*a710*/  @!P4 IMAD.IADD R238, R238, 0x1, -R3.reuse ;  /* 0x00000001eeeec824 */ /* 0x100fe200078e0a03 */
[----:B------:R-:W-:Y:S01]  /*a720*/  ISETP.GT.U32.AND P4, PT, R3, R232, PT ;  /* 0x000000e80300720c */ /* 0x000fe20003f84070 */
[--C-:B------:R-:W-:Y:S01]  /*a730*/  @!P5 IMAD.IADD R239, R239, 0x1, -R3.reuse ;  /* 0x00000001efefd824 */ /* 0x100fe200078e0a03 */
[C---:B------:R-:W-:Y:S01]  /*a740*/  ISETP.GT.U32.AND P5, PT, R3.reuse, R233, PT ;  /* 0x000000e90300720c */ /* 0x040fe20003fa4070 */
[----:B------:R-:W-:Y:S01]  /*a750*/  @!P2 IMAD.IADD R230, R230, 0x1, -R3 ;  /* 0x00000001e6e6a824 */ /* 0x000fe200078e0a03 */
[C---:B------:R-:W-:Y:S02]  /*a760*/  ISETP.GT.U32.AND P2, PT, R3.reuse, R236, PT ;  /* 0x000000ec0300720c */ /* 0x040fe40003f44070 */
[----:B------:R-:W-:-:S05]  /*a770*/  ISETP.GT.U32.AND P6, PT, R3, R229, PT ;  /* 0x000000e50300720c */ /* 0x000fca0003fc4070 */
        /* <DEDUP_REMOVED lines=8> */
[----:B------:R-:W-:Y:S01]  /*a800*/  @!P6 IMAD.IADD R229, R229, 0x1, -R3 ;  /* 0x00000001e5e5e824 */ /* 0x000fe200078e0a03 */
[----:B------:R-:W-:-:S05]  /*a810*/  ISETP.GT.U32.AND P6, PT, R3, R241, PT ;  /* 0x000000f10300720c */ /* 0x000fca0003fc4070 */
        /* <DEDUP_REMOVED lines=9> */
[----:B------:R-:W-:-:S05]  /*a8b0*/  ISETP.GT.U32.AND P6, PT, R3, R248, PT ;  /* 0x000000f80300720c */ /* 0x000fca0003fc4070 */
[--C-:B------:R-:W-:Y:S01]  /*a8c0*/  @!P0 IMAD.IADD R240, R240, 0x1, -R3.reuse ;  /* 0x00000001f0f08824 */ /* 0x100fe200078e0a03 */
[----:B------:R-:W-:Y:S01]  /*a8d0*/  ISETP.GT.U32.AND P0, PT, R3, R247, PT ;  /* 0x000000f70300720c */ /* 0x000fe20003f04070 */
[--C-:B------:R-:W-:Y:S02]  /*a8e0*/  @!P4 IMAD.IADD R245, R245, 0x1, -R3.reuse ;  /* 0x00000001f5f5c824 */ /* 0x100fe400078e0a03 */
[----:B------:R-:W-:Y:S02]  /*a8f0*/  @!P5 IADD3 R246, R246, -R3, RZ ;  /* 0x80000003f6f6d210 */ /* 0x000fe40007ffe0ff */
[C---:B------:R-:W-:Y:S01]  /*a900*/  ISETP.GT.U32.AND P5, PT, R3.reuse, R242, PT ;  /* 0x000000f20300720c */ /* 0x040fe20003fa4070 */
[--C-:B------:R-:W-:Y:S01]  /*a910*/  @!P2 IMAD.IADD R250, R250, 0x1, -R3.reuse ;  /* 0x00000001fafaa824 */ /* 0x100fe200078e0a03 */
[C---:B------:R-:W-:Y:S01]  /*a920*/  ISETP.GT.U32.AND P4, PT, R3.reuse, R252, PT ;  /* 0x000000fc0300720c */ /* 0x040fe20003f84070 */
[----:B------:R-:W-:Y:S01]  /*a930*/  @!P6 IMAD.IADD R248, R248, 0x1, -R3 ;  /* 0x00000001f8f8e824 */ /* 0x000fe200078e0a03 */
[----:B------:R-:W-:-:S04]  /*a940*/  ISETP.GT.U32.AND P2, PT, R3, R245, PT ;  /* 0x000000f50300720c */ /* 0x000fc80003f44070 */
[--C-:B------:R-:W-:Y:S01]  /*a950*/  @!P0 IMAD.IADD R247, R247, 0x1, -R3.reuse ;  /* 0x00000001f7f78824 */ /* 0x100fe200078e0a03 */
[C---:B------:R-:W-:Y:S02]  /*a960*/  ISETP.GT.U32.AND P0, PT, R3.reuse, R243, PT ;  /* 0x000000f30300720c */ /* 0x040fe40003f04070 */
[C---:B------:R-:W-:Y:S02]  /*a970*/  ISETP.GT.U32.AND P6, PT, R3.reuse, R244, PT ;  /* 0x000000f40300720c */ /* 0x040fe40003fc4070 */
[--C-:B------:R-:W-:Y:S01]  /*a980*/  @!P5 IMAD.IADD R242, R242, 0x1, -R3.reuse ;  /* 0x00000001f2f2d824 */ /* 0x100fe200078e0a03 */
[C---:B------:R-:W-:Y:S01]  /*a990*/  ISETP.GT.U32.AND P5, PT, R3.reuse, R248, PT ;  /* 0x000000f80300720c */ /* 0x040fe20003fa4070 */
[--C-:B------:R-:W-:Y:S01]  /*a9a0*/  @!P4 IMAD.IADD R252, R252, 0x1, -R3.reuse ;  /* 0x00000001fcfcc824 */ /* 0x100fe200078e0a03 */
[----:B------:R-:W-:Y:S01]  /*a9b0*/  ISETP.GT.U32.AND P1, PT, R3, R249, PT ;  /* 0x000000f90300720c */ /* 0x000fe20003f24070 */
[----:B------:R-:W-:Y:S01]  /*a9c0*/  @!P2 IMAD.IADD R245, R245, 0x1, -R3 ;  /* 0x00000001f5f5a824 */ /* 0x000fe200078e0a03 */
[----:B------:R-:W-:-:S02]  /*a9d0*/  ISETP.GT.U32.AND P4, PT, R3, R246, PT ;  /* 0x000000f60300720c */ /* 0x000fc40003f84070 */
[----:B------:R-:W-:Y:S02]  /*a9e0*/  ISETP.GT.U32.AND P2, PT, R3, R250, PT ;  /* 0x000000fa0300720c */ /* 0x000fe40003f44070 */
[----:B------:R-:W-:Y:S02]  /*a9f0*/  @!P0 IADD3 R243, R243, -R3, RZ ;  /* 0x80000003f3f38210 */ /* 0x000fe40007ffe0ff */
[C---:B------:R-:W-:Y:S01]  /*aa00*/  ISETP.GT.U32.AND P0, PT, R3.reuse, R247, PT ;  /* 0x000000f70300720c */ /* 0x040fe20003f04070 */
[--C-:B------:R-:W-:Y:S01]  /*aa10*/  @!P6 IMAD.IADD R244, R244, 0x1, -R3.reuse ;  /* 0x00000001f4f4e824 */ /* 0x100fe200078e0a03 */
[C---:B------:R-:W-:Y:S02]  /*aa20*/  ISETP.GT.U32.AND P6, PT, R3.reuse, R251, PT ;  /* 0x000000fb0300720c */ /* 0x040fe40003fc4070 */
[----:B------:R-:W-:Y:S01]  /*aa30*/  ISETP.GT.U32.AND P3, PT, R3, R252, PT ;  /* 0x000000fc0300720c */ /* 0x000fe20003f64070 */
[--C-:B------:R-:W-:Y:S02]  /*aa40*/  @!P5 IMAD.IADD R248, R248, 0x1, -R3.reuse ;  /* 0x00000001f8f8d824 */ /* 0x100fe400078e0a03 */
[----:B------:R-:W-:-:S02]  /*aa50*/  @!P1 IMAD.IADD R249, R249, 0x1, -R3 ;  /* 0x00000001f9f99824 */ /* 0x000fc400078e0a03 */
[--C-:B------:R-:W-:Y:S01]  /*aa60*/  @!P4 IMAD.IADD R246, R246, 0x1, -R3.reuse ;  /* 0x00000001f6f6c824 */ /* 0x100fe200078e0a03 */
[----:B------:R-:W-:Y:S01]  /*aa70*/  ISETP.GE.AND P4, PT, R7, RZ, PT ;  /* 0x000000ff0700720c */ /* 0x000fe20003f86270 */
[--C-:B------:R-:W-:Y:S01]  /*aa80*/  @!P2 IMAD.IADD R250, R250, 0x1, -R3.reuse ;  /* 0x00000001fafaa824 */ /* 0x100fe200078e0a03 */
[----:B-1----:R-:W4:Y:S01]  /*aa90*/  LDL R7, [R1+0x113c] ;  /* 0x00113c0001077983 */ /* 0x002f220000100800 */
[--C-:B------:R-:W-:Y:S02]  /*aaa0*/  @!P0 IMAD.IADD R247, R247, 0x1, -R3.reuse ;  /* 0x00000001f7f78824 */ /* 0x100fe400078e0a03 */
[----:B------:R-:W-:Y:S01]  /*aab0*/  @!P6 IADD3 R251, R251, -R3, RZ ;  /* 0x80000003fbfbe210 */ /* 0x000fe20007ffe0ff */
[----:B------:R-:W-:Y:S01]  /*aac0*/  STL [R1+0x1560], R248 ;  /* 0x001560f801007387 */ /* 0x000fe20000100800 */
[----:B------:R-:W-:-:S03]  /*aad0*/  @!P3 IMAD.IADD R252, R252, 0x1, -R3 ;  /* 0x00000001fcfcb824 */ /* 0x000fc600078e0a03 */
[----:B------:R1:W-:Y:S04]  /*aae0*/  STL [R1+0x1564], R249 ;  /* 0x001564f901007387 */ /* 0x0003e80000100800 */
[----:B-1----:R-:W4:Y:S04]  /*aaf0*/  LDL R249, [R1+0x1168] ;  /* 0x0011680001f97983 */ /* 0x002f280000100800 */
[----:B------:R1:W-:Y:S04]  /*ab00*/  STL [R1+0x1568], R250 ;  /* 0x001568fa01007387 */ /* 0x0003e80000100800 */
[----:B-1----:R-:W4:Y:S04]  /*ab10*/  LDL R250, [R1+0x1178] ;  /* 0x0011780001fa7983 */ /* 0x002f280000100800 */
[----:B------:R1:W-:Y:S04]  /*ab20*/  STL [R1+0x156c], R251 ;  /* 0x00156cfb01007387 */ /* 0x0003e80000100800 */
[----:B-1----:R-:W4:Y:S01]  /*ab30*/  LDL R251, [R1+0x116c] ;  /* 0x00116c0001fb7983 */ /* 0x002f220000100800 */
[----:B--2---:R-:W-:-:S02]  /*ab40*/  ISETP.GE.AND P0, PT, R2, RZ, PT ;  /* 0x000000ff0200720c */ /* 0x004fc40003f06270 */
[----:B------:R-:W-:-:S04]  /*ab50*/  LEA R2, P1, R126, UR6, 0x2 ;  /* 0x000000067e027c11 */ /* 0x000fc8000f8210ff */
[----:B------:R-:W-:Y:S01]  /*ab60*/  LEA.HI.X.SX32 R3, R126, UR7, 0x2, P1 ;  /* 0x000000077e037c11 */ /* 0x000fe200088f16ff */
[----:B------:R1:W-:Y:S04]  /*ab70*/  STL [R1+0x1540], R2 ;  /* 0x0015400201007387 */ /* 0x0003e80000100800 */
[----:B-1----:R-:W2:Y:S04]  /*ab80*/  LDL R2, [R1+0x1164] ;  /* 0x0011640001027983 */ /* 0x002ea80000100800 */
[----:B------:R1:W-:Y:S01]  /*ab90*/  STL [R1+0x153c], R3 ;  /* 0x00153c0301007387 */ /* 0x0003e20000100800 */
[----:B------:R-:W-:-:S02]  /*aba0*/  ISETP.GE.AND P5, PT, R127, RZ, PT ;  /* 0x000000ff7f00720c */ /* 0x000fc40003fa6270 */
[----:B------:R-:W3:Y:S01]  /*abb0*/  LDC.64 R126, c[0x0][0x238] ;  /* 0x00008e00ff7e7b82 */ /* 0x000ee20000000a00 */
[----:B------:R-:W2:Y:S04]  /*abc0*/  LDL R248, [R1+0x1184] ;  /* 0x0011840001f87983 */ /* 0x000ea80000100800 */
[----:B-1----:R-:W4:Y:S01]  /*abd0*/  LDL R3, [R1+0x1140] ;  /* 0x0011400001037983 */ /* 0x002f220000100800 */
[----:B---3--:R-:W-:-:S03]  /*abe0*/  ISETP.NE.AND P1, PT, R0, RZ, PT ;  /* 0x000000ff0000720c */ /* 0x008fc60003f25270 */
[----:B------:R1:W-:Y:S04]  /*abf0*/  STL [R1+0x1544], R126 ;  /* 0x0015447e01007387 */ /* 0x0003e80000100800 */
[----:B-1----:R-:W3:Y:S01]  /*ac00*/  LDL R126, [R1+0x1160] ;  /* 0x00116000017e7983 */ /* 0x002ee20000100800 */
[----:B----4-:R-:W-:-:S03]  /*ac10*/  ISETP.GE.AND P2, PT, R3, RZ, PT ;  /* 0x000000ff0300720c */ /* 0x010fc60003f46270 */
[----:B------:R-:W4:Y:S04]  /*ac20*/  LDL.LU R3, [R1+0x24] ;  /* 0x0000240001037983 */ /* 0x000f280000300800 */
[----:B------:R-:W2:Y:S01]  /*ac30*/  LDL.LU R0, [R1+0x1570] ;  /* 0x0015700001007983 */ /* 0x000ea20000300800 */
[----:B------:R-:W-:-:S03]  /*ac40*/  ISETP.GE.AND P3, PT, R7, RZ, PT ;  /* 0x000000ff0700720c */ /* 0x000fc60003f66270 */
[----:B------:R-:W3:Y:S01]  /*ac50*/  LDL R7, [R1+0x1188] ;  /* 0x0011880001077983 */ /* 0x000ee20000100800 */
[----:B----4-:R-:W-:Y:S01]  /*ac60*/  @!P4 IMAD.MOV R3, RZ, RZ, -R3 ;  /* 0x000000ffff03c224 */ /* 0x010fe200078e0a03 */
[----:B------:R-:W-:Y:S01]  /*ac70*/  ISETP.GE.AND P4, PT, R11, RZ, PT ;  /* 0x000000ff0b00720c */ /* 0x000fe20003f86270 */
[----:B--2---:R-:W-:-:S03]  /*ac80*/  @!P0 IMAD.MOV R0, RZ, RZ, -R0 ;  /* 0x000000ffff008224 */ /* 0x004fc600078e0a00 */
[----:B------:R1:W-:Y:S04]  /*ac90*/  STL [R1+0x28], R3 ;  /* 0x0000280301007387 */ /* 0x0003e80000100800 */
[----:B-1----:R-:W2:Y:S04]  /*aca0*/  LDL.LU R3, [R1+0x20] ;  /* 0x0000200001037983 */ /* 0x002ea80000300800 */
[----:B------:R-:W4:Y:S04]  /*acb0*/  LDL R11, [R1+0x118c] ;  /* 0x00118c00010b7983 */ /* 0x000f280000100800 */
[----:B------:R1:W-:Y:S04]  /*acc0*/  STL [R1+0x24], R0 ;  /* 0x0000240001007387 */ /* 0x0003e80000100800 */
[----:B-1----:R-:W4:Y:S01]  /*acd0*/  LDL.LU R0, [R1+0x1c] ;  /* 0x00001c0001007983 */ /* 0x002f220000300800 */
[----:B---3--:R-:W-:Y:S01]  /*ace0*/  ISETP.GE.AND P0, PT, R126, RZ, PT ;  /* 0x000000ff7e00720c */ /* 0x008fe20003f06270 */
[----:B--2---:R-:W-:Y:S01]  /*acf0*/  @!P5 IMAD.MOV R3, RZ, RZ, -R3 ;  /* 0x000000ffff03d224 */ /* 0x004fe200078e0a03 */
[----:B------:R-:W-:-:S02]  /*ad00*/  ISETP.GE.AND P5, PT, R2, RZ, PT ;  /* 0x000000ff0200720c */ /* 0x000fc40003fa6270 */
[----:B------:R-:W2:Y:S04]  /*ad10*/  LDL.LU R2, [R1+0x18] ;  /* 0x0000180001027983 */ /* 0x000ea80000300800 */
[----:B------:R-:W-:Y:S01]  /*ad20*/  STL [R1+0x20], R3 ;  /* 0x0000200301007387 */ /* 0x000fe20000100800 */
[----:B----4-:R-:W-:Y:S01]  /*ad30*/  @!P2 IMAD.MOV R0, RZ, RZ, -R0 ;  /* 0x000000ffff00a224 */ /* 0x010fe200078e0a00 */
[----:B------:R-:W-:-:S04]  /*ad40*/  ISETP.GE.AND P2, PT, R249, RZ, PT ;  /* 0x000000fff900720c */ /* 0x000fc80003f46270 */
[----:B------:R1:W-:Y:S04]  /*ad50*/  STL [R1+0x1c], R0 ;  /* 0x00001c0001007387 */ /* 0x0003e80000100800 */
[----:B-1----:R-:W3:Y:S04]  /*ad60*/  LDL.LU R0, [R1+0x14] ;  /* 0x0000140001007983 */ /* 0x002ee80000300800 */
[----:B------:R-:W4:Y:S04]  /*ad70*/  LDL R249, [R1+0x1198] ;  /* 0x0011980001f97983 */ /* 0x000f280000100800 */
[----:B------:R-:W4:Y:S01]  /*ad80*/  LDL.LU R126, [R1+0x10] ;  /* 0x00001000017e7983 */ /* 0x000f220000300800 */
[----:B--2---:R-:W-:-:S05]  /*ad90*/  @!P3 IMAD.MOV R2, RZ, RZ, -R2 ;  /* 0x000000ffff02b224 */ /* 0x004fca00078e0a02 */
[----:B------:R1:W-:Y:S04]  /*ada0*/  STL [R1+0x18], R2 ;  /* 0x0000180201007387 */ /* 0x0003e80000100800 */
[----:B-1----:R-:W2:Y:S01]  /*adb0*/  LDL.LU R2, [R1+0xc] ;  /* 0x00000c0001027983 */ /* 0x002ea20000300800 */
[----:B---3--:R-:W-:Y:S02]  /*adc0*/  @!P4 IMAD.MOV R0, RZ, RZ, -R0 ;  /* 0x000000ffff00c224 */ /* 0x008fe400078e0a00 */
[----:B----4-:R-:W-:-:S03]  /*add0*/  @!P0 IMAD.MOV R126, RZ, RZ, -R126 ;  /* 0x000000ffff7e8224 */ /* 0x010fc600078e0a7e */
[----:B------:R-:W-:Y:S04]  /*ade0*/  STL [R1+0x14], R0 ;  /* 0x0000140001007387 */ /* 0x000fe80000100800 */
[----:B------:R1:W-:Y:S04]  /*adf0*/  STL [R1+0x1548], R126 ;  /* 0x0015487e01007387 */ /* 0x0003e80000100800 */
[----:B-1----:R-:W3:Y:S04]  /*ae00*/  LDL R126, [R1+0x11ac] ;  /* 0x0011ac00017e7983 */ /* 0x002ee80000100800 */
[----:B------:R-:W4:Y:S04]  /*ae10*/  LDL.LU R3, [R1+0x8] ;  /* 0x0000080001037983 */ /* 0x000f280000300800 */
[----:B------:R-:W3:Y:S01]  /*ae20*/  LDL R0, [R1+0x11b0] ;  /* 0x0011b00001007983 */ /* 0x000ee20000100800 */
[----:B------:R-:W-:-:S02]  /*ae30*/  ISETP.GE.AND P0, PT, R248, RZ, PT ;  /* 0x000000fff800720c */ /* 0x000fc40003f06270 */
[----:B------:R-:W-:Y:S02]  /*ae40*/  ISETP.GE.AND P3, PT, R251, RZ, PT ;  /* 0x000000fffb00720c */ /* 0x000fe40003f66270 */
[----:B--2---:R-:W-:Y:S02]  /*ae50*/  @!P5 IADD3 R2, -R2, RZ, RZ ;  /* 0x000000ff0202d210 */ /* 0x004fe40007ffe1ff */
[----:B------:R-:W-:-:S03]  /*ae60*/  ISETP.GE.AND P5, PT, R7, RZ, PT ;  /* 0x000000ff0700720c */ /* 0x000fc60003fa6270 */
[----:B------:R1:W-:Y:S04]  /*ae70*/  STL [R1+0x154c], R2 ;  /* 0x00154c0201007387 */ /* 0x0003e80000100800 */
[----:B-1----:R-:W2:Y:S04]  /*ae80*/  LDL R2, [R1+0x11a4] ;  /* 0x0011a40001027983 */ /* 0x002ea80000100800 */
[----:B------:R-:W2:Y:S04]  /*ae90*/  LDL.LU R7, [R1+0x4] ;  /* 0x0000040001077983 */ /* 0x000ea80000300800 */
[----:B------:R-:W2:Y:S01]  /*aea0*/  LDL R248, [R1+0x11b4] ;  /* 0x0011b40001f87983 */ /* 0x000ea20000100800 */
[----:B----4-:R-:W-:Y:S01]  /*aeb0*/  @!P2 IMAD.MOV R3, RZ, RZ, -R3 ;  /* 0x000000ffff03a224 */ /* 0x010fe200078e0a03 */
[----:B------:R-:W-:-:S04]  /*aec0*/  ISETP.GE.AND P2, PT, R11, RZ, PT ;  /* 0x000000ff0b00720c */ /* 0x000fc80003f46270 */
[----:B------:R1:W-:Y:S04]  /*aed0*/  STL [R1+0x1550], R3 ;  /* 0x0015500301007387 */ /* 0x0003e80000100800 */
[----:B------:R-:W4:Y:S04]  /*aee0*/  LDL R251, [R1+0x11bc] ;  /* 0x0011bc0001fb7983 */ /* 0x000f280000100800 */
[----:B-1----:R-:W4:Y:S04]  /*aef0*/  LDL R3, [R1+0x1194] ;  /* 0x0011940001037983 */ /* 0x002f280000100800 */
[----:B------:R-:W4:Y:S01]  /*af00*/  LDL.LU R11, [R1] ;  /* 0x00000000010b7983 */ /* 0x000f220000300800 */
[----:B------:R-:W-:-:S03]  /*af10*/  ISETP.GE.AND P4, PT, R250, RZ, PT ;  /* 0x000000fffa00720c */ /* 0x000fc60003f86270 */
[----:B------:R-:W4:Y:S01]  /*af20*/  LDL R250, [R1+0x11c4] ;  /* 0x0011c40001fa7983 */ /* 0x000f220000100800 */
[----:B------:R-:W-:Y:S02]  /*af30*/  @!P0 IMAD.MOV R4, RZ, RZ, -R4 ;  /* 0x000000ffff048224 */ /* 0x000fe400078e0a04 */
[----:B------:R-:W-:Y:S01]  /*af40*/  @!P5 IMAD.MOV R5, RZ, RZ, -R5 ;  /* 0x000000ffff05d224 */ /* 0x000fe200078e0a05 */
[----:B---3--:R-:W-:Y:S01]  /*af50*/  ISETP.GE.AND P5, PT, R126, RZ, PT ;  /* 0x000000ff7e00720c */ /* 0x008fe20003fa6270 */
[----:B------:R-:W-:Y:S01]  /*af60*/  @!P2 IMAD.MOV R6, RZ, RZ, -R6 ;  /* 0x000000ffff06a224 */ /* 0x000fe200078e0a06 */
[----:B------:R-:W-:Y:S01]  /*af70*/  ISETP.GE.AND P2, PT, R0, RZ, PT ;  /* 0x000000ff0000720c */ /* 0x000fe20003f46270 */
[----:B--2---:R-:W-:-:S05]  /*af80*/  @!P3 IMAD.MOV R7, RZ, RZ, -R7 ;  /* 0x000000ffff07b224 */ /* 0x004fca00078e0a07 */
[----:B------:R1:W-:Y:S01]  /*af90*/  STL [R1+0x1554], R7 ;  /* 0x0015540701007387 */ /* 0x0003e20000100800 */
[----:B------:R-:W-:Y:S02]  /*afa0*/  ISETP.GE.AND P0, PT, R2, RZ, PT ;  /* 0x000000ff0200720c */ /* 0x000fe40003f06270 */
[----:B----4-:R-:W-:Y:S02]  /*afb0*/  ISETP.GE.AND P3, PT, R3, RZ, PT ;  /* 0x000000ff0300720c */ /* 0x010fe40003f66270 */
[----:B------:R-:W2:Y:S01]  /*afc0*/  LDL R3, [R1+0x11d0] ;  /* 0x0011d00001037983 */ /* 0x000ea20000100800 */
[----:B------:R-:W-:Y:S01]  /*afd0*/  @!P4 IMAD.MOV R11, RZ, RZ, -R11 ;  /* 0x000000ffff0bc224 */ /* 0x000fe200078e0a0b */
[----:B------:R-:W-:-:S04]  /*afe0*/  ISETP.GE.AND P4, PT, R249, RZ, PT ;  /* 0x000000fff900720c */ /* 0x000fc80003f86270 */
[----:B------:R-:W-:Y:S04]  /*aff0*/  STL [R1+0x1558], R11 ;  /* 0x0015580b01007387 */ /* 0x000fe80000100800 */
[----:B------:R-:W3:Y:S04]  /*b000*/  LDL R249, [R1+0x11d4] ;  /* 0x0011d40001f97983 */ /* 0x000ee80000100800 */
[----:B------:R4:W-:Y:S04]  /*b010*/  STL [R1+0x155c], R4 ;  /* 0x00155c0401007387 */ /* 0x0009e80000100800 */
[----:B------:R-:W4:Y:S04]  /*b020*/  LDL R2, [R1+0x11d8] ;  /* 0x0011d80001027983 */ /* 0x000f280000100800 */
[----:B------:R-:W4:Y:S04]  /*b030*/  LDL R126, [R1+0x11e0] ;  /* 0x0011e000017e7983 */ /* 0x000f280000100800 */
[----:B------:R-:W4:Y:S01]  /*b040*/  LDL R0, [R1+0x11e8] ;  /* 0x0011e80001007983 */ /* 0x000f220000100800 */
[----:B------:R-:W-:Y:S01]  /*b050*/  @!P3 IMAD.MOV R8, RZ, RZ, -R8 ;  /* 0x000000ffff08b224 */ /* 0x000fe200078e0a08 */
[----:B------:R-:W-:-:S02]  /*b060*/  ISETP.GE.AND P3, PT, R248, RZ, PT ;  /* 0x000000fff800720c */ /* 0x000fc40003f66270 */
[----:B------:R-:W4:Y:S01]  /*b070*/  LDL R248, [R1+0x11f0] ;  /* 0x0011f00001f87983 */ /* 0x000f220000100800 */
[----:B------:R-:W-:Y:S01]  /*b080*/  @!P4 IMAD.MOV R9, RZ, RZ, -R9 ;  /* 0x000000ffff09c224 */ /* 0x000fe200078e0a09 */
[----:B------:R-:W-:Y:S01]  /*b090*/  @!P0 IADD3 R10, -R10, RZ, RZ ;  /* 0x000000ff0a0a8210 */ /* 0x000fe20007ffe1ff */
[----:B------:R-:W-:Y:S01]  /*b0a0*/  @!P5 IMAD.MOV R12, RZ, RZ, -R12 ;  /* 0x000000ffff0cd224 */ /* 0x000fe200078e0a0c */
[----:B------:R-:W-:Y:S01]  /*b0b0*/  ISETP.GE.AND P4, PT, R251, RZ, PT ;  /* 0x000000fffb00720c */ /* 0x000fe20003f86270 */
[----:B------:R-:W-:Y:S01]  /*b0c0*/  @!P2 IMAD.MOV R13, RZ, RZ, -R13 ;  /* 0x000000ffff0da224 */ /* 0x000fe200078e0a0d */
[----:B------:R-:W-:Y:S01]  /*b0d0*/  ISETP.GE.AND P0, PT, R250, RZ, PT ;  /* 0x000000fffa00720c */ /* 0x000fe20003f06270 */
[----:B------:R-:W4:Y:S04]  /*b0e0*/  LDL R251, [R1+0x11f8] ;  /* 0x0011f80001fb7983 */ /* 0x000f280000100800 */
[----:B------:R-:W4:Y:S01]  /*b0f0*/  LDL R250, [R1+0x11fc] ;  /* 0x0011fc0001fa7983 */ /* 0x000f220000100800 */
[----:B------:R-:W-:-:S03]  /*b100*/  @!P3 IMAD.MOV R14, RZ, RZ, -R14 ;  /* 0x000000ffff0eb224 */ /* 0x000fc600078e0a0e */
[----:B-1----:R-:W4:Y:S02]  /*b110*/  LDL R7, [R1+0x11a8] ;  /* 0x0011a80001077983 */ /* 0x002f240000100800 */
[----:B------:R-:W-:Y:S02]  /*b120*/  @!P4 IMAD.MOV R15, RZ, RZ, -R15 ;  /* 0x000000ffff0fc224 */ /* 0x000fe400078e0a0f */
[----:B------:R-:W-:Y:S01]  /*b130*/  @!P0 IMAD.MOV R16, RZ, RZ, -R16 ;  /* 0x000000ffff108224 */ /* 0x000fe200078e0a10 */
[----:B--2---:R-:W-:Y:S02]  /*b140*/  ISETP.GE.AND P5, PT, R3, RZ, PT ;  /* 0x000000ff0300720c */ /* 0x004fe40003fa6270 */
[----:B------:R-:W2:Y:S01]  /*b150*/  LDL R3, [R1+0x1208] ;  /* 0x0012080001037983 */ /* 0x000ea20000100800 */
[----:B---3--:R-:W-:-:S03]  /*b160*/  ISETP.GE.AND P2, PT, R249, RZ, PT ;  /* 0x000000fff900720c */ /* 0x008fc60003f46270 */
[----:B------:R-:W3:Y:S01]  /*b170*/  LDL R249, [R1+0x120c] ;  /* 0x00120c0001f97983 */ /* 0x000ee20000100800 */
[----:B----4-:R-:W-:-:S03]  /*b180*/  ISETP.GE.AND P3, PT, R2, RZ, PT ;  /* 0x000000ff0200720c */ /* 0x010fc60003f66270 */
[----:B------:R-:W4:Y:S01]  /*b190*/  LDL R2, [R1+0x1214] ;  /* 0x0012140001027983 */ /* 0x000f220000100800 */
[----:B------:R-:W-:-:S03]  /*b1a0*/  ISETP.GE.AND P4, PT, R126, RZ, PT ;  /* 0x000000ff7e00720c */ /* 0x000fc60003f86270 */
[----:B------:R-:W4:Y:S01]  /*b1b0*/  LDL R126, [R1+0x1218] ;  /* 0x00121800017e7983 */ /* 0x000f220000100800 */
[----:B------:R-:W-:-:S03]  /*b1c0*/  ISETP.GE.AND P0, PT, R0, RZ, PT ;  /* 0x000000ff0000720c */ /* 0x000fc60003f06270 */
[----:B------:R-:W4:Y:S01]  /*b1d0*/  LDL R0, [R1+0x1220] ;  /* 0x0012200001007983 */ /* 0x000f220000100800 */
[----:B------:R-:W-:Y:S01]  /*b1e0*/  @!P5 IMAD.MOV R17, RZ, RZ, -R17 ;  /* 0x000000ffff11d224 */ /* 0x000fe200078e0a11 */
[----:B------:R-:W-:Y:S02]  /*b1f0*/  ISETP.GE.AND P5, PT, R248, RZ, PT ;  /* 0x000000fff800720c */ /* 0x000fe40003fa6270 */
[----:B------:R-:W4:Y:S01]  /*b200*/  LDL R248, [R1+0x1224] ;  /* 0x0012240001f87983 */ /* 0x000f220000100800 */
[----:B------:R-:W-:Y:S02]  /*b210*/  @!P2 IMAD.MOV R18, RZ, RZ, -R18 ;  /* 0x000000ffff12a224 */ /* 0x000fe400078e0a12 */
[----:B------:R-:W-:Y:S01]  /*b220*/  @!P3 IMAD.MOV R19, RZ, RZ, -R19 ;  /* 0x000000ffff13b224 */ /* 0x000fe200078e0a13 */
[----:B------:R-:W-:Y:S02]  /*b230*/  @!P4 IADD3 R20, -R20, RZ, RZ ;  /* 0x000000ff1414c210 */ /* 0x000fe40007ffe1ff */
[----:B------:R-:W-:-:S02]  /*b240*/  ISETP.GE.AND P2, PT, R251, RZ, PT ;  /* 0x000000fffb00720c */ /* 0x000fc40003f46270 */
[----:B------:R-:W4:Y:S01]  /*b250*/  LDL R251, [R1+0x1234] ;  /* 0x0012340001fb7983 */ /* 0x000f220000100800 */
[----:B------:R-:W-:-:S03]  /*b260*/  ISETP.GE.AND P3, PT, R250, RZ, PT ;  /* 0x000000fffa00720c */ /* 0x000fc60003f66270 */
[----:B------:R-:W4:Y:S01]  /*b270*/  LDL R250, [R1+0x1238] ;  /* 0x0012380001fa7983 */ /* 0x000f220000100800 */
[----:B------:R-:W-:Y:S02]  /*b280*/  @!P0 IMAD.MOV R21, RZ, RZ, -R21 ;  /* 0x000000ffff158224 */ /* 0x000fe400078e0a15 */
[----:B------:R-:W-:-:S04]  /*b290*/  @!P5 IMAD.MOV R22, RZ, RZ, -R22 ;  /* 0x000000ffff16d224 */ /* 0x000fc800078e0a16 */
[----:B------:R-:W-:-:S03]  /*b2a0*/  @!P2 IMAD.MOV R23, RZ, RZ, -R23 ;  /* 0x000000ffff17a224 */ /* 0x000fc600078e0a17 */
        /* <DEDUP_REMOVED lines=15> */
[----:B------:R-:W-:Y:S02]  /*b3a0*/  @!P5 IMAD.MOV R27, RZ, RZ, -R27 ;  /* 0x000000ffff1bd224 */ /* 0x000fe400078e0a1b */
[----:B------:R-:W-:Y:S01]  /*b3b0*/  @!P2 IMAD.MOV R28, RZ, RZ, -R28 ;  /* 0x000000ffff1ca224 */ /* 0x000fe200078e0a1c */
[----:B------:R-:W-:-:S02]  /*b3c0*/  ISETP.GE.AND P0, PT, R251, RZ, PT ;  /* 0x000000fffb00720c */ /* 0x000fc40003f06270 */
[----:B------:R-:W4:Y:S01]  /*b3d0*/  LDL R251, [R1+0x1268] ;  /* 0x0012680001fb7983 */ /* 0x000f220000100800 */
[----:B------:R-:W-:-:S03]  /*b3e0*/  ISETP.GE.AND P5, PT, R250, RZ, PT ;  /* 0x000000fffa00720c */ /* 0x000fc60003fa6270 */
[----:B------:R-:W4:Y:S01]  /*b3f0*/  LDL R250, [R1+0x126c] ;  /* 0x00126c0001fa7983 */ /* 0x000f220000100800 */
[----:B------:R-:W-:Y:S01]  /*b400*/  @!P3 IADD3 R29, -R29, RZ, RZ ;  /* 0x000000ff1d1db210 */ /* 0x000fe20007ffe1ff */
[----:B------:R-:W-:-:S05]  /*b410*/  @!P4 IMAD.MOV R30, RZ, RZ, -R30 ;  /* 0x000000ffff1ec224 */ /* 0x000fca00078e0a1e */
        /* <DEDUP_REMOVED lines=22> */
[----:B------:R-:W-:Y:S01]  /*b580*/  @!P5 IMAD.MOV R37, RZ, RZ, -R37 ;  /* 0x000000ffff25d224 */ /* 0x000fe200078e0a25 */
[----:B------:R-:W-:-:S05]  /*b590*/  @!P2 IADD3 R38, -R38, RZ, RZ ;  /* 0x000000ff2626a210 */ /* 0x000fca0007ffe1ff */
        /* <DEDUP_REMOVED lines=22> */
[----:B------:R-:W-:Y:S02]  /*b700*/  @!P4 IMAD.MOV R45, RZ, RZ, -R45 ;  /* 0x000000ffff2dc224 */ /* 0x000fe400078e0a2d */
[----:B------:R-:W-:-:S04]  /*b710*/  @!P0 IMAD.MOV R46, RZ, RZ, -R46 ;  /* 0x000000ffff2e8224 */ /* 0x000fc800078e0a2e */
[----:B------:R-:W-:-:S03]  /*b720*/  @!P5 IADD3 R47, -R47, RZ, RZ ;  /* 0x000000ff2f2fd210 */ /* 0x000fc60007ffe1ff */
        /* <DEDUP_REMOVED lines=23> */
[----:B------:R-:W-:-:S03]  /*b8a0*/  @!P4 IMAD.MOV R55, RZ, RZ, -R55 ;  /* 0x000000ffff37c224 */ /* 0x000fc600078e0a37 */
[----:B------:R-:W-:Y:S02]  /*b8b0*/  @!P0 IADD3 R56, -R56, RZ, RZ ;  /* 0x000000ff38388210 */ /* 0x000fe40007ffe1ff */
        /* <DEDUP_REMOVED lines=34> */
[----:B------:R-:W-:Y:S02]  /*bae0*/  @!P4 IADD3 R65, -R65, RZ, RZ ;  /* 0x000000ff4141c210 */ /* 0x000fe40007ffe1ff */
        /* <DEDUP_REMOVED lines=26> */
[----:B------:R-:W-:Y:S01]  /*bc90*/  @!P3 IADD3 R74, -R74, RZ, RZ ;  /* 0x000000ff4a4ab210 */ /* 0x000fe20007ffe1ff */
[----:B------:R-:W-:Y:S02]  /*bca0*/  @!P4 IMAD.MOV R75, RZ, RZ, -R75 ;  /* 0x000000ffff4bc224 */ /* 0x000fe400078e0a4b */
[----:B------:R-:W-:Y:S01]  /*bcb0*/  @!P0 IMAD.MOV R76, RZ, RZ, -R76 ;  /* 0x000000ffff4c8224 */ /* 0x000fe200078e0a4c */
[----:B------:R-:W-:Y:S02]  /*bcc0*/  ISETP.GE.AND P3, PT, R251, RZ, PT ;  /* 0x000000fffb00720c */ /* 0x000fe40003f66270 */
        /* <DEDUP_REMOVED lines=20> */
[----:B------:R-:W-:Y:S01]  /*be10*/  @!P5 IMAD.MOV R82, RZ, RZ, -R82 ;  /* 0x000000ffff52d224 */ /* 0x000fe200078e0a52 */
[----:B------:R-:W-:Y:S01]  /*be20*/  @!P2 IADD3 R83, -R83, RZ, RZ ;  /* 0x000000ff5353a210 */ /* 0x000fe20007ffe1ff */
        /* <DEDUP_REMOVED lines=439> */
[----:B------:R-:W-:Y:S01]  /*d9a0*/  @!P0 IMAD.MOV R233, RZ, RZ, -R233 ;  /* 0x000000ffffe98224 */ /* 0x000fe200078e0ae9 */
[----:B--2---:R-:W-:Y:S02]  /*d9b0*/  ISETP.GE.AND P2, PT, R3, RZ, PT ;  /* 0x000000ff0300720c */ /* 0x004fe40003f46270 */
[----:B------:R-:W2:Y:S01]  /*d9c0*/  LDL R3, [R1+0x1174] ;  /* 0x0011740001037983 */ /* 0x000ea20000100800 */
[----:B---3--:R-:W-:-:S03]  /*d9d0*/  ISETP.GE.AND P3, PT, R249, RZ, PT ;  /* 0x000000fff900720c */ /* 0x008fc60003f66270 */
[----:B------:R-:W3:Y:S07]  /*d9e0*/  LDL R249, [R1+0x117c] ;  /* 0x00117c0001f97983 */ /* 0x000eee0000100800 */
[----:B------:R-:W-:Y:S01]  /*d9f0*/  @!P2 IMAD.MOV R235, RZ, RZ, -R235 ;  /* 0x000000ffffeba224 */ /* 0x000fe200078e0aeb */
[----:B----4-:R-:W-:Y:S02]  /*da00*/  ISETP.GE.AND P4, PT, R2, RZ, PT ;  /* 0x000000ff0200720c */ /* 0x010fe40003f86270 */
        /* <DEDUP_REMOVED lines=9> */
[----:B------:R-:W-:Y:S01]  /*daa0*/  ISETP.GE.AND P5, PT, R7, RZ, PT ;  /* 0x000000ff0700720c */ /* 0x000fe20003fa6270 */
[----:B------:R-:W-:Y:S01]  /*dab0*/  @!P4 IMAD.MOV R237, RZ, RZ, -R237 ;  /* 0x000000ffffedc224 */ /* 0x000fe200078e0aed */
[----:B------:R-:W-:Y:S02]  /*dac0*/  @!P0 IADD3 R238, -R238, RZ, RZ ;  /* 0x000000ffeeee8210 */ /* 0x000fe40007ffe1ff */
[----:B------:R-:W-:-:S02]  /*dad0*/  ISETP.GE.AND P4, PT, R251, RZ, PT ;  /* 0x000000fffb00720c */ /* 0x000fc40003f86270 */
[----:B------:R-:W4:Y:S01]  /*dae0*/  LDL R251, [R1+0x1150] ;  /* 0x0011500001fb7983 */ /* 0x000f220000100800 */
[----:B------:R-:W-:-:S03]  /*daf0*/  ISETP.GE.AND P0, PT, R250, RZ, PT ;  /* 0x000000fffa00720c */ /* 0x000fc60003f06270 */
[----:B------:R-:W4:Y:S03]  /*db00*/  LDL R250, [R1+0x114c] ;  /* 0x00114c0001fa7983 */ /* 0x000f260000100800 */
[----:B------:R-:W-:Y:S02]  /*db10*/  @!P5 IMAD.MOV R239, RZ, RZ, -R239 ;  /* 0x000000ffffefd224 */ /* 0x000fe400078e0aef */
[----:B------:R-:W-:Y:S02]  /*db20*/  @!P2 IMAD.MOV R240, RZ, RZ, -R240 ;  /* 0x000000fffff0a224 */ /* 0x000fe400078e0af0 */
[----:B------:R-:W-:Y:S02]  /*db30*/  @!P3 IMAD.MOV R241, RZ, RZ, -R241 ;  /* 0x000000fffff1b224 */ /* 0x000fe400078e0af1 */
[----:B------:R-:W-:Y:S02]  /*db40*/  @!P4 IMAD.MOV R242, RZ, RZ, -R242 ;  /* 0x000000fffff2c224 */ /* 0x000fe400078e0af2 */
[----:B------:R-:W-:Y:S01]  /*db50*/  @!P0 IMAD.MOV R243, RZ, RZ, -R243 ;  /* 0x000000fffff38224 */ /* 0x000fe200078e0af3 */
[----:B--2---:R-:W-:-:S02]  /*db60*/  ISETP.GE.AND P2, PT, R3, RZ, PT ;  /* 0x000000ff0300720c */ /* 0x004fc40003f46270 */
[----:B---3--:R-:W-:Y:S02]  /*db70*/  ISETP.GE.AND P5, PT, R249, RZ, PT ;  /* 0x000000fff900720c */ /* 0x008fe40003fa6270 */
[----:B------:R-:W2:Y:S04]  /*db80*/  LDL R249, [R1+0x1148] ;  /* 0x0011480001f97983 */ /* 0x000ea80000100800 */
[----:B------:R-:W3:Y:S01]  /*db90*/  LDL.LU R4, [R1+0x28] ;  /* 0x0000280001047983 */ /* 0x000ee20000300800 */
[----:B----4-:R-:W-:-:S03]  /*dba0*/  ISETP.GE.AND P3, PT, R2, RZ, PT ;  /* 0x000000ff0200720c */ /* 0x010fc60003f66270 */
[----:B------:R-:W4:Y:S01]  /*dbb0*/  LDL.LU R11, [R1+0x24] ;  /* 0x00002400010b7983 */ /* 0x000f220000300800 */
[----:B------:R-:W-:-:S03]  /*dbc0*/  ISETP.GE.AND P4, PT, R126, RZ, PT ;  /* 0x000000ff7e00720c */ /* 0x000fc60003f86270 */
[----:B------:R-:W4:Y:S01]  /*dbd0*/  LDL.LU R7, [R1+0x20] ;  /* 0x0000200001077983 */ /* 0x000f220000300800 */
[----:B------:R-:W-:-:S03]  /*dbe0*/  ISETP.GE.AND P0, PT, R0, RZ, PT ;  /* 0x000000ff0000720c */ /* 0x000fc60003f06270 */
[----:B------:R-:W4:Y:S01]  /*dbf0*/  LDL.LU R3, [R1+0x1c] ;  /* 0x00001c0001037983 */ /* 0x000f220000300800 */
[----:B------:R-:W-:-:S03]  /*dc00*/  IMAD.MOV.U32 R0, RZ, RZ, R247 ;  /* 0x000000ffff007224 */ /* 0x000fc600078e00f7 */
[----:B------:R-:W4:Y:S04]  /*dc10*/  LDL.LU R2, [R1+0x18] ;  /* 0x0000180001027983 */ /* 0x000f280000300800 */
[----:B------:R-:W4:Y:S04]  /*dc20*/  LDL.LU R126, [R1+0x14] ;  /* 0x00001400017e7983 */ /* 0x000f280000300800 */
[----:B------:R-:W3:Y:S01]  /*dc30*/  LDL R247, [R1+0xcf4] ;  /* 0x000cf40001f77983 */ /* 0x000ee20000100800 */
[----:B------:R-:W-:Y:S01]  /*dc40*/  @!P5 IMAD.MOV R244, RZ, RZ, -R244 ;  /* 0x000000fffff4d224 */ /* 0x000fe200078e0af4 */
[----:B------:R-:W-:-:S02]  /*dc50*/  ISETP.GE.AND P5, PT, R248, RZ, PT ;  /* 0x000000fff800720c */ /* 0x000fc40003fa6270 */
[----:B------:R-:W1:Y:S01]  /*dc60*/  S2R R248, SR_TID.X ;  /* 0x0000000000f87919 */ /* 0x000e620000002100 */
[----:B------:R-:W-:Y:S01]  /*dc70*/  @!P2 IMAD.MOV R245, RZ, RZ, -R245 ;  /* 0x000000fffff5a224 */ /* 0x000fe200078e0af5 */
[----:B------:R-:W-:Y:S01]  /*dc80*/  ISETP.GE.AND P2, PT, R251, RZ, PT ;  /* 0x000000fffb00720c */ /* 0x000fe20003f46270 */
[----:B------:R-:W-:Y:S01]  /*dc90*/  @!P4 IMAD.MOV R0, RZ, RZ, -R0 ;  /* 0x000000ffff00c224 */ /* 0x000fe200078e0a00 */
[----:B------:R-:W-:Y:S01]  /*dca0*/  @!P3 IADD3 R246, -R246, RZ, RZ ;  /* 0x000000fff6f6b210 */ /* 0x000fe20007ffe1ff */
[----:B------:R-:W4:Y:S01]  /*dcb0*/  LDL.LU R251, [R1+0x156c] ;  /* 0x00156c0001fb7983 */ /* 0x000f220000300800 */
[----:B------:R-:W-:-:S03]  /*dcc0*/  ISETP.GE.AND P3, PT, R250, RZ, PT ;  /* 0x000000fffa00720c */ /* 0x000fc60003f66270 */
[----:B------:R-:W4:Y:S01]  /*dcd0*/  LDL.LU R250, [R1+0x1568] ;  /* 0x0015680001fa7983 */ /* 0x000f220000300800 */
[----:B-1----:R-:W-:-:S05]  /*dce0*/  LOP3.LUT R248, R248, 0x7f, RZ, 0xc0, !PT ;  /* 0x0000007ff8f87812 */ /* 0x002fca00078ec0ff */
[----:B------:R-:W-:Y:S01]  /*dcf0*/  IMAD R127, R248, R127, RZ ;  /* 0x0000007ff87f7224 */ /* 0x000fe200078e02ff */
[----:B--2---:R-:W-:Y:S02]  /*dd00*/  ISETP.GE.AND P4, PT, R249, RZ, PT ;  /* 0x000000fff900720c */ /* 0x004fe40003f86270 */
[----:B------:R-:W2:Y:S04]  /*dd10*/  LDL.LU R249, [R1+0x1564] ;  /* 0x0015640001f97983 */ /* 0x000ea80000300800 */
[----:B------:R-:W2:Y:S01]  /*dd20*/  LDL.LU R248, [R1+0x1560] ;  /* 0x0015600001f87983 */ /* 0x000ea20000300800 */
[----:B---3--:R-:W-:-:S04]  /*dd30*/  LOP3.LUT R247, RZ, R247, RZ, 0x33, !PT ;  /* 0x000000f7fff77212 */ /* 0x008fc800078e33ff */
[C---:B------:R-:W-:Y:S02]  /*dd40*/  SEL R4, R247.reuse, R4, !P1 ;  /* 0x00000004f7047207 */ /* 0x040fe40004800000 */
[C---:B----4-:R-:W-:Y:S02]  /*dd50*/  SEL R11, R247.reuse, R11, !P1 ;  /* 0x0000000bf70b7207 */ /* 0x050fe40004800000 */
[C---:B------:R-:W-:Y:S01]  /*dd60*/  SEL R7, R247.reuse, R7, !P1 ;  /* 0x00000007f7077207 */ /* 0x040fe20004800000 */
[----:B------:R1:W-:Y:S01]  /*dd70*/  STL [R1+0xd8], R4 ;  /* 0x0000d80401007387 */ /* 0x0003e20000100800 */
[C---:B------:R-:W-:Y:S02]  /*dd80*/  SEL R3, R247.reuse, R3, !P1 ;  /* 0x00000003f7037207 */ /* 0x040fe40004800000 */
[C---:B------:R-:W-:Y:S02]  /*dd90*/  SEL R2, R247.reuse, R2, !P1 ;  /* 0x00000002f7027207 */ /* 0x040fe40004800000 */
[C---:B------:R-:W-:Y:S01]  /*dda0*/  SEL R126, R247.reuse, R126, !P1 ;  /* 0x0000007ef77e7207 */ /* 0x040fe20004800000 */
[----:B-1----:R-:W3:Y:S04]  /*ddb0*/  LDL.LU R4, [R1+0x155c] ;  /* 0x00155c0001047983 */ /* 0x002ee80000300800 */
[----:B------:R1:W-:Y:S04]  /*ddc0*/  STL [R1+0x24], R11 ;  /* 0x0000240b01007387 */ /* 0x0003e80000100800 */
[----:B-1----:R-:W4:Y:S04]  /*ddd0*/  LDL.LU R11, [R1+0x1558] ;  /* 0x00155800010b7983 */ /* 0x002f280000300800 */
[----:B------:R1:W-:Y:S04]  /*dde0*/  STL [R1+0xd4], R7 ;  /* 0x0000d40701007387 */ /* 0x0003e80000100800 */
[----:B-1----:R-:W2:Y:S04]  /*ddf0*/  LDL.LU R7, [R1+0x1554] ;  /* 0x0015540001077983 */ /* 0x002ea80000300800 */
[----:B------:R1:W-:Y:S04]  /*de00*/  STL [R1+0xd0], R3 ;  /* 0x0000d00301007387 */ /* 0x0003e80000100800 */
[----:B-1----:R-:W2:Y:S04]  /*de10*/  LDL.LU R3, [R1+0x1550] ;  /* 0x0015500001037983 */ /* 0x002ea80000300800 */
[----:B------:R1:W-:Y:S04]  /*de20*/  STL [R1+0xcc], R2 ;  /* 0x0000cc0201007387 */ /* 0x0003e80000100800 */
[----:B-1----:R-:W2:Y:S04]  /*de30*/  LDL.LU R2, [R1+0x154c] ;  /* 0x00154c0001027983 */ /* 0x002ea80000300800 */
[----:B------:R1:W-:Y:S04]  /*de40*/  STL [R1+0xc8], R126 ;  /* 0x0000c87e01007387 */ /* 0x0003e80000100800 */
[----:B-1----:R-:W2:Y:S01]  /*de50*/  LDL.LU R126, [R1+0x1548] ;  /* 0x00154800017e7983 */ /* 0x002ea20000300800 */
[----:B------:R-:W-:Y:S01]  /*de60*/  @!P2 IMAD.MOV R250, RZ, RZ, -R250 ;  /* 0x000000fffffaa224 */ /* 0x000fe200078e0afa */
[C---:B------:R-:W-:Y:S01]  /*de70*/  SEL R80, R247.reuse, R80, !P1 ;  /* 0x00000050f7507207 */ /* 0x040fe20004800000 */
[----:B------:R-:W-:Y:S01]  /*de80*/  @!P3 IMAD.MOV R251, RZ, RZ, -R251 ;  /* 0x000000fffffbb224 */ /* 0x000fe200078e0afb */
[C---:B------:R-:W-:Y:S01]  /*de90*/  SEL R81, R247.reuse, R81, !P1 ;  /* 0x00000051f7517207 */ /* 0x040fe20004800000 */
[----:B------:R-:W-:Y:S01]  /*dea0*/  @!P4 IMAD.MOV R252, RZ, RZ, -R252 ;  /* 0x000000fffffcc224 */ /* 0x000fe200078e0afc */
[----:B------:R-:W-:-:S02]  /*deb0*/  SEL R82, R247, R82, !P1 ;  /* 0x00000052f7527207 */ /* 0x000fc40004800000 */
[C---:B------:R-:W-:Y:S02]  /*dec0*/  SEL R83, R247.reuse, R83, !P1 ;  /* 0x00000053f7537207 */ /* 0x040fe40004800000 */
[C---:B------:R-:W-:Y:S02]  /*ded0*/  SEL R84, R247.reuse, R84, !P1 ;  /* 0x00000054f7547207 */ /* 0x040fe40004800000 */
[C---:B------:R-:W-:Y:S02]  /*dee0*/  SEL R85, R247.reuse, R85, !P1 ;  /* 0x00000055f7557207 */ /* 0x040fe40004800000 */
[C---:B------:R-:W-:Y:S02]  /*def0*/  SEL R86, R247.reuse, R86, !P1 ;  /* 0x00000056f7567207 */ /* 0x040fe40004800000 */
[C---:B------:R-:W-:Y:S02]  /*df00*/  SEL R87, R247.reuse, R87, !P1 ;  /* 0x00000057f7577207 */ /* 0x040fe40004800000 */
        /* <DEDUP_REMOVED lines=46> */
[C---:B---3--:R-:W-:Y:S02]  /*e1f0*/  SEL R4, R247.reuse, R4, !P1 ;  /* 0x00000004f7047207 */ /* 0x048fe40004800000 */
[C---:B----4-:R-:W-:Y:S02]  /*e200*/  SEL R11, R247.reuse, R11, !P1 ;  /* 0x0000000bf70b7207 */ /* 0x050fe40004800000 */
[----:B--2---:R-:W-:-:S02]  /*e210*/  SEL R7, R247, R7, !P1 ;  /* 0x00000007f7077207 */ /* 0x004fc40004800000 */
[C---:B------:R-:W-:Y:S02]  /*e220*/  SEL R3, R247.reuse, R3, !P1 ;  /* 0x00000003f7037207 */ /* 0x040fe40004800000 */
[C---:B------:R-:W-:Y:S02]  /*e230*/  SEL R2, R247.reuse, R2, !P1 ;  /* 0x00000002f7027207 */ /* 0x040fe40004800000 */
[----:B------:R-:W-:-:S05]  /*e240*/  SEL R126, R247, R126, !P1 ;  /* 0x0000007ef77e7207 */ /* 0x000fca0004800000 */
[----:B------:R1:W-:Y:S04]  /*e250*/  STL [R1+0xc4], R126 ;  /* 0x0000c47e01007387 */ /* 0x0003e80000100800 */
[----:B-1----:R-:W2:Y:S04]  /*e260*/  LDL.LU R126, [R1+0x1544] ;  /* 0x00154400017e7983 */ /* 0x002ea80000300800 */
[----:B------:R1:W-:Y:S04]  /*e270*/  STL [R1+0xc0], R2 ;  /* 0x0000c00201007387 */ /* 0x0003e80000100800 */
[----:B-1----:R-:W3:Y:S04]  /*e280*/  LDL.LU R2, [R1+0x1540] ;  /* 0x0015400001027983 */ /* 0x002ee80000300800 */
[----:B------:R1:W-:Y:S04]  /*e290*/  STL [R1+0xbc], R3 ;  /* 0x0000bc0301007387 */ /* 0x0003e80000100800 */
[----:B-1----:R-:W3:Y:S04]  /*e2a0*/  LDL.LU R3, [R1+0x153c] ;  /* 0x00153c0001037983 */ /* 0x002ee80000300800 */
[----:B------:R1:W-:Y:S04]  /*e2b0*/  STL [R1+0xb8], R7 ;  /* 0x0000b80701007387 */ /* 0x0003e80000100800 */
[----:B-1----:R-:W4:Y:S04]  /*e2c0*/  LDL.LU R7, [R1+0x1538] ;  /* 0x0015380001077983 */ /* 0x002f280000300800 */
[----:B------:R1:W-:Y:S04]  /*e2d0*/  STL [R1+0xb4], R11 ;  /* 0x0000b40b01007387 */ /* 0x0003e80000100800 */
[----:B-1----:R-:W2:Y:S04]  /*e2e0*/  LDL.LU R11, [R1+0x1534] ;  /* 0x00153400010b7983 */ /* 0x002ea80000300800 */
[----:B------:R1:W-:Y:S02]  /*e2f0*/  STL [R1+0xb0], R4 ;  /* 0x0000b00401007387 */ /* 0x0003e40000100800 */
[----:B-1----:R-:W-:-:S02]  /*e300*/  SEL R4, R247, R5, !P1 ;  /* 0x00000005f7047207 */ /* 0x002fc40004800000 */
[----:B------:R-:W-:-:S03]  /*e310*/  SEL R5, R247, R6, !P1 ;  /* 0x00000006f7057207 */ /* 0x000fc60004800000 */
[----:B------:R1:W-:Y:S01]  /*e320*/  STL [R1+0xac], R4 ;  /* 0x0000ac0401007387 */ /* 0x0003e20000100800 */
[----:B------:R-:W-:-:S03]  /*e330*/  SEL R6, R247, R9, !P1 ;  /* 0x00000009f7067207 */ /* 0x000fc60004800000 */
[----:B------:R1:W-:Y:S02]  /*e340*/  STL [R1+0xa8], R5 ;  /* 0x0000a80501007387 */ /* 0x0003e40000100800 */
[C---:B-1----:R-:W-:Y:S02]  /*e350*/  SEL R4, R247.reuse, R8, !P1 ;  /* 0x00000008f7047207 */ /* 0x042fe40004800000 */
[----:B------:R-:W-:-:S03]  /*e360*/  SEL R5, R247, R10, !P1 ;  /* 0x0000000af7057207 */ /* 0x000fc60004800000 */
[----:B------:R1:W-:Y:S04]  /*e370*/  STL [R1+0xa4], R4 ;  /* 0x0000a40401007387 */ /* 0x0003e80000100800 */
[----:B------:R1:W-:Y:S02]  /*e380*/  STL [R1+0xa0], R6 ;  /* 0x0000a00601007387 */ /* 0x0003e40000100800 */
[C---:B-1----:R-:W-:Y:S02]  /*e390*/  SEL R4, R247.reuse, R12, !P1 ;  /* 0x0000000cf7047207 */ /* 0x042fe40004800000 */
[----:B------:R1:W-:Y:S01]  /*e3a0*/  STL [R1+0x9c], R5 ;  /* 0x00009c0501007387 */ /* 0x0003e20000100800 */
[----:B------:R-:W-:-:S03]  /*e3b0*/  SEL R6, R247, R13, !P1 ;  /* 0x0000000df7067207 */ /* 0x000fc60004800000 */
[----:B------:R1:W-:Y:S02]  /*e3c0*/  STL [R1+0x98], R4 ;  /* 0x0000980401007387 */ /* 0x0003e40000100800 */
[C---:B-1----:R-:W-:Y:S02]  /*e3d0*/  SEL R5, R247.reuse, R14, !P1 ;  /* 0x0000000ef7057207 */ /* 0x042fe40004800000 */
[----:B------:R1:W-:Y:S01]  /*e3e0*/  STL [R1+0x94], R6 ;  /* 0x0000940601007387 */ /* 0x0003e20000100800 */
[----:B------:R-:W-:-:S03]  /*e3f0*/  SEL R4, R247, R15, !P1 ;  /* 0x0000000ff7047207 */ /* 0x000fc60004800000 */
[----:B------:R1:W-:Y:S04]  /*e400*/  STL [R1+0x90], R5 ;  /* 0x0000900501007387 */ /* 0x0003e80000100800 */
[----:B------:R1:W-:Y:S02]  /*e410*/  STL [R1+0x8c], R4 ;  /* 0x00008c0401007387 */ /* 0x0003e40000100800 */
[C---:B-1----:R-:W-:Y:S02]  /*e420*/  SEL R6, R247.reuse, R16, !P1 ;  /* 0x00000010f7067207 */ /* 0x042fe40004800000 */
[----:B------:R-:W-:-:S03]  /*e430*/  SEL R5, R247, R17, !P1 ;  /* 0x00000011f7057207 */ /* 0x000fc60004800000 */
        /* <DEDUP_REMOVED lines=36> */
[----:B------:R-:W-:Y:S01]  /*e680*/  STL [R1+0x40], R6 ;  /* 0x0000400601007387 */ /* 0x000fe20000100800 */
[----:B------:R-:W-:-:S03]  /*e690*/  SEL R4, R247, R36, !P1 ;  /* 0x00000024f7047207 */ /* 0x000fc60004800000 */
[----:B------:R-:W-:Y:S04]  /*e6a0*/  STL [R1+0x3c], R5 ;  /* 0x00003c0501007387 */ /* 0x000fe80000100800 */
[----:B------:R1:W-:Y:S01]  /*e6b0*/  STL [R1+0x38], R4 ;  /* 0x0000380401007387 */ /* 0x0003e20000100800 */
[C---:B------:R-:W-:Y:S02]  /*e6c0*/  SEL R35, R247.reuse, R38, !P1 ;  /* 0x00000026f7237207 */ /* 0x040fe40004800000 */
[C---:B------:R-:W-:Y:S02]  /*e6d0*/  SEL R36, R247.reuse, R37, !P1 ;  /* 0x00000025f7247207 */ /* 0x040fe40004800000 */
[C---:B------:R-:W-:Y:S02]  /*e6e0*/  SEL R38, R247.reuse, R68, !P1 ;  /* 0x00000044f7267207 */ /* 0x040fe40004800000 */
[----:B-1----:R-:W-:-:S02]  /*e6f0*/  SEL R4, R247, R67, !P1 ;  /* 0x00000043f7047207 */ /* 0x002fc40004800000 */
        /* <DEDUP_REMOVED lines=23> */
[----:B------:R1:W-:Y:S01]  /*e870*/  STL [R1], R4 ;  /* 0x0000000401007387 */ /* 0x0003e20000100800 */
[----:B------:R-:W-:Y:S01]  /*e880*/  @!P0 IMAD.MOV R248, RZ, RZ, -R248 ;  /* 0x000000fffff88224 */ /* 0x000fe200078e0af8 */
[C---:B------:R-:W-:Y:S01]  /*e890*/  SEL R34, R247.reuse, R39, !P1 ;  /* 0x00000027f7227207 */ /* 0x040fe20004800000 */
[----:B------:R-:W-:Y:S01]  /*e8a0*/  @!P5 IMAD.MOV R249, RZ, RZ, -R249 ;  /* 0x000000fffff9d224 */ /* 0x000fe200078e0af9 */
        /* <DEDUP_REMOVED lines=139> */
[----:B------:R-:W-:Y:S01]  /*f160*/  SEL R248, R247, R248, !P1 ;  /* 0x000000f8f7f87207 */ /* 0x000fe20004800000 */
[----:B---3--:R-:W-:Y:S01]  /*f170*/  STL.64 [R1+0x1628], R2 ;  /* 0x0016280201007387 */ /* 0x008fe20000100a00 */
[----:B------:R-:W-:Y:S01]  /*f180*/  ULDC.64 UR4, c[0x0][0x218] ;  /* 0x0000860000047ab9 */ /* 0x000fe20000000a00 */
[----:B------:R-:W-:Y:S01]  /*f190*/  ULDC UR59, c[0x0][0x240] ;  /* 0x00009000003b7ab9 */ /* 0x000fe20000000800 */
[----:B-1----:R-:W-:Y:S01]  /*f1a0*/  LEA R4, P0, R127, UR4, 0x2 ;  /* 0x000000047f047c11 */ /* 0x002fe2000f8010ff */
[----:B----4-:R1:W-:Y:S01]  /*f1b0*/  STL [R1+0x1534], R7 ;  /* 0x0015340701007387 */ /* 0x0103e20000100800 */
[----:B------:R-:W-:Y:S01]  /*f1c0*/  ULDC UR4, c[0x0][0x240] ;  /* 0x0000900000047ab9 */ /* 0x000fe20000000800 */
[C---:B------:R-:W-:Y:S01]  /*f1d0*/  SEL R249, R247.reuse, R249, !P1 ;  /* 0x000000f9f7f97207 */ /* 0x040fe20004800000 */
[----:B------:R-:W-:Y:S01]  /*f1e0*/  ULDC UR58, c[0x0][0x240] ;  /* 0x00009000003a7ab9 */ /* 0x000fe20000000800 */
[----:B------:R-:W3:Y:S01]  /*f1f0*/  LDL.LU R39, [R1+0x24] ;  /* 0x0000240001277983 */ /* 0x000ee20000300800 */
[C---:B------:R-:W-:Y:S01]  /*f200*/  SEL R250, R247.reuse, R250, !P1 ;  /* 0x000000faf7fa7207 */ /* 0x040fe20004800000 */
[----:B------:R-:W-:Y:S01]  /*f210*/  ULDC UR57, c[0x0][0x240] ;  /* 0x0000900000397ab9 */ /* 0x000fe20000000800 */
[----:B------:R-:W-:Y:S01]  /*f220*/  SEL R251, R247, R251, !P1 ;  /* 0x000000fbf7fb7207 */ /* 0x000fe20004800000 */
[----:B------:R-:W4:Y:S01]  /*f230*/  LDL.LU R52, [R1+0xd8] ;  /* 0x0000d80001347983 */ /* 0x000f220000300800 */
[----:B------:R-:W-:Y:S01]  /*f240*/  LEA.HI.X.SX32 R0, R127, UR5, 0x2, P0 ;  /* 0x000000057f007c11 */ /* 0x000fe200080f16ff */
[----:B------:R-:W-:Y:S01]  /*f250*/  IMAD R36, R36, UR59, RZ ;  /* 0x0000003b24247c24 */ /* 0x000fe2000f8e02ff */
[----:B------:R-:W-:Y:S01]  /*f260*/  SEL R247, R247, R252, !P1 ;  /* 0x000000fcf7f77207 */ /* 0x000fe20004800000 */
[----:B------:R-:W2:Y:S01]  /*f270*/  LDL.LU R51, [R1+0xd4] ;  /* 0x0000d40001337983 */ /* 0x000ea20000300800 */
[----:B------:R-:W-:Y:S01]  /*f280*/  IMAD R35, R35, UR59, RZ ;  /* 0x0000003b23237c24 */ /* 0x000fe2000f8e02ff */
[----:B------:R-:W-:Y:S01]  /*f290*/  ULDC UR56, c[0x0][0x240] ;  /* 0x0000900000387ab9 */ /* 0x000fe20000000800 */
[----:B------:R-:W-:Y:S01]  /*f2a0*/  IMAD R34, R34, UR59, RZ ;  /* 0x0000003b22227c24 */ /* 0x000fe2000f8e02ff */
        /* <DEDUP_REMOVED lines=132> */
[----:B-1----:R-:W1:Y:S01]  /*faf0*/  LDC R7, c[0x0][0x230] ;  /* 0x00008c00ff077b82 */ /* 0x002e620000000800 */
[----:B---3--:R-:W-:Y:S01]  /*fb00*/  IMAD R78, R39, UR4, RZ ;  /* 0x00000004274e7c24 */ /* 0x008fe2000f8e02ff */
[----:B------:R-:W-:Y:S01]  /*fb10*/  ULDC UR4, c[0x0][0x240] ;  /* 0x0000900000047ab9 */ /* 0x000fe20000000800 */
[----:B------:R-:W3:Y:S01]  /*fb20*/  LDL.LU R39, [R1+0x9c] ;  /* 0x00009c0001277983 */ /* 0x000ee20000300800 */
[----:B----4-:R-:W-:-:S02]  /*fb30*/  IMAD R77, R52, UR59, RZ ;  /* 0x0000003b344d7c24 */ /* 0x010fc4000f8e02ff */
[----:B--2---:R-:W-:Y:S02]  /*fb40*/  IMAD R73, R38, UR59, RZ ;  /* 0x0000003b26497c24 */ /* 0x004fe4000f8e02ff */
[----:B------:R-:W2:Y:S01]  /*fb50*/  LDL.LU R38, [R1+0x98] ;  /* 0x0000980001267983 */ /* 0x000ea20000300800 */
[----:B------:R-:W-:-:S03]  /*fb60*/  IMAD R71, R37, UR59, RZ ;  /* 0x0000003b25477c24 */ /* 0x000fc6000f8e02ff */
[----:B------:R-:W4:Y:S01]  /*fb70*/  LDL.LU R37, [R1+0x94] ;  /* 0x0000940001257983 */ /* 0x000f220000300800 */
[----:B------:R-:W-:Y:S02]  /*fb80*/  IMAD R69, R46, UR59, RZ ;  /* 0x0000003b2e457c24 */ /* 0x000fe4000f8e02ff */
[----:B------:R-:W-:Y:S02]  /*fb90*/  IMAD R68, R45, UR59, RZ ;  /* 0x0000003b2d447c24 */ /* 0x000fe4000f8e02ff */
[----:B------:R-:W-:Y:S02]  /*fba0*/  IMAD R67, R44, UR59, RZ ;  /* 0x0000003b2c437c24 */ /* 0x000fe4000f8e02ff */
[----:B------:R-:W-:Y:S01]  /*fbb0*/  IMAD R66, R43, UR59, RZ ;  /* 0x0000003b2b427c24 */ /* 0x000fe2000f8e02ff */
[----:B------:R-:W-:Y:S04]  /*fbc0*/  STL.64 [R1+0x1680], R68 ;  /* 0x0016804401007387 */ /* 0x000fe80000100a00 */
[----:B------:R-:W-:Y:S01]  /*fbd0*/  STL.64 [R1+0x1678], R66 ;  /* 0x0016784201007387 */ /* 0x000fe20000100a00 */
[----:B------:R-:W-:-:S03]  /*fbe0*/  IMAD R65, R42, UR59, RZ ;  /* 0x0000003b2a417c24 */ /* 0x000fc6000f8e02ff */
[----:B------:R-:W4:Y:S01]  /*fbf0*/  LDL.LU R59, [R1+0x90] ;  /* 0x00009000013b7983 */ /* 0x000f220000300800 */
[----:B------:R-:W-:-:S03]  /*fc00*/  IMAD R64, R41, UR59, RZ ;  /* 0x0000003b29407c24 */ /* 0x000fc6000f8e02ff */
[----:B------:R-:W4:Y:S04]  /*fc10*/  LDL.LU R58, [R1+0x8c] ;  /* 0x00008c00013a7983 */ /* 0x000f280000300800 */
[----:B------:R-:W4:Y:S04]  /*fc20*/  LDL.LU R57, [R1+0x88] ;  /* 0x0000880001397983 */ /* 0x000f280000300800 */
[----:B------:R-:W4:Y:S04]  /*fc30*/  LDL.LU R56, [R1+0x84] ;  /* 0x0000840001387983 */ /* 0x000f280000300800 */
[----:B------:R-:W4:Y:S01]  /*fc40*/  LDL.LU R55, [R1+0x80] ;  /* 0x0000800001377983 */ /* 0x000f220000300800 */
[----:B------:R-:W-:-:S03]  /*fc50*/  IMAD R76, R51, UR59, RZ ;  /* 0x0000003b334c7c24 */ /* 0x000fc6000f8e02ff */
[----:B------:R-:W4:Y:S01]  /*fc60*/  LDL.LU R54, [R1+0x7c] ;  /* 0x00007c0001367983 */ /* 0x000f220000300800 */
[----:B------:R-:W-:-:S03]  /*fc70*/  IMAD R75, R50, UR59, RZ ;  /* 0x0000003b324b7c24 */ /* 0x000fc6000f8e02ff */
[----:B------:R-:W4:Y:S01]  /*fc80*/  LDL.LU R53, [R1+0x78] ;  /* 0x0000780001357983 */ /* 0x000f220000300800 */
[----:B------:R-:W-:-:S03]  /*fc90*/  IMAD R74, R49, UR59, RZ ;  /* 0x0000003b314a7c24 */ /* 0x000fc6000f8e02ff */
[----:B------:R-:W4:Y:S01]  /*fca0*/  LDL.LU R52, [R1+0x74] ;  /* 0x0000740001347983 */ /* 0x000f220000300800 */
[----:B------:R-:W-:-:S03]  /*fcb0*/  IMAD R63, R40, UR59, RZ ;  /* 0x0000003b283f7c24 */ /* 0x000fc6000f8e02ff */
[----:B------:R-:W-:Y:S01]  /*fcc0*/  STL.64 [R1+0x1670], R64 ;  /* 0x0016704001007387 */ /* 0x000fe20000100a00 */
[----:B------:R-:W-:-:S03]  /*fcd0*/  IMAD R72, R48, UR59, RZ ;  /* 0x0000003b30487c24 */ /* 0x000fc6000f8e02ff */
[----:B------:R-:W4:Y:S01]  /*fce0*/  LDL.LU R51, [R1+0x70] ;  /* 0x0000700001337983 */ /* 0x000f220000300800 */
[----:B------:R-:W-:-:S03]  /*fcf0*/  IMAD R70, R47, UR59, RZ ;  /* 0x0000003b2f467c24 */ /* 0x000fc6000f8e02ff */
[----:B------:R-:W4:Y:S04]  /*fd00*/  LDL.LU R50, [R1+0x6c] ;  /* 0x00006c0001327983 */ /* 0x000f280000300800 */
[----:B------:R-:W4:Y:S04]  /*fd10*/  LDL.LU R49, [R1+0x68] ;  /* 0x0000680001317983 */ /* 0x000f280000300800 */
[----:B------:R-:W4:Y:S04]  /*fd20*/  LDL.LU R48, [R1+0x64] ;  /* 0x0000640001307983 */ /* 0x000f280000300800 */
[----:B------:R-:W4:Y:S04]  /*fd30*/  LDL.LU R47, [R1+0x60] ;  /* 0x00006000012f7983 */ /* 0x000f280000300800 */
[----:B------:R-:W4:Y:S01]  /*fd40*/  LDL.LU R46, [R1+0x5c] ;  /* 0x00005c00012e7983 */ /* 0x000f220000300800 */
[----:B---3--:R-:W-:-:S05]  /*fd50*/  IMAD R62, R39, UR59, RZ ;  /* 0x0000003b273e7c24 */ /* 0x008fca000f8e02ff */
[----:B------:R-:W-:Y:S04]  /*fd60*/  STL.64 [R1+0x1688], R62 ;  /* 0x0016883e01007387 */ /* 0x000fe80000100a00 */
[----:B------:R-:W3:Y:S04]  /*fd70*/  LDL.LU R45, [R1+0x58] ;  /* 0x00005800012d7983 */ /* 0x000ee80000300800 */
[----:B------:R-:W3:Y:S04]  /*fd80*/  LDL.LU R44, [R1+0x54] ;  /* 0x00005400012c7983 */ /* 0x000ee80000300800 */
[----:B------:R-:W3:Y:S01]  /*fd90*/  LDL.LU R43, [R1+0x50] ;  /* 0x00005000012b7983 */ /* 0x000ee20000300800 */
[----:B--2---:R-:W-:-:S03]  /*fda0*/  IMAD R61, R38, UR59, RZ ;  /* 0x0000003b263d7c24 */ /* 0x004fc6000f8e02ff */
[----:B------:R-:W2:Y:S04]  /*fdb0*/  LDL.LU R42, [R1+0x4c] ;  /* 0x00004c00012a7983 */ /* 0x000ea80000300800 */
[----:B------:R-:W2:Y:S01]  /*fdc0*/  LDL.LU R41, [R1+0x48] ;  /* 0x0000480001297983 */ /* 0x000ea20000300800 */
[----:B----4-:R-:W-:-:S03]  /*fdd0*/  IMAD R60, R37, UR59, RZ ;  /* 0x0000003b253c7c24 */ /* 0x010fc6000f8e02ff */
[----:B------:R-:W4:Y:S04]  /*fde0*/  LDL.LU R40, [R1+0x44] ;  /* 0x0000440001287983 */ /* 0x000f280000300800 */
[----:B------:R-:W4:Y:S04]  /*fdf0*/  LDL.LU R39, [R1+0x40] ;  /* 0x0000400001277983 */ /* 0x000f280000300800 */
[----:B------:R-:W4:Y:S04]  /*fe00*/  LDL.LU R38, [R1+0x3c] ;  /* 0x00003c0001267983 */ /* 0x000f280000300800 */
[----:B------:R-:W4:Y:S04]  /*fe10*/  LDL.LU R37, [R1+0x38] ;  /* 0x0000380001257983 */ /* 0x000f280000300800 */
[----:B------:R1:W-:Y:S01]  /*fe20*/  STL.64 [R1+0x1668], R60 ;  /* 0x0016683c01007387 */ /* 0x0003e20000100a00 */
[----:B------:R-:W-:-:S02]  /*fe30*/  IMAD R59, R59, UR59, RZ ;  /* 0x0000003b3b3b7c24 */ /* 0x000fc4000f8e02ff */
[----:B------:R-:W-:-:S05]  /*fe40*/  IMAD R58, R58, UR59, RZ ;  /* 0x0000003b3a3a7c24 */ /* 0x000fca000f8e02ff */
[----:B------:R-:W-:Y:S01]  /*fe50*/  STL.64 [R1+0x1660], R58 ;  /* 0x0016603a01007387 */ /* 0x000fe20000100a00 */
[----:B------:R-:W-:Y:S02]  /*fe60*/  IMAD R55, R55, UR59, RZ ;  /* 0x0000003b37377c24 */ /* 0x000fe4000f8e02ff */
[----:B------:R-:W-:Y:S02]  /*fe70*/  IMAD R54, R54, UR59, RZ ;  /* 0x0000003b36367c24 */ /* 0x000fe4000f8e02ff */
[----:B------:R-:W-:Y:S02]  /*fe80*/  IMAD R53, R53, UR59, RZ ;  /* 0x0000003b35357c24 */ /* 0x000fe4000f8e02ff */
[----:B------:R-:W-:Y:S01]  /*fe90*/  IMAD R52, R52, UR59, RZ ;  /* 0x0000003b34347c24 */ /* 0x000fe2000f8e02ff */
[----:B------:R-:W-:Y:S01]  /*fea0*/  STL.64 [R1+0x1658], R54 ;  /* 0x0016583601007387 */ /* 0x000fe20000100a00 */
[----:B------:R-:W-:Y:S02]  /*feb0*/  IMAD R51, R51, UR59, RZ ;  /* 0x0000003b33337c24 */ /* 0x000fe4000f8e02ff */
[----:B------:R-:W-:Y:S01]  /*fec0*/  IMAD R50, R50, UR59, RZ ;  /* 0x0000003b32327c24 */ /* 0x000fe2000f8e02ff */
[----:B------:R-:W-:Y:S01]  /*fed0*/  STL.64 [R1+0x1650], R52 ;  /* 0x0016503401007387 */ /* 0x000fe20000100a00 */
[----:B------:R-:W-:-:S02]  /*fee0*/  IMAD R49, R49, UR59, RZ ;  /* 0x0000003b31317c24 */ /* 0x000fc4000f8e02ff */
[----:B------:R-:W-:Y:S01]  /*fef0*/  IMAD R48, R48, UR59, RZ ;  /* 0x0000003b30307c24 */ /* 0x000fe2000f8e02ff */
[----:B------:R-:W-:Y:S01]  /*ff00*/  STL.64 [R1+0x1648], R50 ;  /* 0x0016483201007387 */ /* 0x000fe20000100a00 */
[----:B------:R-:W-:Y:S02]  /*ff10*/  IMAD R47, R47, UR59, RZ ;  /* 0x0000003b2f2f7c24 */ /* 0x000fe4000f8e02ff */
[----:B------:R-:W-:Y:S01]  /*ff20*/  IMAD R46, R46, UR59, RZ ;  /* 0x0000003b2e2e7c24 */ /* 0x000fe2000f8e02ff */
[----:B------:R-:W-:Y:S04]  /*ff30*/  STL.64 [R1+0x1638], R48 ;  /* 0x0016383001007387 */ /* 0x000fe80000100a00 */
[----:B------:R-:W-:Y:S01]  /*ff40*/  STL.64 [R1+0x1630], R46 ;  /* 0x0016302e01007387 */ /* 0x000fe20000100a00 */
[----:B---3--:R-:W-:-:S02]  /*ff50*/  IMAD R45, R45, UR59, RZ ;  /* 0x0000003b2d2d7c24 */ /* 0x008fc4000f8e02ff */
[----:B------:R-:W-:-:S05]  /*ff60*/  IMAD R44, R44, UR59, RZ ;  /* 0x0000003b2c2c7c24 */ /* 0x000fca000f8e02ff */
[----:B------:R3:W-:Y:S04]  /*ff70*/  STL.64 [R1+0x1640], R44 ;  /* 0x0016402c01007387 */ /* 0x0007e80000100a00 */
[----:B------:R-:W4:Y:S04]  /*ff80*/  LDL.LU R127, [R1+0x34] ;  /* 0x00003400017f7983 */ /* 0x000f280000300800 */
[----:B------:R-:W4:Y:S04]  /*ff90*/  LDL.LU R252, [R1+0x30] ;  /* 0x0000300001fc7983 */ /* 0x000f280000300800 */
[----:B-1----:R-:W2:Y:S04]  /*ffa0*/  LDL.LU R61, [R1+0x10] ;  /* 0x00001000013d7983 */ /* 0x002ea80000300800 */
[----:B------:R-:W4:Y:S04]  /*ffb0*/  LDL.LU R62, [R1+0x1c] ;  /* 0x00001c00013e7983 */ /* 0x000f280000300800 */
        /* <DEDUP_REMOVED lines=8> */
[----:B------:R-:W4:Y:S01]  /*10040*/  LDL.LU R69, [R1] ;  /* 0x0000000001457983 */ /* 0x000f220000300800 */
[----:B---3--:R-:W-:-:S04]  /*10050*/  LEA R44, P1, R78, R4, 0x2 ;  /* 0x000000044e2c7211 */ /* 0x008fc800078210ff */
[----:B------:R-:W-:-:S05]  /*10060*/  LEA.HI.X.SX32 R45, R78, R0, 0x2, P1 ;  /* 0x000000004e2d7211 */ /* 0x000fca00008f16ff */
[----:B------:R-:W-:Y:S01]  /*10070*/  STL.64 [R1+0x60], R44 ;  /* 0x0000602c01007387 */ /* 0x000fe20000100a00 */
[----:B--2---:R-:W-:Y:S02]  /*10080*/  IMAD R55, R61, UR59, RZ ;  /* 0x0000003b3d377c24 */ /* 0x004fe4000f8e02ff */
[----:B----4-:R-:W-:Y:S01]  /*10090*/  IMAD R58, R62, UR59, RZ ;  /* 0x0000003b3e3a7c24 */ /* 0x010fe2000f8e02ff */
[----:B------:R-:W-:Y:S01]  /*100a0*/  LEA R62, P2, R77, R4, 0x2 ;  /* 0x000000044d3e7211 */ /* 0x000fe200078410ff */
[----:B------:R-:W-:-:S03]  /*100b0*/  IMAD R61, R63, UR59, RZ ;  /* 0x0000003b3f3d7c24 */ /* 0x000fc6000f8e02ff */
[----:B------:R-:W-:-:S05]  /*100c0*/  LEA.HI.X.SX32 R63, R77, R0, 0x2, P2 ;  /* 0x000000004d3f7211 */ /* 0x000fca00010f16ff */
[----:B------:R1:W-:Y:S01]  /*100d0*/  STL.64 [R1+0x858], R62 ;  /* 0x0008583e01007387 */ /* 0x0003e20000100a00 */
[----:B------:R-:W-:Y:S01]  /*100e0*/  IMAD R49, R66, UR59, RZ ;  /* 0x0000003b42317c24 */ /* 0x000fe2000f8e02ff */
[-C--:B------:R-:W-:Y:S02]  /*100f0*/  LEA R66, P4, R75, R4.reuse, 0x2 ;  /* 0x000000044b427211 */ /* 0x080fe400078810ff */
[----:B-1----:R-:W2:Y:S01]  /*10100*/  LDL.LU.64 R62, [R1+0x1688] ;  /* 0x00168800013e7983 */ /* 0x002ea20000300a00 */
[----:B------:R-:W-:Y:S02]  /*10110*/  IMAD R54, R67, UR59, RZ ;  /* 0x0000003b43367c24 */ /* 0x000fe4000f8e02ff */
[----:B------:R-:W-:Y:S01]  /*10120*/  IMAD R46, R68, UR59, RZ ;  /* 0x0000003b442e7c24 */ /* 0x000fe2000f8e02ff */
[----:B------:R-:W-:Y:S01]  /*10130*/  LEA R68, P3, R76, R4, 0x2 ;  /* 0x000000044c447211 */ /* 0x000fe200078610ff */
[----:B------:R-:W-:-:S03]  /*10140*/  IMAD R50, R69, UR59, RZ ;  /* 0x0000003b45327c24 */ /* 0x000fc6000f8e02ff */
[----:B------:R-:W-:Y:S01]  /*10150*/  LEA.HI.X.SX32 R69, R76, R0, 0x2, P3 ;  /* 0x000000004c457211 */ /* 0x000fe200018f16ff */
[----:B------:R-:W-:Y:S01]  /*10160*/  IMAD.MOV.U32 R78, RZ, RZ, R50 ;  /* 0x000000ffff4e7224 */ /* 0x000fe200078e0032 */
[----:B------:R-:W-:Y:S02]  /*10170*/  LEA R50, P2, R70, R4, 0x2 ;  /* 0x0000000446327211 */ /* 0x000fe400078410ff */
[----:B------:R-:W-:Y:S01]  /*10180*/  LEA.HI.X.SX32 R67, R75, R0, 0x2, P4 ;  /* 0x000000004b437211 */ /* 0x000fe200020f16ff */
[----:B------:R1:W-:Y:S04]  /*10190*/  STL.64 [R1+0x850], R68 ;  /* 0x0008504401007387 */ /* 0x0003e80000100a00 */
[----:B-1----:R-:W3:Y:S04]  /*101a0*/  LDL.LU.64 R68, [R1+0x1680] ;  /* 0x0016800001447983 */ /* 0x002ee80000300a00 */
[----:B------:R-:W-:Y:S04]  /*101b0*/  STL [R1+0x820], R50 ;  /* 0x0008203201007387 */ /* 0x000fe80000100800 */
[----:B------:R1:W-:Y:S04]  /*101c0*/  STL.64 [R1+0x848], R66 ;  /* 0x0008484201007387 */ /* 0x0003e80000100a00 */
[----:B-1----:R-:W4:Y:S01]  /*101d0*/  LDL.LU.64 R66, [R1+0x1678] ;  /* 0x0016780001427983 */ /* 0x002f220000300a00 */
[----:B------:R-:W-:Y:S01]  /*101e0*/  IMAD.MOV.U32 R53, RZ, RZ, R58 ;  /* 0x000000ffff357224 */ /* 0x000fe200078e003a */
[-C--:B------:R-:W-:Y:S01]  /*101f0*/  LEA R52, P5, R74, R4.reuse, 0x2 ;  /* 0x000000044a347211 */ /* 0x080fe200078a10ff */
[----:B------:R-:W-:Y:S01]  /*10200*/  IMAD R60, R64, UR59, RZ ;  /* 0x0000003b403c7c24 */ /* 0x000fe2000f8e02ff */
[----:B------:R-:W-:-:S02]  /*10210*/  LEA R58, P6, R73, R4, 0x2 ;  /* 0x00000004493a7211 */ /* 0x000fc400078c10ff */
[----:B------:R-:W-:Y:S01]  /*10220*/  MOV R77, R61 ;  /* 0x0000003d004d7202 */ /* 0x000fe20000000f00 */
[----:B------:R-:W-:Y:S01]  /*10230*/  IMAD.MOV.U32 R61, RZ, RZ, R53 ;  /* 0x000000ffff3d7224 */ /* 0x000fe200078e0035 */
[----:B------:R-:W-:Y:S02]  /*10240*/  LEA R64, P0, R72, R4, 0x2 ;  /* 0x0000000448407211 */ /* 0x000fe400078010ff */
[----:B------:R-:W-:Y:S01]  /*10250*/  LEA.HI.X.SX32 R53, R74, R0, 0x2, P5 ;  /* 0x000000004a357211 */ /* 0x000fe200028f16ff */
[----:B------:R-:W-:Y:S01]  /*10260*/  IMAD R48, R65, UR59, RZ ;  /* 0x0000003b41307c24 */ /* 0x000fe2000f8e02ff */
[----:B------:R-:W-:Y:S02]  /*10270*/  LEA R44, P1, R71, R4, 0x2 ;  /* 0x00000004472c7211 */ /* 0x000fe400078210ff */
[-C--:B------:R-:W-:Y:S01]  /*10280*/  LEA.HI.X.SX32 R59, R73, R0.reuse, 0x2, P6 ;  /* 0x00000000493b7211 */ /* 0x080fe200030f16ff */
[----:B------:R-:W-:Y:S01]  /*10290*/  IMAD.MOV.U32 R75, RZ, RZ, R60 ;  /* 0x000000ffff4b7224 */ /* 0x000fe200078e003c */
[-C--:B------:R-:W-:Y:S01]  /*102a0*/  LEA.HI.X.SX32 R65, R72, R0.reuse, 0x2, P0 ;  /* 0x0000000048417211 */ /* 0x080fe200000f16ff */
[----:B------:R-:W-:Y:S01]  /*102b0*/  STL.64 [R1+0x840], R52 ;  /* 0x0008403401007387 */ /* 0x000fe20000100a00 */
[----:B------:R-:W-:Y:S01]  /*102c0*/  IMAD.MOV.U32 R72, RZ, RZ, R50 ;  /* 0x000000ffff487224 */ /* 0x000fe200078e0032 */
[-C--:B------:R-:W-:Y:S01]  /*102d0*/  LEA.HI.X.SX32 R45, R71, R0.reuse, 0x2, P1 ;  /* 0x00000000472d7211 */ /* 0x080fe200008f16ff */
[----:B------:R-:W-:Y:S01]  /*102e0*/  IMAD.MOV.U32 R73, RZ, RZ, R51 ;  /* 0x000000ffff497224 */ /* 0x000fe200078e0033 */
[----:B------:R-:W-:Y:S01]  /*102f0*/  STL.64 [R1+0x838], R58 ;  /* 0x0008383a01007387 */ /* 0x000fe20000100a00 */
[----:B------:R-:W-:Y:S01]  /*10300*/  LEA.HI.X.SX32 R73, R70, R0, 0x2, P2 ;  /* 0x0000000046497211 */ /* 0x000fe200010f16ff */
[----:B------:R-:W-:-:S02]  /*10310*/  IMAD.MOV.U32 R72, RZ, RZ, R77 ;  /* 0x000000ffff487224 */ /* 0x000fc400078e004d */
[----:B------:R-:W-:Y:S01]  /*10320*/  IMAD.MOV.U32 R70, RZ, RZ, R61 ;  /* 0x000000ffff467224 */ /* 0x000fe200078e003d */
[----:B------:R1:W-:Y:S04]  /*10330*/  STL.64 [R1+0x830], R64 ;  /* 0x0008304001007387 */ /* 0x0003e80000100a00 */
[----:B-1----:R-:W2:Y:S04]  /*10340*/  LDL.LU.64 R64, [R1+0x1670] ;  /* 0x0016700001407983 */ /* 0x002ea80000300a00 */
[----:B------:R-:W-:Y:S04]  /*10350*/  STL.64 [R1+0x828], R44 ;  /* 0x0008282c01007387 */ /* 0x000fe80000100a00 */
[----:B------:R-:W-:Y:S01]  /*10360*/  STL [R1+0x824], R73 ;  /* 0x0008244901007387 */ /* 0x000fe20000100800 */
[----:B---3--:R-:W-:-:S02]  /*10370*/  LEA R76, P3, R69, R4, 0x2 ;  /* 0x00000004454c7211 */ /* 0x008fc400078610ff */
[C---:B------:R-:W-:Y:S02]  /*10380*/  LEA R60, P4, R68.reuse, R4, 0x2 ;  /* 0x00000004443c7211 */ /* 0x040fe400078810ff */
[-C--:B------:R-:W-:Y:S02]  /*10390*/  LEA.HI.X.SX32 R77, R69, R0.reuse, 0x2, P3 ;  /* 0x00000000454d7211 */ /* 0x080fe400018f16ff */
[----:B------:R-:W-:-:S03]  /*103a0*/  LEA.HI.X.SX32 R61, R68, R0, 0x2, P4 ;  /* 0x00000000443d7211 */ /* 0x000fc600020f16ff */
[----:B------:R-:W-:Y:S04]  /*103b0*/  STL.64 [R1+0x818], R76 ;  /* 0x0008184c01007387 */ /* 0x000fe80000100a00 */
[----:B------:R1:W-:Y:S01]  /*103c0*/  STL.64 [R1+0x810], R60 ;  /* 0x0008103c01007387 */ /* 0x0003e20000100a00 */
[CC--:B----4-:R-:W-:Y:S02]  /*103d0*/  LEA R52, P5, R67.reuse, R4.reuse, 0x2 ;  /* 0x0000000443347211 */ /* 0x0d0fe400078a10ff */
[C---:B------:R-:W-:Y:S02]  /*103e0*/  LEA R58, P6, R66.reuse, R4, 0x2 ;  /* 0x00000004423a7211 */ /* 0x040fe400078c10ff */
[-C--:B------:R-:W-:Y:S01]  /*103f0*/  LEA.HI.X.SX32 R53, R67, R0.reuse, 0x2, P5 ;  /* 0x0000000043357211 */ /* 0x080fe200028f16ff */
[----:B-1----:R-:W3:Y:S01]  /*10400*/  LDL.LU.64 R60, [R1+0x1668] ;  /* 0x00166800013c7983 */ /* 0x002ee20000300a00 */
[----:B------:R-:W-:-:S03]  /*10410*/  LEA.HI.X.SX32 R59, R66, R0, 0x2, P6 ;  /* 0x00000000423b7211 */ /* 0x000fc600030f16ff */
[----:B------:R-:W-:Y:S04]  /*10420*/  STL.64 [R1+0x808], R52 ;  /* 0x0008083401007387 */ /* 0x000fe80000100a00 */
[----:B------:R1:W-:Y:S04]  /*10430*/  STL.64 [R1+0x800], R58 ;  /* 0x0008003a01007387 */ /* 0x0003e80000100a00 */
[----:B-1----:R-:W4:Y:S01]  /*10440*/  LDL.LU.64 R58, [R1+0x1660] ;  /* 0x00166000013a7983 */ /* 0x002f220000300a00 */
[----:B------:R-:W-:Y:S01]  /*10450*/  IMAD R2, R2, UR59, RZ ;  /* 0x0000003b02027c24 */ /* 0x000fe2000f8e02ff */
[----:B------:R-:W-:Y:S01]  /*10460*/  MOV R73, R48 ;  /* 0x0000003000497202 */ /* 0x000fe20000000f00 */
[----:B------:R-:W-:Y:S01]  /*10470*/  IMAD.MOV.U32 R76, RZ, RZ, R54 ;  /* 0x000000ffff4c7224 */ /* 0x000fe200078e0036 */
[-C--:B--2---:R-:W-:Y:S01]  /*10480*/  LEA R48, P2, R63, R4.reuse, 0x2 ;  /* 0x000000043f307211 */ /* 0x084fe200078410ff */
[----:B------:R-:W-:Y:S01]  /*10490*/  IMAD R3, R3, UR59, RZ ;  /* 0x0000003b03037c24 */ /* 0x000fe2000f8e02ff */
[-C--:B------:R-:W-:Y:S01]  /*104a0*/  LEA R54, P3, R62, R4.reuse, 0x2 ;  /* 0x000000043e367211 */ /* 0x080fe200078610ff */
[----:B------:R-:W-:Y:S01]  /*104b0*/  IMAD.MOV.U32 R77, RZ, RZ, R2 ;  /* 0x000000ffff4d7224 */ /* 0x000fe200078e0002 */
[----:B------:R-:W-:-:S02]  /*104c0*/  LEA R50, P0, R65, R4, 0x2 ;  /* 0x0000000441327211 */ /* 0x000fc400078010ff */
[C---:B------:R-:W-:Y:S02]  /*104d0*/  LEA R44, P1, R64.reuse, R4, 0x2 ;  /* 0x00000004402c7211 */ /* 0x040fe400078210ff */
[-C--:B------:R-:W-:Y:S01]  /*104e0*/  LEA.HI.X.SX32 R51, R65, R0.reuse, 0x2, P0 ;  /* 0x0000000041337211 */ /* 0x080fe200000f16ff */
[----:B------:R-:W-:Y:S01]  /*104f0*/  IMAD.MOV.U32 R74, RZ, RZ, R49 ;  /* 0x000000ffff4a7224 */ /* 0x000fe200078e0031 */
[-C--:B------:R-:W-:Y:S01]  /*10500*/  LEA.HI.X.SX32 R45, R64, R0.reuse, 0x2, P1 ;  /* 0x00000000402d7211 */ /* 0x080fe200008f16ff */
[----:B------:R-:W-:Y:S01]  /*10510*/  IMAD.MOV.U32 R69, RZ, RZ, R55 ;  /* 0x000000ffff457224 */ /* 0x000fe200078e0037 */
[-C--:B------:R-:W-:Y:S01]  /*10520*/  LEA.HI.X.SX32 R49, R63, R0.reuse, 0x2, P2 ;  /* 0x000000003f317211 */ /* 0x080fe200010f16ff */
[----:B------:R-:W-:Y:S01]  /*10530*/  IMAD.MOV.U32 R71, RZ, RZ, R75 ;  /* 0x000000ffff477224 */ /* 0x000fe200078e004b */
[----:B------:R-:W-:Y:S01]  /*10540*/  LEA.HI.X.SX32 R55, R62, R0, 0x2, P3 ;  /* 0x000000003e377211 */ /* 0x000fe200018f16ff */
[----:B------:R-:W-:Y:S01]  /*10550*/  IMAD.MOV.U32 R63, RZ, RZ, R67 ;  /* 0x000000ffff3f7224 */ /* 0x000fe200078e0043 */
[----:B------:R1:W-:Y:S01]  /*10560*/  STL.64 [R1+0x7f8], R50 ;  /* 0x0007f83201007387 */ /* 0x0003e20000100a00 */
[----:B------:R-:W-:Y:S01]  /*10570*/  IMAD.MOV.U32 R75, RZ, RZ, R3 ;  /* 0x000000ffff4b7224 */ /* 0x000fe200078e0003 */
[----:B---3--:R-:W-:-:S02]  /*10580*/  LEA R2, P4, R61, R4, 0x2 ;  /* 0x000000043d027211 */ /* 0x008fc400078810ff */
[C---:B------:R-:W-:Y:S02]  /*10590*/  LEA R52, P5, R60.reuse, R4, 0x2 ;  /* 0x000000043c347211 */ /* 0x040fe400078a10ff */
[-C--:B------:R-:W-:Y:S01]  /*105a0*/  LEA.HI.X.SX32 R3, R61, R0.reuse, 0x2, P4 ;  /* 0x000000003d037211 */ /* 0x080fe200020f16ff */
[----:B------:R-:W-:Y:S01]  /*105b0*/  IMAD.MOV.U32 R61, RZ, RZ, R63 ;  /* 0x000000ffff3d7224 */ /* 0x000fe200078e003f */
[----:B------:R-:W-:Y:S02]  /*105c0*/  LEA.HI.X.SX32 R53, R60, R0, 0x2, P5 ;  /* 0x000000003c357211 */ /* 0x000fe400028f16ff */
[-C--:B----4-:R-:W-:Y:S02]  /*105d0*/  LEA R66, P6, R59, R4.reuse, 0x2 ;  /* 0x000000043b427211 */ /* 0x090fe400078c10ff */
[----:B-1----:R-:W-:-:S03]  /*105e0*/  LEA R50, P0, R58, R4, 0x2 ;  /* 0x000000043a327211 */ /* 0x002fc600078010ff */
[----:B------:R-:W-:Y:S01]  /*105f0*/  STL [R1+0x7c8], R66 ;  /* 0x0007c84201007387 */ /* 0x000fe20000100800 */
[----:B------:R-:W-:-:S03]  /*10600*/  LEA.HI.X.SX32 R61, R59, R0, 0x2, P6 ;  /* 0x000000003b3d7211 */ /* 0x000fc600030f16ff */
[----:B------:R-:W-:Y:S01]  /*10610*/  STL.64 [R1+0x7f0], R44 ;  /* 0x0007f02c01007387 */ /* 0x000fe20000100a00 */
[----:B------:R-:W-:-:S03]  /*10620*/  LEA.HI.X.SX32 R51, R58, R0, 0x2, P0 ;  /* 0x000000003a337211 */ /* 0x000fc600000f16ff */
[----:B------:R-:W-:Y:S04]  /*10630*/  STL.64 [R1+0x7e8], R48 ;  /* 0x0007e83001007387 */ /* 0x000fe80000100a00 */
[----:B------:R1:W-:Y:S04]  /*10640*/  STL.64 [R1+0x7e0], R54 ;  /* 0x0007e03601007387 */ /* 0x0003e80000100a00 */
[----:B-1----:R-:W2:Y:S04]  /*10650*/  LDL.LU.64 R54, [R1+0x1658] ;  /* 0x0016580001367983 */ /* 0x002ea80000300a00 */
[----:B------:R-:W-:Y:S04]  /*10660*/  STL.64 [R1+0x7d8], R2 ;  /* 0x0007d80201007387 */ /* 0x000fe80000100a00 */
[----:B------:R1:W-:Y:S04]  /*10670*/  STL.64 [R1+0x7d0], R52 ;  /* 0x0007d03401007387 */ /* 0x0003e80000100a00 */
[----:B-1----:R-:W3:Y:S04]  /*10680*/  LDL.LU.64 R52, [R1+0x1650] ;  /* 0x0016500001347983 */ /* 0x002ee80000300a00 */
[----:B------:R-:W-:Y:S04]  /*10690*/  STL [R1+0x7cc], R61 ;  /* 0x0007cc3d01007387 */ /* 0x000fe80000100800 */
[----:B------:R1:W-:Y:S04]  /*106a0*/  STL.64 [R1+0x7c0], R50 ;  /* 0x0007c03201007387 */ /* 0x0003e80000100a00 */
[----:B-1----:R-:W4:Y:S01]  /*106b0*/  LDL.LU.64 R50, [R1+0x1648] ;  /* 0x0016480001327983 */ /* 0x002f220000300a00 */
[----:B------:R-:W-:-:S02]  /*106c0*/  IMAD R57, R57, UR59, RZ ;  /* 0x0000003b39397c24 */ /* 0x000fc4000f8e02ff */
[----:B------:R-:W-:-:S03]  /*106d0*/  IMAD R56, R56, UR59, RZ ;  /* 0x0000003b38387c24 */ /* 0x000fc6000f8e02ff */
[CC--:B------:R-:W-:Y:S02]  /*106e0*/  LEA R44, P1, R57.reuse, R4.reuse, 0x2 ;  /* 0x00000004392c7211 */ /* 0x0c0fe400078210ff */
[C---:B------:R-:W-:Y:S02]  /*106f0*/  LEA R48, P2, R56.reuse, R4, 0x2 ;  /* 0x0000000438307211 */ /* 0x040fe400078410ff */
[----:B------:R-:W-:Y:S01]  /*10700*/  MOV R68, R69 ;  /* 0x0000004500447202 */ /* 0x000fe20000000f00 */
[----:B------:R-:W-:Y:S01]  /*10710*/  IMAD.MOV.U32 R69, RZ, RZ, R70 ;  /* 0x000000ffff457224 */ /* 0x000fe200078e0046 */
[-C--:B------:R-:W-:Y:S01]  /*10720*/  LEA.HI.X.SX32 R45, R57, R0.reuse, 0x2, P1 ;  /* 0x00000000392d7211 */ /* 0x080fe200008f16ff */
[----:B------:R-:W-:Y:S01]  /*10730*/  IMAD.MOV.U32 R70, RZ, RZ, R72 ;  /* 0x000000ffff467224 */ /* 0x000fe200078e0048 */
[----:B------:R-:W-:Y:S01]  /*10740*/  LEA.HI.X.SX32 R49, R56, R0, 0x2, P2 ;  /* 0x0000000038317211 */ /* 0x000fe200010f16ff */
[----:B------:R-:W-:Y:S02]  /*10750*/  IMAD.MOV.U32 R72, RZ, RZ, R73 ;  /* 0x000000ffff487224 */ /* 0x000fe400078e0049 */
[----:B------:R-:W-:Y:S01]  /*10760*/  IMAD.MOV.U32 R73, RZ, RZ, R74 ;  /* 0x000000ffff497224 */ /* 0x000fe200078e004a */
[----:B------:R1:W-:Y:S01]  /*10770*/  STL.64 [R1+0x7b8], R44 ;  /* 0x0007b82c01007387 */ /* 0x0003e20000100a00 */
[----:B------:R-:W-:-:S02]  /*10780*/  IMAD.MOV.U32 R74, RZ, RZ, R75 ;  /* 0x000000ffff4a7224 */ /* 0x000fc400078e004b */
[----:B------:R-:W-:Y:S02]  /*10790*/  IMAD.MOV.U32 R75, RZ, RZ, R76 ;  /* 0x000000ffff4b7224 */ /* 0x000fe400078e004c */
[----:B------:R-:W-:Y:S02]  /*107a0*/  IMAD.MOV.U32 R76, RZ, RZ, R77 ;  /* 0x000000ffff4c7224 */ /* 0x000fe400078e004d */
[----:B------:R-:W-:Y:S01]  /*107b0*/  IMAD.MOV.U32 R77, RZ, RZ, R46 ;  /* 0x000000ffff4d7224 */ /* 0x000fe200078e002e */
[----:B-1----:R-:W3:Y:S04]  /*107c0*/  LDL.LU.64 R44, [R1+0x1640] ;  /* 0x00164000012c7983 */ /* 0x002ee80000300a00 */
[----:B------:R1:W-:Y:S01]  /*107d0*/  STL.64 [R1+0x7b0], R48 ;  /* 0x0007b03001007387 */ /* 0x0003e20000100a00 */
[----:B------:R-:W-:-:S03]  /*107e0*/  IMAD.MOV.U32 R57, RZ, RZ, R47 ;  /* 0x000000ffff397224 */ /* 0x000fc600078e002f */
[----:B-1----:R-:W3:Y:S01]  /*107f0*/  LDL.LU.64 R48, [R1+0x1638] ;  /* 0x0016380001307983 */ /* 0x002ee20000300a00 */
[----:B----4-:R-:W-:-:S04]  /*10800*/  LEA R46, P1, R50, R4, 0x2 ;  /* 0x00000004322e7211 */ /* 0x010fc800078210ff */
[----:B------:R-:W-:Y:S01]  /*10810*/  MOV R56, R46 ;  /* 0x0000002e00387202 */ /* 0x000fe20000000f00 */
[----:B------:R1:W-:Y:S04]  /*10820*/  STL [R1+0x780], R46 ;  /* 0x0007802e01007387 */ /* 0x0003e80000100800 */
[----:B-1----:R-:W4:Y:S01]  /*10830*/  LDL.LU.64 R46, [R1+0x1630] ;  /* 0x00163000012e7983 */ /* 0x002f220000300a00 */
[----:B------:R-:W-:Y:S01]  /*10840*/  IMAD.MOV.U32 R62, RZ, RZ, R66 ;  /* 0x000000ffff3e7224 */ /* 0x000fe200078e0042 */
[-C--:B--2---:R-:W-:Y:S02]  /*10850*/  LEA R66, P3, R55, R4.reuse, 0x2 ;  /* 0x0000000437427211 */ /* 0x084fe400078610ff */
[-C--:B------:R-:W-:Y:S01]  /*10860*/  LEA R2, P4, R54, R4.reuse, 0x2 ;  /* 0x0000000436027211 */ /* 0x080fe200078810ff */
[----:B------:R-:W-:Y:S01]  /*10870*/  IMAD.MOV.U32 R60, RZ, RZ, R62 ;  /* 0x000000ffff3c7224 */ /* 0x000fe200078e003e */
[----:B---3--:R-:W-:-:S02]  /*10880*/  LEA R62, P5, R53, R4, 0x2 ;  /* 0x00000004353e7211 */ /* 0x008fc400078a10ff */
[----:B------:R-:W-:Y:S02]  /*10890*/  LEA.HI.X.SX32 R67, R55, R0, 0x2, P3 ;  /* 0x0000000037437211 */ /* 0x000fe400018f16ff */
[----:B------:R-:W-:Y:S02]  /*108a0*/  LEA R60, P6, R52, R4, 0x2 ;  /* 0x00000004343c7211 */ /* 0x000fe400078c10ff */
[----:B------:R-:W-:Y:S02]  /*108b0*/  LEA.HI.X.SX32 R3, R54, R0, 0x2, P4 ;  /* 0x0000000036037211 */ /* 0x000fe400020f16ff */
[----:B------:R-:W-:Y:S01]  /*108c0*/  LEA R58, P0, R51, R4, 0x2 ;  /* 0x00000004333a7211 */ /* 0x000fe200078010ff */
[----:B------:R-:W-:Y:S01]  /*108d0*/  STL.64 [R1+0x7a8], R66 ;  /* 0x0007a84201007387 */ /* 0x000fe20000100a00 */
[-C--:B------:R-:W-:Y:S02]  /*108e0*/  LEA.HI.X.SX32 R63, R53, R0.reuse, 0x2, P5 ;  /* 0x00000000353f7211 */ /* 0x080fe400028f16ff */
[-C--:B------:R-:W-:Y:S01]  /*108f0*/  LEA.HI.X.SX32 R61, R52, R0.reuse, 0x2, P6 ;  /* 0x00000000343d7211 */ /* 0x080fe200030f16ff */
[----:B------:R1:W-:Y:S01]  /*10900*/  STL.64 [R1+0x7a0], R2 ;  /* 0x0007a00201007387 */ /* 0x0003e20000100a00 */
[-C--:B------:R-:W-:Y:S01]  /*10910*/  LEA.HI.X.SX32 R59, R51, R0.reuse, 0x2, P0 ;  /* 0x00000000333b7211 */ /* 0x080fe200000f16ff */
[----:B------:R-:W-:Y:S01]  /*10920*/  IMAD R43, R43, UR59, RZ ;  /* 0x0000003b2b2b7c24 */ /* 0x000fe2000f8e02ff */
[----:B------:R-:W-:Y:S01]  /*10930*/  LEA.HI.X.SX32 R57, R50, R0, 0x2, P1 ;  /* 0x0000000032397211 */ /* 0x000fe200008f16ff */
[----:B------:R-:W-:Y:S01]  /*10940*/  IMAD R42, R42, UR59, RZ ;  /* 0x0000003b2a2a7c24 */ /* 0x000fe2000f8e02ff */
[-C--:B------:R-:W-:Y:S01]  /*10950*/  LEA R64, P2, R49, R4.reuse, 0x2 ;  /* 0x0000000431407211 */ /* 0x080fe200078410ff */
[----:B-1----:R-:W2:Y:S01]  /*10960*/  LDL.LU.64 R2, [R1+0x1628] ;  /* 0x0016280001027983 */ /* 0x002ea20000300a00 */
[----:B------:R-:W-:-:S03]  /*10970*/  LEA R66, P3, R48, R4, 0x2 ;  /* 0x0000000430427211 */ /* 0x000fc600078610ff */
[----:B------:R-:W-:Y:S01]  /*10980*/  STL [R1+0x778], R64 ;  /* 0x0007784001007387 */ /* 0x000fe20000100800 */
[----:B------:R-:W-:-:S03]  /*10990*/  IMAD.MOV.U32 R54, RZ, RZ, R64 ;  /* 0x000000ffff367224 */ /* 0x000fc600078e0040 */
[----:B------:R-:W-:Y:S01]  /*109a0*/  STL.64 [R1+0x798], R62 ;  /* 0x0007983e01007387 */ /* 0x000fe20000100a00 */
[----:B------:R-:W-:Y:S02]  /*109b0*/  IMAD R41, R41, UR59, RZ ;  /* 0x0000003b29297c24 */ /* 0x000fe4000f8e02ff */
[----:B------:R-:W-:Y:S01]  /*109c0*/  IMAD.MOV.U32 R55, RZ, RZ, R65 ;  /* 0x000000ffff377224 */ /* 0x000fe200078e0041 */
[----:B------:R1:W-:Y:S01]  /*109d0*/  STL.64 [R1+0x790], R60 ;  /* 0x0007903c01007387 */ /* 0x0003e20000100a00 */
[----:B------:R-:W-:Y:S01]  /*109e0*/  IMAD R40, R40, UR59, RZ ;  /* 0x0000003b28287c24 */ /* 0x000fe2000f8e02ff */
[-C--:B------:R-:W-:Y:S02]  /*109f0*/  LEA.HI.X.SX32 R55, R49, R0.reuse, 0x2, P2 ;  /* 0x0000000031377211 */ /* 0x080fe400010f16ff */
[----:B------:R3:W-:Y:S01]  /*10a00*/  STL.64 [R1+0x788], R58 ;  /* 0x0007883a01007387 */ /* 0x0007e20000100a00 */
[----:B------:R-:W-:Y:S01]  /*10a10*/  IMAD R39, R39, UR59, RZ ;  /* 0x0000003b27277c24 */ /* 0x000fe2000f8e02ff */
[----:B------:R-:W-:Y:S01]  /*10a20*/  LEA.HI.X.SX32 R67, R48, R0, 0x2, P3 ;  /* 0x0000000030437211 */ /* 0x000fe200018f16ff */
[----:B------:R-:W-:Y:S01]  /*10a30*/  IMAD R38, R38, UR59, RZ ;  /* 0x0000003b26267c24 */ /* 0x000fe2000f8e02ff */
[-C--:B------:R-:W-:Y:S01]  /*10a40*/  LEA R56, P1, R43, R4.reuse, 0x2 ;  /* 0x000000042b387211 */ /* 0x080fe200078210ff */
[----:B------:R3:W-:Y:S01]  /*10a50*/  STL [R1+0x784], R57 ;  /* 0x0007843901007387 */ /* 0x0007e20000100800 */
[----:B------:R-:W-:-:S02]  /*10a60*/  LEA R54, P2, R42, R4, 0x2 ;  /* 0x000000042a367211 */ /* 0x000fc400078410ff */
[-C--:B-1----:R-:W-:Y:S02]  /*10a70*/  LEA R60, P6, R45, R4.reuse, 0x2 ;  /* 0x000000042d3c7211 */ /* 0x082fe400078c10ff */
[CC--:B---3--:R-:W-:Y:S01]  /*10a80*/  LEA R58, P0, R44.reuse, R4.reuse, 0x2 ;  /* 0x000000042c3a7211 */ /* 0x0c8fe200078010ff */
[----:B------:R1:W-:Y:S01]  /*10a90*/  STL [R1+0x77c], R55 ;  /* 0x00077c3701007387 */ /* 0x0003e20000100800 */
[----:B------:R-:W-:Y:S02]  /*10aa0*/  LEA R52, P3, R41, R4, 0x2 ;  /* 0x0000000429347211 */ /* 0x000fe400078610ff */
[-C--:B------:R-:W-:Y:S01]  /*10ab0*/  LEA.HI.X.SX32 R59, R44, R0.reuse, 0x2, P0 ;  /* 0x000000002c3b7211 */ /* 0x080fe200000f16ff */
[----:B------:R-:W-:Y:S01]  /*10ac0*/  IMAD R37, R37, UR59, RZ ;  /* 0x0000003b25257c24 */ /* 0x000fe2000f8e02ff */
[-C--:B------:R-:W-:Y:S01]  /*10ad0*/  LEA.HI.X.SX32 R61, R45, R0.reuse, 0x2, P6 ;  /* 0x000000002d3d7211 */ /* 0x080fe200030f16ff */
[----:B------:R-:W-:Y:S01]  /*10ae0*/  STL.64 [R1+0x770], R66 ;  /* 0x0007704201007387 */ /* 0x000fe20000100a00 */
[----:B------:R-:W-:-:S02]  /*10af0*/  LEA.HI.X.SX32 R57, R43, R0, 0x2, P1 ;  /* 0x000000002b397211 */ /* 0x000fc400008f16ff */
[-C--:B------:R-:W-:Y:S02]  /*10b00*/  LEA.HI.X.SX32 R53, R41, R0.reuse, 0x2, P3 ;  /* 0x0000000029357211 */ /* 0x080fe400018f16ff */
[----:B-1----:R-:W-:Y:S01]  /*10b10*/  LEA.HI.X.SX32 R55, R42, R0, 0x2, P2 ;  /* 0x000000002a377211 */ /* 0x002fe200010f16ff */
[----:B------:R-:W-:Y:S02]  /*10b20*/  IMAD R252, R252, UR59, RZ ;  /* 0x0000003bfcfc7c24 */ /* 0x000fe4000f8e02ff */
[----:B------:R-:W-:Y:S02]  /*10b30*/  IMAD R127, R127, UR59, RZ ;  /* 0x0000003b7f7f7c24 */ /* 0x000fe4000f8e02ff */
[----:B------:R-:W-:Y:S02]  /*10b40*/  IMAD R119, R119, UR59, RZ ;  /* 0x0000003b77777c24 */ /* 0x000fe4000f8e02ff */
[----:B------:R-:W-:Y:S02]  /*10b50*/  IMAD R120, R120, UR59, RZ ;  /* 0x0000003b78787c24 */ /* 0x000fe4000f8e02ff */
[----:B------:R-:W-:-:S02]  /*10b60*/  IMAD R121, R121, UR59, RZ ;  /* 0x0000003b79797c24 */ /* 0x000fc4000f8e02ff */
[----:B------:R-:W-:Y:S02]  /*10b70*/  IMAD R122, R122, UR59, RZ ;  /* 0x0000003b7a7a7c24 */ /* 0x000fe4000f8e02ff */
        /* <DEDUP_REMOVED lines=41> */
[----:B----4-:R-:W-:-:S02]  /*10e10*/  LEA R64, P4, R47, R4, 0x2 ;  /* 0x000000042f407211 */ /* 0x010fc400078810ff */
[C---:B------:R-:W-:Y:S02]  /*10e20*/  LEA R62, P5, R46.reuse, R4, 0x2 ;  /* 0x000000042e3e7211 */ /* 0x040fe400078a10ff */
[-C--:B------:R-:W-:Y:S02]  /*10e30*/  LEA.HI.X.SX32 R65, R47, R0.reuse, 0x2, P4 ;  /* 0x000000002f417211 */ /* 0x080fe400020f16ff */
[----:B------:R-:W-:Y:S02]  /*10e40*/  LEA.HI.X.SX32 R63, R46, R0, 0x2, P5 ;  /* 0x000000002e3f7211 */ /* 0x000fe400028f16ff */
[-C--:B------:R-:W-:Y:S01]  /*10e50*/  LEA R50, P4, R40, R4.reuse, 0x2 ;  /* 0x0000000428327211 */ /* 0x080fe200078810ff */
[----:B------:R-:W-:Y:S01]  /*10e60*/  STL.64 [R1+0x768], R64 ;  /* 0x0007684001007387 */ /* 0x000fe20000100a00 */
[-C--:B------:R-:W-:Y:S02]  /*10e70*/  LEA R48, P5, R39, R4.reuse, 0x2 ;  /* 0x0000000427307211 */ /* 0x080fe400078a10ff */
[----:B------:R-:W-:Y:S01]  /*10e80*/  LEA R46, P6, R38, R4, 0x2 ;  /* 0x00000004262e7211 */ /* 0x000fe200078c10ff */
[----:B------:R-:W-:Y:S01]  /*10e90*/  STL.64 [R1+0x760], R62 ;  /* 0x0007603e01007387 */ /* 0x000fe20000100a00 */
[----:B------:R-:W-:-:S02]  /*10ea0*/  LEA.HI.X.SX32 R51, R40, R0, 0x2, P4 ;  /* 0x0000000028337211 */ /* 0x000fc400020f16ff */
[-C--:B------:R-:W-:Y:S01]  /*10eb0*/  LEA.HI.X.SX32 R49, R39, R0.reuse, 0x2, P5 ;  /* 0x0000000027317211 */ /* 0x080fe200028f16ff */
[----:B------:R1:W-:Y:S01]  /*10ec0*/  STL.64 [R1+0x750], R58 ;  /* 0x0007503a01007387 */ /* 0x0003e20000100a00 */
[----:B------:R-:W-:-:S03]  /*10ed0*/  LEA.HI.X.SX32 R47, R38, R0, 0x2, P6 ;  /* 0x00000000262f7211 */ /* 0x000fc600030f16ff */
[----:B------:R-:W-:Y:S04]  /*10ee0*/  STL.64 [R1+0x758], R60 ;  /* 0x0007583c01007387 */ /* 0x000fe80000100a00 */
[----:B------:R3:W-:Y:S01]  /*10ef0*/  STL.64 [R1+0x748], R56 ;  /* 0x0007483801007387 */ /* 0x0007e20000100a00 */
[----:B-1----:R-:W-:-:S03]  /*10f00*/  LEA R58, P0, R37, R4, 0x2 ;  /* 0x00000004253a7211 */ /* 0x002fc600078010ff */
[----:B------:R1:W-:Y:S04]  /*10f10*/  STL.64 [R1+0x740], R54 ;  /* 0x0007403601007387 */ /* 0x0003e80000100a00 */
[----:B------:R4:W-:Y:S01]  /*10f20*/  STL.64 [R1+0x738], R52 ;  /* 0x0007383401007387 */ /* 0x0009e20000100a00 */
[----:B---3--:R-:W-:-:S03]  /*10f30*/  LEA R56, P1, R36, R4, 0x2 ;  /* 0x0000000424387211 */ /* 0x008fc600078210ff */
[----:B------:R3:W-:Y:S01]  /*10f40*/  STL.64 [R1+0x730], R50 ;  /* 0x0007303201007387 */ /* 0x0007e20000100a00 */
[----:B------:R-:W-:Y:S02]  /*10f50*/  LEA.HI.X.SX32 R59, R37, R0, 0x2, P0 ;  /* 0x00000000253b7211 */ /* 0x000fe400000f16ff */
[C---:B-1----:R-:W-:Y:S01]  /*10f60*/  LEA R54, P2, R35.reuse, R4, 0x2 ;  /* 0x0000000423367211 */ /* 0x042fe200078410ff */
[----:B------:R1:W-:Y:S01]  /*10f70*/  STL.64 [R1+0x728], R48 ;  /* 0x0007283001007387 */ /* 0x0003e20000100a00 */
[----:B------:R-:W-:Y:S02]  /*10f80*/  LEA.HI.X.SX32 R57, R36, R0, 0x2, P1 ;  /* 0x0000000024397211 */ /* 0x000fe400008f16ff */
[----:B----4-:R-:W-:Y:S01]  /*10f90*/  LEA R52, P3, R34, R4, 0x2 ;  /* 0x0000000422347211 */ /* 0x010fe200078610ff */
[----:B------:R4:W-:Y:S01]  /*10fa0*/  STL.64 [R1+0x720], R46 ;  /* 0x0007202e01007387 */ /* 0x0009e20000100a00 */
[----:B------:R-:W-:Y:S02]  /*10fb0*/  LEA.HI.X.SX32 R55, R35, R0, 0x2, P2 ;  /* 0x0000000023377211 */ /* 0x000fe400010f16ff */
[----:B---3--:R-:W-:-:S02]  /*10fc0*/  LEA R50, P4, R33, R4, 0x2 ;  /* 0x0000000421327211 */ /* 0x008fc400078810ff */
[-C--:B------:R-:W-:Y:S02]  /*10fd0*/  LEA R44, P0, R30, R4.reuse, 0x2 ;  /* 0x000000041e2c7211 */ /* 0x080fe400078010ff */
[----:B-1----:R-:W-:Y:S02]  /*10fe0*/  LEA R48, P5, R32, R4, 0x2 ;  /* 0x0000000420307211 */ /* 0x002fe400078a10ff */
[----:B------:R-:W-:Y:S02]  /*10ff0*/  LEA.HI.X.SX32 R53, R34, R0, 0x2, P3 ;  /* 0x0000000022357211 */ /* 0x000fe400018f16ff */
[-C--:B----4-:R-:W-:Y:S01]  /*11000*/  LEA R46, P6, R31, R4.reuse, 0x2 ;  /* 0x000000041f2e7211 */ /* 0x090fe200078c10ff */
[----:B------:R-:W-:Y:S01]  /*11010*/  STL.64 [R1+0x718], R58 ;  /* 0x0007183a01007387 */ /* 0x000fe20000100a00 */
[----:B------:R-:W-:Y:S02]  /*11020*/  LEA R42, P1, R29, R4, 0x2 ;  /* 0x000000041d2a7211 */ /* 0x000fe400078210ff */
[----:B------:R-:W-:Y:S01]  /*11030*/  LEA.HI.X.SX32 R51, R33, R0, 0x2, P4 ;  /* 0x0000000021337211 */ /* 0x000fe200020f16ff */
[----:B------:R-:W-:Y:S01]  /*11040*/  STL.64 [R1+0x710], R56 ;  /* 0x0007103801007387 */ /* 0x000fe20000100a00 */
[----:B------:R-:W-:-:S02]  /*11050*/  LEA R40, P2, R28, R4, 0x2 ;  /* 0x000000041c287211 */ /* 0x000fc400078410ff */
[----:B------:R-:W-:Y:S01]  /*11060*/  LEA.HI.X.SX32 R49, R32, R0, 0x2, P5 ;  /* 0x0000000020317211 */ /* 0x000fe200028f16ff */
[----:B------:R-:W-:Y:S01]  /*11070*/  STL.64 [R1+0x708], R54 ;  /* 0x0007083601007387 */ /* 0x000fe20000100a00 */
[----:B------:R-:W-:Y:S02]  /*11080*/  LEA R38, P3, R27, R4, 0x2 ;  /* 0x000000041b267211 */ /* 0x000fe400078610ff */
[----:B------:R-:W-:Y:S01]  /*11090*/  LEA.HI.X.SX32 R47, R31, R0, 0x2, P6 ;  /* 0x000000001f2f7211 */ /* 0x000fe200030f16ff */
        /* <DEDUP_REMOVED lines=11> */
[-C--:B------:R-:W-:Y:S01]  /*11150*/  LEA.HI.X.SX32 R39, R27, R0.reuse, 0x2, P3 ;  /* 0x000000001b277211 */ /* 0x080fe200018f16ff */
[----:B------:R-:W-:Y:S01]  /*11160*/  STL.64 [R1+0x6e0], R44 ;  /* 0x0006e02c01007387 */ /* 0x000fe20000100a00 */
[----:B------:R-:W-:-:S02]  /*11170*/  LEA.HI.X.SX32 R37, R26, R0, 0x2, P4 ;  /* 0x000000001a257211 */ /* 0x000fc400020f16ff */
[-C--:B------:R-:W-:Y:S01]  /*11180*/  LEA.HI.X.SX32 R35, R25, R0.reuse, 0x2, P5 ;  /* 0x0000000019237211 */ /* 0x080fe200028f16ff */
[----:B------:R1:W-:Y:S01]  /*11190*/  STL.64 [R1+0x6d8], R42 ;  /* 0x0006d82a01007387 */ /* 0x0003e20000100a00 */
[-C--:B------:R-:W-:Y:S02]  /*111a0*/  LEA.HI.X.SX32 R33, R24, R0.reuse, 0x2, P6 ;  /* 0x0000000018217211 */ /* 0x080fe400030f16ff */
[----:B------:R-:W-:Y:S01]  /*111b0*/  LEA.HI.X.SX32 R31, R23, R0, 0x2, P0 ;  /* 0x00000000171f7211 */ /* 0x000fe200000f16ff */
[----:B------:R3:W-:Y:S04]  /*111c0*/  STL.64 [R1+0x6d0], R40 ;  /* 0x0006d02801007387 */ /* 0x0007e80000100a00 */
[----:B------:R4:W-:Y:S01]  /*111d0*/  STL.64 [R1+0x6c8], R38 ;  /* 0x0006c82601007387 */ /* 0x0009e20000100a00 */
[----:B-1----:R-:W-:-:S03]  /*111e0*/  LEA R42, P1, R22, R4, 0x2 ;  /* 0x00000004162a7211 */ /* 0x002fc600078210ff */
[----:B------:R1:W-:Y:S01]  /*111f0*/  STL.64 [R1+0x6c0], R36 ;  /* 0x0006c02401007387 */ /* 0x0003e20000100a00 */
[----:B---3--:R-:W-:-:S03]  /*11200*/  LEA R40, P2, R21, R4, 0x2 ;  /* 0x0000000415287211 */ /* 0x008fc600078410ff */
[----:B------:R3:W-:Y:S01]  /*11210*/  STL.64 [R1+0x6b8], R34 ;  /* 0x0006b82201007387 */ /* 0x0007e20000100a00 */
[----:B------:R-:W-:Y:S02]  /*11220*/  LEA.HI.X.SX32 R43, R22, R0, 0x2, P1 ;  /* 0x00000000162b7211 */ /* 0x000fe400008f16ff */
[C---:B----4-:R-:W-:Y:S01]  /*11230*/  LEA R38, P3, R20.reuse, R4, 0x2 ;  /* 0x0000000414267211 */ /* 0x050fe200078610ff */
[----:B------:R4:W-:Y:S01]  /*11240*/  STL.64 [R1+0x6b0], R32 ;  /* 0x0006b02001007387 */ /* 0x0009e20000100a00 */
[----:B------:R-:W-:Y:S02]  /*11250*/  LEA.HI.X.SX32 R41, R21, R0, 0x2, P2 ;  /* 0x0000000015297211 */ /* 0x000fe400010f16ff */
[----:B-1----:R-:W-:Y:S01]  /*11260*/  LEA R36, P4, R19, R4, 0x2 ;  /* 0x0000000413247211 */ /* 0x002fe200078810ff */
[----:B------:R1:W-:Y:S01]  /*11270*/  STL.64 [R1+0x6a8], R30 ;  /* 0x0006a81e01007387 */ /* 0x0003e20000100a00 */
[----:B------:R-:W-:Y:S02]  /*11280*/  LEA.HI.X.SX32 R39, R20, R0, 0x2, P3 ;  /* 0x0000000014277211 */ /* 0x000fe400018f16ff */
[----:B---3--:R-:W-:-:S02]  /*11290*/  LEA R34, P5, R18, R4, 0x2 ;  /* 0x0000000412227211 */ /* 0x008fc400078a10ff */
[-C--:B------:R-:W-:Y:S02]  /*112a0*/  LEA R28, P1, R15, R4.reuse, 0x2 ;  /* 0x000000040f1c7211 */ /* 0x080fe400078210ff */
[----:B----4-:R-:W-:Y:S02]  /*112b0*/  LEA R32, P6, R17, R4, 0x2 ;  /* 0x0000000411207211 */ /* 0x010fe400078c10ff */
[----:B------:R-:W-:Y:S02]  /*112c0*/  LEA.HI.X.SX32 R37, R19, R0, 0x2, P4 ;  /* 0x0000000013257211 */ /* 0x000fe400020f16ff */
[-C--:B-1----:R-:W-:Y:S01]  /*112d0*/  LEA R30, P0, R16, R4.reuse, 0x2 ;  /* 0x00000004101e7211 */ /* 0x082fe200078010ff */
        /* <DEDUP_REMOVED lines=8> */
[-C--:B------:R-:W-:Y:S01]  /*11360*/  LEA.HI.X.SX32 R31, R16, R0.reuse, 0x2, P0 ;  /* 0x00000000101f7211 */ /* 0x080fe200000f16ff */
[----:B------:R-:W-:Y:S01]  /*11370*/  STL.64 [R1+0x688], R36 ;  /* 0x0006882401007387 */ /* 0x000fe20000100a00 */
[----:B------:R-:W-:Y:S02]  /*11380*/  LEA.HI.X.SX32 R29, R15, R0, 0x2, P1 ;  /* 0x000000000f1d7211 */ /* 0x000fe400008f16ff */
[----:B------:R-:W-:Y:S01]  /*11390*/  LEA R20, P5, R10, R4, 0x2 ;  /* 0x000000040a147211 */ /* 0x000fe200078a10ff */
[----:B------:R-:W-:Y:S01]  /*113a0*/  STL.64 [R1+0x680], R34 ;  /* 0x0006802201007387 */ /* 0x000fe20000100a00 */
[----:B------:R-:W-:-:S02]  /*113b0*/  LEA.HI.X.SX32 R27, R14, R0, 0x2, P2 ;  /* 0x000000000e1b7211 */ /* 0x000fc400010f16ff */
[----:B------:R-:W-:Y:S01]  /*113c0*/  LEA R18, P6, R9, R4, 0x2 ;  /* 0x0000000409127211 */ /* 0x000fe200078c10ff */
[----:B------:R-:W-:Y:S01]  /*113d0*/  STL.64 [R1+0x678], R32 ;  /* 0x0006782001007387 */ /* 0x000fe20000100a00 */
[----:B------:R-:W-:Y:S02]  /*113e0*/  LEA.HI.X.SX32 R25, R13, R0, 0x2, P3 ;  /* 0x000000000d197211 */ /* 0x000fe400018f16ff */
[----:B------:R-:W-:Y:S01]  /*113f0*/  LEA R16, P0, R8, R4, 0x2 ;  /* 0x0000000408107211 */ /* 0x000fe200078010ff */
[----:B------:R-:W-:Y:S01]  /*11400*/  STL.64 [R1+0x670], R30 ;  /* 0x0006701e01007387 */ /* 0x000fe20000100a00 */
[-C--:B------:R-:W-:Y:S02]  /*11410*/  LEA.HI.X.SX32 R23, R12, R0.reuse, 0x2, P4 ;  /* 0x000000000c177211 */ /* 0x080fe400020f16ff */
[-C--:B------:R-:W-:Y:S01]  /*11420*/  LEA.HI.X.SX32 R21, R10, R0.reuse, 0x2, P5 ;  /* 0x000000000a157211 */ /* 0x080fe200028f16ff */
[----:B------:R1:W-:Y:S01]  /*11430*/  STL.64 [R1+0x668], R28 ;  /* 0x0006681c01007387 */ /* 0x0003e20000100a00 */
[----:B------:R-:W-:-:S02]  /*11440*/  LEA.HI.X.SX32 R19, R9, R0, 0x2, P6 ;  /* 0x0000000009137211 */ /* 0x000fc400030f16ff */
        /* <DEDUP_REMOVED lines=8> */
[----:B----4-:R-:W-:Y:S01]  /*114d0*/  LEA R24, P3, R127, R4, 0x2 ;  /* 0x000000047f187211 */ /* 0x010fe200078610ff */
[----:B------:R4:W-:Y:S01]  /*114e0*/  STL.64 [R1+0x640], R18 ;  /* 0x0006401201007387 */ /* 0x0009e20000100a00 */
[----:B------:R-:W-:Y:S02]  /*114f0*/  LEA.HI.X.SX32 R27, R5, R0, 0x2, P2 ;  /* 0x00000000051b7211 */ /* 0x000fe400010f16ff */
[-C--:B-1----:R-:W-:Y:S01]  /*11500*/  LEA R22, P4, R252, R4.reuse, 0x2 ;  /* 0x00000004fc167211 */ /* 0x082fe200078810ff */
[----:B------:R1:W-:Y:S01]  /*11510*/  STL.64 [R1+0x638], R16 ;  /* 0x0006381001007387 */ /* 0x0003e20000100a00 */
[----:B---3--:R-:W-:Y:S02]  /*11520*/  LEA R20, P5, R68, R4, 0x2 ;  /* 0x0000000444147211 */ /* 0x008fe400078a10ff */
[----:B------:R-:W-:-:S02]  /*11530*/  LEA.HI.X.SX32 R23, R252, R0, 0x2, P4 ;  /* 0x00000000fc177211 */ /* 0x000fc400020f16ff */
[-C--:B----4-:R-:W-:Y:S02]  /*11540*/  LEA R18, P6, R69, R4.reuse, 0x2 ;  /* 0x0000000445127211 */ /* 0x090fe400078c10ff */
[----:B------:R-:W-:Y:S02]  /*11550*/  LEA R14, P1, R71, R4, 0x2 ;  /* 0x00000004470e7211 */ /* 0x000fe400078210ff */
[----:B------:R-:W-:Y:S02]  /*11560*/  LEA.HI.X.SX32 R25, R127, R0, 0x2, P3 ;  /* 0x000000007f197211 */ /* 0x000fe400018f16ff */
[-C--:B-1----:R-:W-:Y:S01]  /*11570*/  LEA R16, P0, R70, R4.reuse, 0x2 ;  /* 0x0000000446107211 */ /* 0x082fe200078010ff */
[----:B------:R-:W-:Y:S01]  /*11580*/  STL.64 [R1+0x630], R28 ;  /* 0x0006301c01007387 */ /* 0x000fe20000100a00 */
[----:B------:R-:W-:Y:S02]  /*11590*/  LEA R12, P2, R72, R4, 0x2 ;  /* 0x00000004480c7211 */ /* 0x000fe400078410ff */
[----:B------:R-:W-:Y:S01]  /*115a0*/  LEA.HI.X.SX32 R21, R68, R0, 0x2, P5 ;  /* 0x0000000044157211 */ /* 0x000fe200028f16ff */
[----:B------:R-:W-:Y:S01]  /*115b0*/  STL.64 [R1+0x628], R26 ;  /* 0x0006281a01007387 */ /* 0x000fe20000100a00 */
[----:B------:R-:W-:-:S02]  /*115c0*/  LEA R8, P3, R73, R4, 0x2 ;  /* 0x0000000449087211 */ /* 0x000fc400078610ff */
[-C--:B------:R-:W-:Y:S01]  /*115d0*/  LEA.HI.X.SX32 R19, R69, R0.reuse, 0x2, P6 ;  /* 0x0000000045137211 */ /* 0x080fe200030f16ff */
[----:B------:R1:W-:Y:S01]  /*115e0*/  STL.64 [R1+0x618], R22 ;  /* 0x0006181601007387 */ /* 0x0003e20000100a00 */
[-C--:B------:R-:W-:Y:S02]  /*115f0*/  LEA.HI.X.SX32 R17, R70, R0.reuse, 0x2, P0 ;  /* 0x0000000046117211 */ /* 0x080fe400000f16ff */
[-C--:B------:R-:W-:Y:S01]  /*11600*/  LEA.HI.X.SX32 R15, R71, R0.reuse, 0x2, P1 ;  /* 0x00000000470f7211 */ /* 0x080fe200008f16ff */
[----:B------:R-:W-:Y:S01]  /*11610*/  STL.64 [R1+0x620], R24 ;  /* 0x0006201801007387 */ /* 0x000fe20000100a00 */
[-C--:B------:R-:W-:Y:S02]  /*11620*/  LEA.HI.X.SX32 R13, R72, R0.reuse, 0x2, P2 ;  /* 0x00000000480d7211 */ /* 0x080fe400010f16ff */
[----:B------:R-:W-:Y:S01]  /*11630*/  LEA.HI.X.SX32 R9, R73, R0, 0x2, P3 ;  /* 0x0000000049097211 */ /* 0x000fe200018f16ff */
        /* <DEDUP_REMOVED lines=14> */
[----:B------:R-:W-:Y:S02]  /*11720*/  LEA.HI.X.SX32 R17, R77, R0, 0x2, P0 ;  /* 0x000000004d117211 */ /* 0x000fe400000f16ff */
[----:B-1----:R-:W-:Y:S01]  /*11730*/  LEA R12, P2, R80, R4, 0x2 ;  /* 0x00000004500c7211 */ /* 0x002fe200078410ff */
[----:B------:R1:W-:Y:S01]  /*11740*/  STL.64 [R1+0x5e0], R22 ;  /* 0x0005e01601007387 */ /* 0x0003e20000100a00 */
[----:B------:R-:W-:Y:S01]  /*11750*/  LEA.HI.X.SX32 R15, R78, R0, 0x2, P1 ;  /* 0x000000004e0f7211 */ /* 0x000fe200008f16ff */
[----:B------:R-:W-:Y:S01]  /*11760*/  IMAD R152, R152, UR45, RZ ;  /* 0x0000002d98987c24 */ /* 0x000fe2000f8e02ff */
[----:B----4-:R-:W-:Y:S01]  /*11770*/  LEA R8, P3, R81, R4, 0x2 ;  /* 0x0000000451087211 */ /* 0x010fe200078610ff */
[----:B------:R3:W-:Y:S01]  /*11780*/  STL.64 [R1+0x5d8], R20 ;  /* 0x0005d81401007387 */ /* 0x0007e20000100a00 */
[-C--:B------:R-:W-:Y:S01]  /*11790*/  LEA.HI.X.SX32 R13, R80, R0.reuse, 0x2, P2 ;  /* 0x00000000500d7211 */ /* 0x080fe200010f16ff */
[----:B------:R-:W-:Y:S01]  /*117a0*/  IMAD R153, R153, UR44, RZ ;  /* 0x0000002c99997c24 */ /* 0x000fe2000f8e02ff */
[----:B------:R-:W-:Y:S01]  /*117b0*/  LEA.HI.X.SX32 R9, R81, R0, 0x2, P3 ;  /* 0x0000000051097211 */ /* 0x000fe200018f16ff */
[----:B------:R4:W-:Y:S01]  /*117c0*/  STL.64 [R1+0x5d0], R18 ;  /* 0x0005d01201007387 */ /* 0x0009e20000100a00 */
[----:B------:R-:W-:Y:S01]  /*117d0*/  IMAD R154, R154, UR43, RZ ;  /* 0x0000002b9a9a7c24 */ /* 0x000fe2000f8e02ff */
[----:B------:R-:W-:Y:S01]  /*117e0*/  ULDC UR45, c[0x0][0x240] ;  /* 0x00009000002d7ab9 */ /* 0x000fe20000000800 */
[----:B------:R-:W-:Y:S01]  /*117f0*/  IMAD R155, R155, UR42, RZ ;  /* 0x0000002a9b9b7c24 */ /* 0x000fe2000f8e02ff */
[-C--:B-1----:R-:W-:Y:S01]  /*11800*/  LEA R22, P4, R82, R4.reuse, 0x2 ;  /* 0x0000000452167211 */ /* 0x082fe200078810ff */
[----:B------:R1:W-:Y:S01]  /*11810*/  STL.64 [R1+0x5c8], R16 ;  /* 0x0005c81001007387 */ /* 0x0003e20000100a00 */
[----:B------:R-:W-:Y:S01]  /*11820*/  IMAD R156, R156, UR41, RZ ;  /* 0x000000299c9c7c24 */ /* 0x000fe2000f8e02ff */
[----:B------:R-:W-:Y:S01]  /*11830*/  ULDC UR44, c[0x0][0x240] ;  /* 0x00009000002c7ab9 */ /* 0x000fe20000000800 */
[----:B---3--:R-:W-:Y:S01]  /*11840*/  LEA R20, P5, R83, R4, 0x2 ;  /* 0x0000000453147211 */ /* 0x008fe200078a10ff */
[----:B------:R3:W-:Y:S01]  /*11850*/  STL.64 [R1+0x5c0], R14 ;  /* 0x0005c00e01007387 */ /* 0x0007e20000100a00 */
[----:B------:R-:W-:Y:S01]  /*11860*/  LEA.HI.X.SX32 R23, R82, R0, 0x2, P4 ;  /* 0x0000000052177211 */ /* 0x000fe200020f16ff */
[----:B------:R-:W-:Y:S01]  /*11870*/  IMAD R157, R157, UR40, RZ ;  /* 0x000000289d9d7c24 */ /* 0x000fe2000f8e02ff */
[----:B----4-:R-:W-:Y:S01]  /*11880*/  LEA R18, P6, R84, R4, 0x2 ;  /* 0x0000000454127211 */ /* 0x010fe200078c10ff */
[----:B------:R4:W-:Y:S01]  /*11890*/  STL.64 [R1+0x5b8], R12 ;  /* 0x0005b80c01007387 */ /* 0x0009e20000100a00 */
[----:B------:R-:W-:Y:S01]  /*118a0*/  LEA.HI.X.SX32 R21, R83, R0, 0x2, P5 ;  /* 0x0000000053157211 */ /* 0x000fe200028f16ff */
[----:B------:R-:W-:Y:S01]  /*118b0*/  IMAD R158, R158, UR39, RZ ;  /* 0x000000279e9e7c24 */ /* 0x000fe2000f8e02ff */
[----:B------:R-:W-:Y:S01]  /*118c0*/  ULDC UR43, c[0x0][0x240] ;  /* 0x00009000002b7ab9 */ /* 0x000fe20000000800 */
[----:B-1----:R-:W-:Y:S01]  /*118d0*/  LEA R16, P0, R85, R4, 0x2 ;  /* 0x0000000455107211 */ /* 0x002fe200078010ff */
[----:B------:R1:W-:Y:S01]  /*118e0*/  STL.64 [R1+0x5b0], R8 ;  /* 0x0005b00801007387 */ /* 0x0003e20000100a00 */
[----:B------:R-:W-:Y:S01]  /*118f0*/  LEA.HI.X.SX32 R19, R84, R0, 0x2, P6 ;  /* 0x0000000054137211 */ /* 0x000fe200030f16ff */
[----:B------:R-:W-:Y:S01]  /*11900*/  IMAD R159, R159, UR38, RZ ;  /* 0x000000269f9f7c24 */ /* 0x000fe2000f8e02ff */
[----:B---3--:R-:W-:Y:S01]  /*11910*/  LEA R14, P1, R86, R4, 0x2 ;  /* 0x00000004560e7211 */ /* 0x008fe200078210ff */
[----:B------:R-:W-:Y:S01]  /*11920*/  IMAD R160, R160, UR37, RZ ;  /* 0x00000025a0a07c24 */ /* 0x000fe2000f8e02ff */
[----:B------:R-:W-:Y:S01]  /*11930*/  LEA.HI.X.SX32 R17, R85, R0, 0x2, P0 ;  /* 0x0000000055117211 */ /* 0x000fe200000f16ff */
[----:B------:R-:W-:Y:S01]  /*11940*/  IMAD R161, R161, UR36, RZ ;  /* 0x00000024a1a17c24 */ /* 0x000fe2000f8e02ff */
[C---:B----4-:R-:W-:Y:S01]  /*11950*/  LEA R12, P2, R87.reuse, R4, 0x2 ;  /* 0x00000004570c7211 */ /* 0x050fe200078410ff */
[----:B------:R3:W-:Y:S01]  /*11960*/  STL.64 [R1+0x5a8], R22 ;  /* 0x0005a81601007387 */ /* 0x0007e20000100a00 */
[----:B------:R-:W-:Y:S01]  /*11970*/  LEA.HI.X.SX32 R15, R86, R0, 0x2, P1 ;  /* 0x00000000560f7211 */ /* 0x000fe200008f16ff */
[----:B------:R-:W-:Y:S01]  /*11980*/  IMAD R162, R162, UR35, RZ ;  /* 0x00000023a2a27c24 */ /* 0x000fe2000f8e02ff */
[----:B------:R-:W-:Y:S01]  /*11990*/  ULDC UR42, c[0x0][0x240] ;  /* 0x00009000002a7ab9 */ /* 0x000fe20000000800 */
[C---:B-1----:R-:W-:Y:S01]  /*119a0*/  LEA R8, P3, R88.reuse, R4, 0x2 ;  /* 0x0000000458087211 */ /* 0x042fe200078610ff */
[----:B------:R1:W-:Y:S01]  /*119b0*/  STL.64 [R1+0x5a0], R20 ;  /* 0x0005a01401007387 */ /* 0x0003e20000100a00 */
[-C--:B------:R-:W-:Y:S01]  /*119c0*/  LEA.HI.X.SX32 R13, R87, R0.reuse, 0x2, P2 ;  /* 0x00000000570d7211 */ /* 0x080fe200010f16ff */
[----:B------:R-:W-:Y:S01]  /*119d0*/  IMAD R163, R163, UR34, RZ ;  /* 0x00000022a3a37c24 */ /* 0x000fe2000f8e02ff */
[----:B------:R-:W-:Y:S01]  /*119e0*/  LEA.HI.X.SX32 R9, R88, R0, 0x2, P3 ;  /* 0x0000000058097211 */ /* 0x000fe200018f16ff */
[----:B------:R4:W-:Y:S01]  /*119f0*/  STL.64 [R1+0x598], R18 ;  /* 0x0005981201007387 */ /* 0x0009e20000100a00 */
[----:B------:R-:W-:Y:S01]  /*11a00*/  IMAD R164, R164, UR33, RZ ;  /* 0x00000021a4a47c24 */ /* 0x000fe2000f8e02ff */
[----:B------:R-:W-:Y:S01]  /*11a10*/  ULDC UR41, c[0x0][0x240] ;  /* 0x0000900000297ab9 */ /* 0x000fe20000000800 */
[-C--:B---3--:R-:W-:Y:S01]  /*11a20*/  LEA R22, P4, R89, R4.reuse, 0x2 ;  /* 0x0000000459167211 */ /* 0x088fe200078810ff */
[----:B------:R3:W-:Y:S01]  /*11a30*/  STL.64 [R1+0x590], R16 ;  /* 0x0005901001007387 */ /* 0x0007e20000100a00 */
[----:B------:R-:W-:Y:S01]  /*11a40*/  IMAD R165, R165, UR32, RZ ;  /* 0x00000020a5a57c24 */ /* 0x000fe2000f8e02ff */
[----:B------:R-:W-:Y:S01]  /*11a50*/  ULDC UR40, c[0x0][0x240] ;  /* 0x0000900000287ab9 */ /* 0x000fe20000000800 */
[----:B------:R-:W-:Y:S01]  /*11a60*/  IMAD R166, R166, UR61, RZ ;  /* 0x0000003da6a67c24 */ /* 0x000fe2000f8e02ff */
[C---:B-1----:R-:W-:Y:S01]  /*11a70*/  LEA R20, P5, R90.reuse, R4, 0x2 ;  /* 0x000000045a147211 */ /* 0x042fe200078a10ff */
[----:B------:R1:W-:Y:S01]  /*11a80*/  STL.64 [R1+0x588], R14 ;  /* 0x0005880e01007387 */ /* 0x0003e20000100a00 */
[----:B------:R-:W-:Y:S01]  /*11a90*/  LEA.HI.X.SX32 R23, R89, R0, 0x2, P4 ;  /* 0x0000000059177211 */ /* 0x000fe200020f16ff */
[----:B------:R-:W-:Y:S01]  /*11aa0*/  IMAD R167, R167, UR60, RZ ;  /* 0x0000003ca7a77c24 */ /* 0x000fe2000f8e02ff */
[C---:B----4-:R-:W-:Y:S01]  /*11ab0*/  LEA R18, P6, R91.reuse, R4, 0x2 ;  /* 0x000000045b127211 */ /* 0x050fe200078c10ff */
[----:B------:R4:W-:Y:S01]  /*11ac0*/  STL.64 [R1+0x580], R12 ;  /* 0x0005800c01007387 */ /* 0x0009e20000100a00 */
[----:B------:R-:W-:Y:S01]  /*11ad0*/  LEA.HI.X.SX32 R21, R90, R0, 0x2, P5 ;  /* 0x000000005a157211 */ /* 0x000fe200028f16ff */
[----:B------:R-:W-:Y:S01]  /*11ae0*/  IMAD R168, R168, UR31, RZ ;  /* 0x0000001fa8a87c24 */ /* 0x000fe2000f8e02ff */
[----:B---3--:R-:W-:Y:S01]  /*11af0*/  LEA R16, P0, R92, R4, 0x2 ;  /* 0x000000045c107211 */ /* 0x008fe200078010ff */
[----:B------:R3:W-:Y:S01]  /*11b00*/  STL.64 [R1+0x578], R8 ;  /* 0x0005780801007387 */ /* 0x0007e20000100a00 */
[----:B------:R-:W-:Y:S01]  /*11b10*/  LEA.HI.X.SX32 R19, R91, R0, 0x2, P6 ;  /* 0x000000005b137211 */ /* 0x000fe200030f16ff */
[----:B------:R-:W-:Y:S01]  /*11b20*/  IMAD R169, R169, UR30, RZ ;  /* 0x0000001ea9a97c24 */ /* 0x000fe2000f8e02ff */
[----:B------:R-:W-:Y:S01]  /*11b30*/  ULDC UR39, c[0x0][0x240] ;  /* 0x0000900000277ab9 */ /* 0x000fe20000000800 */
[----:B-1----:R-:W-:Y:S01]  /*11b40*/  LEA R14, P1, R93, R4, 0x2 ;  /* 0x000000045d0e7211 */ /* 0x002fe200078210ff */
[----:B------:R-:W-:Y:S01]  /*11b50*/  IMAD R170, R170, UR29, RZ ;  /* 0x0000001daaaa7c24 */ /* 0x000fe2000f8e02ff */
[----:B------:R-:W-:Y:S01]  /*11b60*/  LEA.HI.X.SX32 R17, R92, R0, 0x2, P0 ;  /* 0x000000005c117211 */ /* 0x000fe200000f16ff */
[----:B------:R-:W-:Y:S01]  /*11b70*/  IMAD R171, R171, UR28, RZ ;  /* 0x0000001cabab7c24 */ /* 0x000fe2000f8e02ff */
[----:B----4-:R-:W-:Y:S01]  /*11b80*/  LEA R12, P2, R94, R4, 0x2 ;  /* 0x000000045e0c7211 */ /* 0x010fe200078410ff */
[----:B------:R1:W-:Y:S01]  /*11b90*/  STL.64 [R1+0x570], R22 ;  /* 0x0005701601007387 */ /* 0x0003e20000100a00 */
[----:B------:R-:W-:Y:S01]  /*11ba0*/  LEA.HI.X.SX32 R15, R93, R0, 0x2, P1 ;  /* 0x000000005d0f7211 */ /* 0x000fe200008f16ff */
[----:B------:R-:W-:Y:S01]  /*11bb0*/  IMAD R172, R172, UR27, RZ ;  /* 0x0000001bacac7c24 */ /* 0x000fe2000f8e02ff */
[----:B---3--:R-:W-:Y:S01]  /*11bc0*/  LEA R8, P3, R95, R4, 0x2 ;  /* 0x000000045f087211 */ /* 0x008fe200078610ff */
        /* <DEDUP_REMOVED lines=178> */
[----:B------:R-:W-:Y:S01]  /*126f0*/  ULDC UR22, c[0x0][0x240] ;  /* 0x0000900000167ab9 */ /* 0x000fe20000000800 */
[----:B------:R-:W-:Y:S01]  /*12700*/  ULDC UR21, c[0x0][0x240] ;  /* 0x0000900000157ab9 */ /* 0x000fe20000000800 */
[CC--:B---3--:R-:W-:Y:S01]  /*12710*/  LEA R22, P4, R133.reuse, R4.reuse, 0x2 ;  /* 0x0000000485167211 */ /* 0x0c8fe200078810ff */
[----:B------:R3:W-:Y:S01]  /*12720*/  STL.64 [R1+0x440], R16 ;  /* 0x0004401001007387 */ /* 0x0007e20000100a00 */
[----:B------:R-:W-:Y:S01]  /*12730*/  ULDC UR20, c[0x0][0x240] ;  /* 0x0000900000147ab9 */ /* 0x000fe20000000800 */
[----:B------:R-:W-:Y:S01]  /*12740*/  ULDC UR19, c[0x0][0x240] ;  /* 0x0000900000137ab9 */ /* 0x000fe20000000800 */
[----:B------:R-:W-:Y:S01]  /*12750*/  ULDC UR18, c[0x0][0x240] ;  /* 0x0000900000127ab9 */ /* 0x000fe20000000800 */
[C---:B-1----:R-:W-:Y:S01]  /*12760*/  LEA R20, P5, R134.reuse, R4, 0x2 ;  /* 0x0000000486147211 */ /* 0x042fe200078a10ff */
[----:B------:R1:W-:Y:S01]  /*12770*/  STL.64 [R1+0x438], R14 ;  /* 0x0004380e01007387 */ /* 0x0003e20000100a00 */
[----:B------:R-:W-:Y:S01]  /*12780*/  LEA.HI.X.SX32 R23, R133, R0, 0x2, P4 ;  /* 0x0000000085177211 */ /* 0x000fe200020f16ff */
[----:B------:R-:W-:Y:S01]  /*12790*/  ULDC UR17, c[0x0][0x240] ;  /* 0x0000900000117ab9 */ /* 0x000fe20000000800 */
[C---:B----4-:R-:W-:Y:S01]  /*127a0*/  LEA R18, P6, R135.reuse, R4, 0x2 ;  /* 0x0000000487127211 */ /* 0x050fe200078c10ff */
[----:B------:R4:W-:Y:S01]  /*127b0*/  STL.64 [R1+0x430], R12 ;  /* 0x0004300c01007387 */ /* 0x0009e20000100a00 */
[----:B------:R-:W-:Y:S01]  /*127c0*/  LEA.HI.X.SX32 R21, R134, R0, 0x2, P5 ;  /* 0x0000000086157211 */ /* 0x000fe200028f16ff */
[----:B------:R-:W-:Y:S01]  /*127d0*/  ULDC UR16, c[0x0][0x240] ;  /* 0x0000900000107ab9 */ /* 0x000fe20000000800 */
[C---:B---3--:R-:W-:Y:S01]  /*127e0*/  LEA R16, P0, R136.reuse, R4, 0x2 ;  /* 0x0000000488107211 */ /* 0x048fe200078010ff */
[----:B------:R3:W-:Y:S01]  /*127f0*/  STL.64 [R1+0x428], R8 ;  /* 0x0004280801007387 */ /* 0x0007e20000100a00 */
[----:B------:R-:W-:Y:S01]  /*12800*/  LEA.HI.X.SX32 R19, R135, R0, 0x2, P6 ;  /* 0x0000000087137211 */ /* 0x000fe200030f16ff */
[----:B------:R-:W-:Y:S01]  /*12810*/  ULDC UR15, c[0x0][0x240] ;  /* 0x00009000000f7ab9 */ /* 0x000fe20000000800 */
[----:B------:R-:W-:Y:S01]  /*12820*/  ULDC UR14, c[0x0][0x240] ;  /* 0x00009000000e7ab9 */ /* 0x000fe20000000800 */
[C---:B-1----:R-:W-:Y:S01]  /*12830*/  LEA R14, P1, R137.reuse, R4, 0x2 ;  /* 0x00000004890e7211 */ /* 0x042fe200078210ff */
[----:B------:R-:W-:Y:S01]  /*12840*/  ULDC UR13, c[0x0][0x240] ;  /* 0x00009000000d7ab9 */ /* 0x000fe20000000800 */
[----:B------:R-:W-:Y:S01]  /*12850*/  LEA.HI.X.SX32 R17, R136, R0, 0x2, P0 ;  /* 0x0000000088117211 */ /* 0x000fe200000f16ff */
[----:B------:R-:W-:Y:S01]  /*12860*/  ULDC UR12, c[0x0][0x240] ;  /* 0x00009000000c7ab9 */ /* 0x000fe20000000800 */
[C---:B----4-:R-:W-:Y:S01]  /*12870*/  LEA R12, P2, R138.reuse, R4, 0x2 ;  /* 0x000000048a0c7211 */ /* 0x050fe200078410ff */
[----:B------:R1:W-:Y:S01]  /*12880*/  STL.64 [R1+0x420], R22 ;  /* 0x0004201601007387 */ /* 0x0003e20000100a00 */
[----:B------:R-:W-:Y:S01]  /*12890*/  LEA.HI.X.SX32 R15, R137, R0, 0x2, P1 ;  /* 0x00000000890f7211 */ /* 0x000fe200008f16ff */
[----:B------:R-:W4:Y:S01]  /*128a0*/  LDC R78, c[0x0][0x230] ;  /* 0x00008c00ff4e7b82 */ /* 0x000f220000000800 */
[C---:B---3--:R-:W-:Y:S01]  /*128b0*/  LEA R8, P3, R139.reuse, R4, 0x2 ;  /* 0x000000048b087211 */ /* 0x048fe200078610ff */
[----:B------:R3:W-:Y:S01]  /*128c0*/  STL.64 [R1+0x418], R20 ;  /* 0x0004181401007387 */ /* 0x0007e20000100a00 */
[-C--:B------:R-:W-:Y:S01]  /*128d0*/  LEA.HI.X.SX32 R13, R138, R0.reuse, 0x2, P2 ;  /* 0x000000008a0d7211 */ /* 0x080fe200010f16ff */
[----:B------:R-:W-:Y:S01]  /*128e0*/  ULDC UR11, c[0x0][0x240] ;  /* 0x00009000000b7ab9 */ /* 0x000fe20000000800 */
[----:B------:R-:W-:Y:S01]  /*128f0*/  LEA.HI.X.SX32 R9, R139, R0, 0x2, P3 ;  /* 0x000000008b097211 */ /* 0x000fe200018f16ff */
[----:B------:R2:W-:Y:S01]  /*12900*/  STL.64 [R1+0x410], R18 ;  /* 0x0004101201007387 */ /* 0x0005e20000100a00 */
[----:B------:R-:W-:Y:S01]  /*12910*/  ULDC UR10, c[0x0][0x240] ;  /* 0x00009000000a7ab9 */ /* 0x000fe20000000800 */
[----:B------:R-:W-:Y:S01]  /*12920*/  ULDC UR9, c[0x0][0x240] ;  /* 0x0000900000097ab9 */ /* 0x000fe20000000800 */
[----:B------:R-:W-:Y:S01]  /*12930*/  ULDC UR8, c[0x0][0x240] ;  /* 0x0000900000087ab9 */ /* 0x000fe20000000800 */
[CC--:B-1----:R-:W-:Y:S01]  /*12940*/  LEA R22, P4, R140.reuse, R4.reuse, 0x2 ;  /* 0x000000048c167211 */ /* 0x0c2fe200078810ff */
[----:B------:R1:W-:Y:S01]  /*12950*/  STL.64 [R1+0x408], R16 ;  /* 0x0004081001007387 */ /* 0x0003e20000100a00 */
[----:B------:R-:W4:Y:S01]  /*12960*/  LDC R77, c[0x0][0x230] ;  /* 0x00008c00ff4d7b82 */ /* 0x000f220000000800 */
[----:B------:R-:W-:Y:S01]  /*12970*/  ULDC UR7, c[0x0][0x240] ;  /* 0x0000900000077ab9 */ /* 0x000fe20000000800 */
[C---:B---3--:R-:W-:Y:S01]  /*12980*/  LEA R20, P5, R141.reuse, R4, 0x2 ;  /* 0x000000048d147211 */ /* 0x048fe200078a10ff */
[----:B------:R3:W-:Y:S01]  /*12990*/  STL.64 [R1+0x400], R14 ;  /* 0x0004000e01007387 */ /* 0x0007e20000100a00 */
[----:B------:R-:W-:Y:S01]  /*129a0*/  LEA.HI.X.SX32 R23, R140, R0, 0x2, P4 ;  /* 0x000000008c177211 */ /* 0x000fe200020f16ff */
[----:B------:R-:W-:Y:S01]  /*129b0*/  ULDC UR6, c[0x0][0x240] ;  /* 0x0000900000067ab9 */ /* 0x000fe20000000800 */
[C---:B--2---:R-:W-:Y:S01]  /*129c0*/  LEA R18, P6, R142.reuse, R4, 0x2 ;  /* 0x000000048e127211 */ /* 0x044fe200078c10ff */
[----:B------:R2:W-:Y:S01]  /*129d0*/  STL.64 [R1+0x3f8], R12 ;  /* 0x0003f80c01007387 */ /* 0x0005e20000100a00 */
[----:B------:R-:W-:Y:S01]  /*129e0*/  LEA.HI.X.SX32 R21, R141, R0, 0x2, P5 ;  /* 0x000000008d157211 */ /* 0x000fe200028f16ff */
[----:B------:R-:W4:Y:S01]  /*129f0*/  LDC R76, c[0x0][0x230] ;  /* 0x00008c00ff4c7b82 */ /* 0x000f220000000800 */
[----:B------:R-:W-:Y:S01]  /*12a00*/  ULDC UR5, c[0x0][0x240] ;  /* 0x0000900000057ab9 */ /* 0x000fe20000000800 */
[----:B-1----:R-:W-:Y:S01]  /*12a10*/  LEA R16, P0, R143, R4, 0x2 ;  /* 0x000000048f107211 */ /* 0x002fe200078010ff */
[----:B------:R1:W-:Y:S01]  /*12a20*/  STL.64 [R1+0x3f0], R8 ;  /* 0x0003f00801007387 */ /* 0x0003e20000100a00 */
[----:B------:R-:W-:-:S02]  /*12a30*/  LEA.HI.X.SX32 R19, R142, R0, 0x2, P6 ;  /* 0x000000008e137211 */ /* 0x000fc400030f16ff */
[C---:B---3--:R-:W-:Y:S02]  /*12a40*/  LEA R14, P1, R144.reuse, R4, 0x2 ;  /* 0x00000004900e7211 */ /* 0x048fe400078210ff */
[----:B------:R-:W-:Y:S02]  /*12a50*/  LEA.HI.X.SX32 R17, R143, R0, 0x2, P0 ;  /* 0x000000008f117211 */ /* 0x000fe400000f16ff */
[C---:B--2---:R-:W-:Y:S01]  /*12a60*/  LEA R12, P2, R145.reuse, R4, 0x2 ;  /* 0x00000004910c7211 */ /* 0x044fe200078410ff */
[----:B------:R2:W-:Y:S01]  /*12a70*/  STL.64 [R1+0x3e8], R22 ;  /* 0x0003e81601007387 */ /* 0x0005e20000100a00 */
[----:B------:R-:W-:Y:S02]  /*12a80*/  LEA.HI.X.SX32 R15, R144, R0, 0x2, P1 ;  /* 0x00000000900f7211 */ /* 0x000fe400008f16ff */
[----:B-1----:R-:W-:Y:S01]  /*12a90*/  LEA R8, P3, R146, R4, 0x2 ;  /* 0x0000000492087211 */ /* 0x002fe200078610ff */
[----:B------:R1:W-:Y:S01]  /*12aa0*/  STL.64 [R1+0x3e0], R20 ;  /* 0x0003e01401007387 */ /* 0x0003e20000100a00 */
[----:B------:R-:W-:-:S02]  /*12ab0*/  LEA.HI.X.SX32 R13, R145, R0, 0x2, P2 ;  /* 0x00000000910d7211 */ /* 0x000fc400010f16ff */
[----:B------:R-:W-:Y:S01]  /*12ac0*/  LEA.HI.X.SX32 R9, R146, R0, 0x2, P3 ;  /* 0x0000000092097211 */ /* 0x000fe200018f16ff */
[----:B------:R3:W-:Y:S01]  /*12ad0*/  STL.64 [R1+0x3d8], R18 ;  /* 0x0003d81201007387 */ /* 0x0007e20000100a00 */
[----:B--2---:R-:W-:-:S03]  /*12ae0*/  LEA R22, P4, R147, R4, 0x2 ;  /* 0x0000000493167211 */ /* 0x004fc600078810ff */
[----:B------:R2:W-:Y:S01]  /*12af0*/  STL.64 [R1+0x3d0], R16 ;  /* 0x0003d01001007387 */ /* 0x0005e20000100a00 */
[----:B-1----:R-:W-:-:S03]  /*12b00*/  LEA R20, P5, R148, R4, 0x2 ;  /* 0x0000000494147211 */ /* 0x002fc600078a10ff */
[----:B------:R1:W-:Y:S01]  /*12b10*/  STL.64 [R1+0x3c8], R14 ;  /* 0x0003c80e01007387 */ /* 0x0003e20000100a00 */
[----:B------:R-:W-:Y:S02]  /*12b20*/  LEA.HI.X.SX32 R23, R147, R0, 0x2, P4 ;  /* 0x0000000093177211 */ /* 0x000fe400020f16ff */
[C---:B---3--:R-:W-:Y:S01]  /*12b30*/  LEA R18, P6, R149.reuse, R4, 0x2 ;  /* 0x0000000495127211 */ /* 0x048fe200078c10ff */
[----:B------:R3:W-:Y:S01]  /*12b40*/  STL.64 [R1+0x3c0], R12 ;  /* 0x0003c00c01007387 */ /* 0x0007e20000100a00 */
[----:B------:R-:W-:Y:S02]  /*12b50*/  LEA.HI.X.SX32 R21, R148, R0, 0x2, P5 ;  /* 0x0000000094157211 */ /* 0x000fe400028f16ff */
[----:B--2---:R-:W-:Y:S01]  /*12b60*/  LEA R16, P0, R150, R4, 0x2 ;  /* 0x0000000496107211 */ /* 0x004fe200078010ff */
[----:B------:R2:W-:Y:S01]  /*12b70*/  STL.64 [R1+0x3b8], R8 ;  /* 0x0003b80801007387 */ /* 0x0005e20000100a00 */
[----:B------:R-:W-:Y:S02]  /*12b80*/  LEA.HI.X.SX32 R19, R149, R0, 0x2, P6 ;  /* 0x0000000095137211 */ /* 0x000fe400030f16ff */
[----:B-1----:R-:W-:-:S02]  /*12b90*/  LEA R14, P1, R151, R4, 0x2 ;  /* 0x00000004970e7211 */ /* 0x002fc400078210ff */
[----:B------:R-:W-:Y:S02]  /*12ba0*/  LEA.HI.X.SX32 R17, R150, R0, 0x2, P0 ;  /* 0x0000000096117211 */ /* 0x000fe400000f16ff */
[C---:B---3--:R-:W-:Y:S01]  /*12bb0*/  LEA R12, P2, R152.reuse, R4, 0x2 ;  /* 0x00000004980c7211 */ /* 0x048fe200078410ff */
[----:B------:R1:W-:Y:S01]  /*12bc0*/  STL.64 [R1+0x3b0], R22 ;  /* 0x0003b01601007387 */ /* 0x0003e20000100a00 */
[----:B------:R-:W-:Y:S02]  /*12bd0*/  LEA.HI.X.SX32 R15, R151, R0, 0x2, P1 ;  /* 0x00000000970f7211 */ /* 0x000fe400008f16ff */
[C---:B--2---:R-:W-:Y:S01]  /*12be0*/  LEA R8, P3, R153.reuse, R4, 0x2 ;  /* 0x0000000499087211 */ /* 0x044fe200078610ff */
[----:B------:R2:W-:Y:S01]  /*12bf0*/  STL.64 [R1+0x3a8], R20 ;  /* 0x0003a81401007387 */ /* 0x0005e20000100a00 */
[-C--:B------:R-:W-:Y:S02]  /*12c00*/  LEA.HI.X.SX32 R13, R152, R0.reuse, 0x2, P2 ;  /* 0x00000000980d7211 */ /* 0x080fe400010f16ff */
[----:B------:R-:W-:Y:S01]  /*12c10*/  LEA.HI.X.SX32 R9, R153, R0, 0x2, P3 ;  /* 0x0000000099097211 */ /* 0x000fe200018f16ff */
[----:B------:R3:W-:Y:S01]  /*12c20*/  STL.64 [R1+0x3a0], R18 ;  /* 0x0003a01201007387 */ /* 0x0007e20000100a00 */
[----:B-1----:R-:W-:-:S03]  /*12c30*/  LEA R22, P4, R154, R4, 0x2 ;  /* 0x000000049a167211 */ /* 0x002fc600078810ff */
[----:B------:R1:W-:Y:S01]  /*12c40*/  STL.64 [R1+0x398], R16 ;  /* 0x0003981001007387 */ /* 0x0003e20000100a00 */
[----:B--2---:R-:W-:-:S03]  /*12c50*/  LEA R20, P5, R155, R4, 0x2 ;  /* 0x000000049b147211 */ /* 0x004fc600078a10ff */
[----:B------:R2:W-:Y:S01]  /*12c60*/  STL.64 [R1+0x390], R14 ;  /* 0x0003900e01007387 */ /* 0x0005e20000100a00 */
[----:B------:R-:W-:Y:S02]  /*12c70*/  LEA.HI.X.SX32 R23, R154, R0, 0x2, P4 ;  /* 0x000000009a177211 */ /* 0x000fe400020f16ff */
[C---:B---3--:R-:W-:Y:S01]  /*12c80*/  LEA R18, P6, R156.reuse, R4, 0x2 ;  /* 0x000000049c127211 */ /* 0x048fe200078c10ff */
[----:B------:R3:W-:Y:S01]  /*12c90*/  STL.64 [R1+0x388], R12 ;  /* 0x0003880c01007387 */ /* 0x0007e20000100a00 */
[----:B------:R-:W-:Y:S02]  /*12ca0*/  LEA.HI.X.SX32 R21, R155, R0, 0x2, P5 ;  /* 0x000000009b157211 */ /* 0x000fe400028f16ff */
[----:B-1----:R-:W-:Y:S01]  /*12cb0*/  LEA R16, P0, R157, R4, 0x2 ;  /* 0x000000049d107211 */ /* 0x002fe200078010ff */
[----:B------:R1:W-:Y:S01]  /*12cc0*/  STL.64 [R1+0x380], R8 ;  /* 0x0003800801007387 */ /* 0x0003e20000100a00 */
[----:B------:R-:W-:Y:S02]  /*12cd0*/  LEA.HI.X.SX32 R19, R156, R0, 0x2, P6 ;  /* 0x000000009c137211 */ /* 0x000fe400030f16ff */
[----:B--2---:R-:W-:-:S02]  /*12ce0*/  LEA R14, P1, R158, R4, 0x2 ;  /* 0x000000049e0e7211 */ /* 0x004fc400078210ff */
[----:B------:R-:W-:Y:S02]  /*12cf0*/  LEA.HI.X.SX32 R17, R157, R0, 0x2, P0 ;  /* 0x000000009d117211 */ /* 0x000fe400000f16ff */
[C---:B---3--:R-:W-:Y:S01]  /*12d00*/  LEA R12, P2, R159.reuse, R4, 0x2 ;  /* 0x000000049f0c7211 */ /* 0x048fe200078410ff */
[----:B------:R2:W-:Y:S01]  /*12d10*/  STL.64 [R1+0x378], R22 ;  /* 0x0003781601007387 */ /* 0x0005e20000100a00 */
[----:B------:R-:W-:Y:S02]  /*12d20*/  LEA.HI.X.SX32 R15, R158, R0, 0x2, P1 ;  /* 0x000000009e0f7211 */ /* 0x000fe400008f16ff */
[C---:B-1----:R-:W-:Y:S01]  /*12d30*/  LEA R8, P3, R160.reuse, R4, 0x2 ;  /* 0x00000004a0087211 */ /* 0x042fe200078610ff */
[----:B------:R1:W-:Y:S01]  /*12d40*/  STL.64 [R1+0x370], R20 ;  /* 0x0003701401007387 */ /* 0x0003e20000100a00 */
[-C--:B------:R-:W-:Y:S02]  /*12d50*/  LEA.HI.X.SX32 R13, R159, R0.reuse, 0x2, P2 ;  /* 0x000000009f0d7211 */ /* 0x080fe400010f16ff */
        /* <DEDUP_REMOVED lines=175> */
[-C--:B---3--:R-:W-:Y:S01]  /*13850*/  LEA R18, P6, R219, R4.reuse, 0x2 ;  /* 0x00000004db127211 */ /* 0x088fe200078c10ff */
[----:B------:R3:W-:Y:S01]  /*13860*/  STL.64 [R1+0x190], R12 ;  /* 0x0001900c01007387 */ /* 0x0007e20000100a00 */
[----:B------:R-:W-:Y:S01]  /*13870*/  IMAD R224, R224, UR61, RZ ;  /* 0x0000003de0e07c24 */ /* 0x000fe2000f8e02ff */
[----:B--2---:R-:W-:Y:S02]  /*13880*/  LEA R16, P0, R220, R4, 0x2 ;  /* 0x00000004dc107211 */ /* 0x004fe400078010ff */
[----:B------:R2:W-:Y:S01]  /*13890*/  STL.64 [R1+0x188], R8 ;  /* 0x0001880801007387 */ /* 0x0005e20000100a00 */
[----:B------:R-:W-:Y:S01]  /*138a0*/  LEA.HI.X.SX32 R21, R218, R0, 0x2, P5 ;  /* 0x00000000da157211 */ /* 0x000fe200028f16ff */
[----:B------:R-:W-:Y:S01]  /*138b0*/  IMAD R225, R225, UR60, RZ ;  /* 0x0000003ce1e17c24 */ /* 0x000fe2000f8e02ff */
[----:B-1----:R-:W-:Y:S01]  /*138c0*/  LEA R14, P1, R221, R4, 0x2 ;  /* 0x00000004dd0e7211 */ /* 0x002fe200078210ff */
[----:B------:R-:W-:Y:S01]  /*138d0*/  IMAD R226, R226, UR31, RZ ;  /* 0x0000001fe2e27c24 */ /* 0x000fe2000f8e02ff */
[----:B------:R-:W-:-:S02]  /*138e0*/  LEA.HI.X.SX32 R19, R219, R0, 0x2, P6 ;  /* 0x00000000db137211 */ /* 0x000fc400030f16ff */
[----:B---3--:R-:W-:Y:S01]  /*138f0*/  LEA R12, P2, R222, R4, 0x2 ;  /* 0x00000004de0c7211 */ /* 0x008fe200078410ff */
[----:B------:R-:W-:Y:S01]  /*13900*/  IMAD R227, R227, UR30, RZ ;  /* 0x0000001ee3e37c24 */ /* 0x000fe2000f8e02ff */
[----:B------:R-:W-:Y:S02]  /*13910*/  LEA.HI.X.SX32 R17, R220, R0, 0x2, P0 ;  /* 0x00000000dc117211 */ /* 0x000fe400000f16ff */
[----:B--2---:R-:W-:Y:S01]  /*13920*/  LEA R8, P3, R223, R4, 0x2 ;  /* 0x00000004df087211 */ /* 0x004fe200078610ff */
[----:B------:R-:W-:Y:S01]  /*13930*/  IMAD R228, R228, UR29, RZ ;  /* 0x0000001de4e47c24 */ /* 0x000fe2000f8e02ff */
[-C--:B------:R-:W-:Y:S01]  /*13940*/  LEA.HI.X.SX32 R15, R221, R0.reuse, 0x2, P1 ;  /* 0x00000000dd0f7211 */ /* 0x080fe200008f16ff */
[----:B------:R1:W-:Y:S01]  /*13950*/  STL.64 [R1+0x180], R22 ;  /* 0x0001801601007387 */ /* 0x0003e20000100a00 */
[-C--:B------:R-:W-:Y:S01]  /*13960*/  LEA.HI.X.SX32 R13, R222, R0.reuse, 0x2, P2 ;  /* 0x00000000de0d7211 */ /* 0x080fe200010f16ff */
[----:B------:R-:W-:Y:S01]  /*13970*/  IMAD R229, R229, UR28, RZ ;  /* 0x0000001ce5e57c24 */ /* 0x000fe2000f8e02ff */
[----:B------:R-:W-:Y:S01]  /*13980*/  LEA.HI.X.SX32 R9, R223, R0, 0x2, P3 ;  /* 0x00000000df097211 */ /* 0x000fe200018f16ff */
[----:B------:R2:W-:Y:S01]  /*13990*/  STL.64 [R1+0x178], R20 ;  /* 0x0001781401007387 */ /* 0x0005e20000100a00 */
[----:B------:R-:W-:-:S03]  /*139a0*/  IMAD R230, R230, UR27, RZ ;  /* 0x0000001be6e67c24 */ /* 0x000fc6000f8e02ff */
[----:B------:R3:W-:Y:S01]  /*139b0*/  STL.64 [R1+0x170], R18 ;  /* 0x0001701201007387 */ /* 0x0007e20000100a00 */
[----:B-1----:R-:W-:-:S03]  /*139c0*/  LEA R22, P4, R224, R4, 0x2 ;  /* 0x00000004e0167211 */ /* 0x002fc600078810ff */
[----:B------:R1:W-:Y:S01]  /*139d0*/  STL.64 [R1+0x168], R16 ;  /* 0x0001681001007387 */ /* 0x0003e20000100a00 */
[----:B--2---:R-:W-:-:S03]  /*139e0*/  LEA R20, P5, R225, R4, 0x2 ;  /* 0x00000004e1147211 */ /* 0x004fc600078a10ff */
[----:B------:R2:W-:Y:S01]  /*139f0*/  STL.64 [R1+0x160], R14 ;  /* 0x0001600e01007387 */ /* 0x0005e20000100a00 */
[----:B------:R-:W-:Y:S02]  /*13a00*/  LEA.HI.X.SX32 R23, R224, R0, 0x2, P4 ;  /* 0x00000000e0177211 */ /* 0x000fe400020f16ff */
[----:B---3--:R-:W-:Y:S01]  /*13a10*/  LEA R18, P6, R226, R4, 0x2 ;  /* 0x00000004e2127211 */ /* 0x008fe200078c10ff */
[----:B------:R3:W-:Y:S01]  /*13a20*/  STL.64 [R1+0x158], R12 ;  /* 0x0001580c01007387 */ /* 0x0007e20000100a00 */
[----:B------:R-:W-:Y:S01]  /*13a30*/  IMAD R231, R231, UR26, RZ ;  /* 0x0000001ae7e77c24 */ /* 0x000fe2000f8e02ff */
[----:B------:R-:W-:Y:S02]  /*13a40*/  LEA.HI.X.SX32 R21, R225, R0, 0x2, P5 ;  /* 0x00000000e1157211 */ /* 0x000fe400028f16ff */
[-C--:B-1----:R-:W-:Y:S01]  /*13a50*/  LEA R16, P0, R227, R4.reuse, 0x2 ;  /* 0x00000004e3107211 */ /* 0x082fe200078010ff */
[----:B------:R1:W-:Y:S01]  /*13a60*/  STL.64 [R1+0x150], R8 ;  /* 0x0001500801007387 */ /* 0x0003e20000100a00 */
[----:B------:R-:W-:Y:S01]  /*13a70*/  IMAD R232, R232, UR25, RZ ;  /* 0x00000019e8e87c24 */ /* 0x000fe2000f8e02ff */
[----:B--2---:R-:W-:Y:S01]  /*13a80*/  LEA R14, P1, R228, R4, 0x2 ;  /* 0x00000004e40e7211 */ /* 0x004fe200078210ff */
[----:B------:R-:W-:Y:S01]  /*13a90*/  IMAD R233, R233, UR24, RZ ;  /* 0x00000018e9e97c24 */ /* 0x000fe2000f8e02ff */
[----:B------:R-:W-:-:S02]  /*13aa0*/  LEA.HI.X.SX32 R19, R226, R0, 0x2, P6 ;  /* 0x00000000e2137211 */ /* 0x000fc400030f16ff */
[----:B---3--:R-:W-:Y:S01]  /*13ab0*/  LEA R12, P2, R229, R4, 0x2 ;  /* 0x00000004e50c7211 */ /* 0x008fe200078410ff */
[----:B------:R-:W-:Y:S01]  /*13ac0*/  IMAD R234, R234, UR23, RZ ;  /* 0x00000017eaea7c24 */ /* 0x000fe2000f8e02ff */
[----:B------:R-:W-:Y:S02]  /*13ad0*/  LEA.HI.X.SX32 R17, R227, R0, 0x2, P0 ;  /* 0x00000000e3117211 */ /* 0x000fe400000f16ff */
[----:B-1----:R-:W-:Y:S01]  /*13ae0*/  LEA R8, P3, R230, R4, 0x2 ;  /* 0x00000004e6087211 */ /* 0x002fe200078610ff */
        /* <DEDUP_REMOVED lines=63> */
[----:B------:R-:W-:-:S02]  /*13ee0*/  IMAD R251, R251, UR6, RZ ;  /* 0x00000006fbfb7c24 */ /* 0x000fc4000f8e02ff */
[----:B------:R-:W-:Y:S01]  /*13ef0*/  IMAD R247, R247, UR5, RZ ;  /* 0x00000005f7f77c24 */ /* 0x000fe2000f8e02ff */
        /* <DEDUP_REMOVED lines=15> */
[----:B------:R-:W-:Y:S01]  /*13ff0*/  STL.64 [R1+0xa0], R22 ;  /* 0x0000a01601007387 */ /* 0x000fe20000100a00 */
[----:B------:R-:W-:Y:S02]  /*14000*/  LEA.HI.X.SX32 R15, R249, R0, 0x2, P1 ;  /* 0x00000000f90f7211 */ /* 0x000fe400008f16ff */
[-C--:B-1----:R-:W-:Y:S02]  /*14010*/  LEA R8, P3, R251, R4.reuse, 0x2 ;  /* 0x00000004fb087211 */ /* 0x082fe400078610ff */
[----:B------:R-:W-:Y:S01]  /*14020*/  LEA R4, P4, R247, R4, 0x2 ;  /* 0x00000004f7047211 */ /* 0x000fe200078810ff */
[----:B------:R-:W-:Y:S01]  /*14030*/  STL.64 [R1+0x98], R20 ;  /* 0x0000981401007387 */ /* 0x000fe20000100a00 */
[----:B------:R-:W-:-:S02]  /*14040*/  LEA.HI.X.SX32 R13, R250, R0, 0x2, P2 ;  /* 0x00000000fa0d7211 */ /* 0x000fc400010f16ff */
[-C--:B------:R-:W-:Y:S01]  /*14050*/  LEA.HI.X.SX32 R9, R251, R0.reuse, 0x2, P3 ;  /* 0x00000000fb097211 */ /* 0x080fe200018f16ff */
[----:B------:R-:W-:Y:S01]  /*14060*/  STL.64 [R1+0x90], R18 ;  /* 0x0000901201007387 */ /* 0x000fe20000100a00 */
[----:B------:R-:W-:Y:S01]  /*14070*/  LEA.HI.X.SX32 R5, R247, R0, 0x2, P4 ;  /* 0x00000000f7057211 */ /* 0x000fe200020f16ff */
[----:B------:R-:W-:Y:S02]  /*14080*/  VIADD R0, R7, 0xfffffffc ;  /* 0xfffffffc07007836 */ /* 0x000fe40000000000 */
[----:B------:R-:W-:Y:S04]  /*14090*/  STL.64 [R1+0x88], R16 ;  /* 0x0000881001007387 */ /* 0x000fe80000100a00 */
[----:B------:R1:W-:Y:S01]  /*140a0*/  STL.64 [R1+0x80], R14 ;  /* 0x0000800e01007387 */ /* 0x0003e20000100a00 */
[----:B------:R-:W-:-:S03]  /*140b0*/  ISETP.GE.U32.AND P0, PT, R0, 0x7fffff7d, PT ;  /* 0x7fffff7d0000780c */ /* 0x000fc60003f06070 */
[----:B------:R-:W-:Y:S01]  /*140c0*/  STL.64 [R1+0x78], R12 ;  /* 0x0000780c01007387 */ /* 0x000fe20000100a00 */
[----:B------:R-:W-:-:S03]  /*140d0*/  IMAD.SHL.U32 R0, R126, 0x2, RZ ;  /* 0x000000027e007824 */ /* 0x000fc600078e00ff */
[----:B------:R-:W-:Y:S01]  /*140e0*/  STL.64 [R1+0x70], R8 ;  /* 0x0000700801007387 */ /* 0x000fe20000100a00 */
[----:B------:R-:W-:-:S03]  /*140f0*/  LEA R56, P2, R126, R2, 0x3 ;  /* 0x000000027e387211 */ /* 0x000fc600078418ff */
[----:B------:R2:W-:Y:S01]  /*14100*/  STL.64 [R1+0x68], R4 ;  /* 0x0000680401007387 */ /* 0x0005e20000100a00 */
[----:B----4-:R-:W-:Y:S01]  /*14110*/  VIADD R6, R76, 0xffffffff ;  /* 0xffffffff4c067836 */ /* 0x010fe20000000000 */
[----:B------:R-:W-:Y:S01]  /*14120*/  LEA.HI.X.SX32 R57, R0, R3, 0x2, P2 ;  /* 0x0000000300397211 */ /* 0x000fe200010f16ff */
[----:B-1----:R-:W-:Y:S02]  /*14130*/  IMAD R15, R126, 0x14, RZ ;  /* 0x000000147e0f7824 */ /* 0x002fe400078e02ff */
[----:B--2---:R-:W-:Y:S02]  /*14140*/  VIADD R4, R78, 0xfffffffd ;  /* 0xfffffffd4e047836 */ /* 0x004fe40000000000 */
[----:B------:R-:W-:-:S03]  /*14150*/  VIADD R5, R77, 0xfffffffe ;  /* 0xfffffffe4d057836 */ /* 0x000fc60000000000 */
[----:B------:R-:W-:Y:S01]  /*14160*/  ISETP.GE.U32.AND P1, PT, R4, 0x7fffff7e, PT ;  /* 0x7fffff7e0400780c */ /* 0x000fe20003f26070 */
[C---:B------:R-:W-:Y:S01]  /*14170*/  IMAD R4, R126.reuse, 0xc, RZ ;  /* 0x0000000c7e047824 */ /* 0x040fe200078e02ff */
[----:B------:R-:W-:Y:S01]  /*14180*/  ISETP.GE.U32.AND P4, PT, R5, 0x7fffff7f, PT ;  /* 0x7fffff7f0500780c */ /* 0x000fe20003f86070 */
[----:B------:R-:W-:Y:S01]  /*14190*/  IMAD R5, R126, 0x3, RZ ;  /* 0x000000037e057824 */ /* 0x000fe200078e02ff */
[----:B------:R-:W-:Y:S01]  /*141a0*/  ISETP.GE.U32.AND P5, PT, R6, 0x7fffff80, PT ;  /* 0x7fffff800600780c */ /* 0x000fe20003fa6070 */
[----:B------:R-:W-:Y:S01]  /*141b0*/  IMAD R6, R126, 0x5, RZ ;  /* 0x000000057e067824 */ /* 0x000fe200078e02ff */
[-C--:B------:R-:W-:Y:S01]  /*141c0*/  IADD3 R62, P3, R4, R2.reuse, RZ ;  /* 0x00000002043e7210 */ /* 0x080fe20007f7e0ff */
[----:B------:R1:W-:Y:S01]  /*141d0*/  STL.64 [R1+0x20], R56 ;  /* 0x0000203801007387 */ /* 0x0003e20000100a00 */
[C---:B------:R-:W-:Y:S02]  /*141e0*/  IMAD R18, R126.reuse, 0x18, RZ ;  /* 0x000000187e127824 */ /* 0x040fe400078e02ff */
[----:B------:R-:W-:Y:S01]  /*141f0*/  LEA.HI.X.SX32 R63, R5, R3, 0x2, P3 ;  /* 0x00000003053f7211 */ /* 0x000fe200018f16ff */
[----:B------:R-:W-:Y:S01]  /*14200*/  IMAD R23, R126, 0x1c, RZ ;  /* 0x0000001c7e177824 */ /* 0x000fe200078e02ff */
[----:B-1----:R-:W-:-:S04]  /*14210*/  IADD3 R56, P2, R15, R2, RZ ;  /* 0x000000020f387210 */ /* 0x002fc80007f5e0ff */
[-C--:B------:R-:W-:Y:S01]  /*14220*/  LEA.HI.X.SX32 R57, R6, R3.reuse, 0x2, P2 ;  /* 0x0000000306397211 */ /* 0x080fe200010f16ff */
[----:B------:R1:W-:Y:S01]  /*14230*/  STL.64 [R1+0x18], R62 ;  /* 0x0000183e01007387 */ /* 0x0003e20000100a00 */
[C---:B------:R-:W-:Y:S02]  /*14240*/  IMAD R8, R126.reuse, 0x6, RZ ;  /* 0x000000067e087824 */ /* 0x040fe400078e02ff */
[C---:B------:R-:W-:Y:S01]  /*14250*/  IMAD R9, R126.reuse, 0x7, RZ ;  /* 0x000000077e097824 */ /* 0x040fe200078e02ff */
[----:B------:R2:W-:Y:S01]  /*14260*/  STL.64 [R1+0x8], R56 ;  /* 0x0000083801007387 */ /* 0x0005e20000100a00 */
[C---:B------:R-:W-:Y:S02]  /*14270*/  IMAD R30, R126.reuse, 0x24, RZ ;  /* 0x000000247e1e7824 */ /* 0x040fe400078e02ff */
[----:B------:R-:W-:Y:S01]  /*14280*/  IMAD R12, R126, 0x9, RZ ;  /* 0x000000097e0c7824 */ /* 0x000fe200078e02ff */
[-C--:B-1----:R-:W-:Y:S02]  /*14290*/  IADD3 R62, P3, R18, R2.reuse, RZ ;  /* 0x00000002123e7210 */ /* 0x082fe40007f7e0ff */
[----:B--2---:R-:W-:Y:S01]  /*142a0*/  IADD3 R56, P2, R23, R2, RZ ;  /* 0x0000000217387210 */ /* 0x004fe20007f5e0ff */
[----:B------:R-:W-:Y:S01]  /*142b0*/  IMAD R40, R126, 0x2c, RZ ;  /* 0x0000002c7e287824 */ /* 0x000fe200078e02ff */
[----:B------:R-:W-:-:S02]  /*142c0*/  LEA.HI.X.SX32 R63, R8, R3, 0x2, P3 ;  /* 0x00000003083f7211 */ /* 0x000fc400018f16ff */
[-C--:B------:R-:W-:Y:S01]  /*142d0*/  LEA.HI.X.SX32 R57, R9, R3.reuse, 0x2, P2 ;  /* 0x0000000309397211 */ /* 0x080fe200010f16ff */
[----:B------:R-:W-:Y:S01]  /*142e0*/  IMAD R34, R126, 0x28, RZ ;  /* 0x000000287e227824 */ /* 0x000fe200078e02ff */
[-C--:B------:R-:W-:Y:S02]  /*142f0*/  IADD3 R96, P2, R30, R2.reuse, RZ ;  /* 0x000000021e607210 */ /* 0x080fe40007f5e0ff */
[C---:B------:R-:W-:Y:S02]  /*14300*/  SHF.L.U32 R10, R126.reuse, 0x3, RZ ;  /* 0x000000037e0a7819 */ /* 0x040fe400000006ff */
[CC--:B------:R-:W-:Y:S01]  /*14310*/  LEA R82, P3, R126.reuse, R2.reuse, 0x5 ;  /* 0x000000027e527211 */ /* 0x0c0fe200078628ff */
[----:B------:R-:W-:Y:S01]  /*14320*/  IMAD R14, R126, 0xb, RZ ;  /* 0x0000000b7e0e7824 */ /* 0x000fe200078e02ff */
[----:B------:R1:W-:Y:S01]  /*14330*/  STL.64 [R1], R62 ;  /* 0x0000003e01007387 */ /* 0x0003e20000100a00 */
[-C--:B------:R-:W-:Y:S01]  /*14340*/  LEA.HI.X.SX32 R97, R12, R3.reuse, 0x2, P2 ;  /* 0x000000030c617211 */ /* 0x080fe200010f16ff */
[----:B------:R-:W-:Y:S01]  /*14350*/  IMAD R13, R126, 0xa, RZ ;  /* 0x0000000a7e0d7824 */ /* 0x000fe200078e02ff */
[----:B------:R-:W-:Y:S01]  /*14360*/  LEA.HI.X.SX32 R83, R10, R3, 0x2, P3 ;  /* 0x000000030a537211 */ /* 0x000fe200018f16ff */
[----:B------:R-:W-:Y:S01]  /*14370*/  IMAD R54, R126, 0x34, RZ ;  /* 0x000000347e367824 */ /* 0x000fe200078e02ff */
[----:B------:R-:W-:Y:S01]  /*14380*/  IADD3 R238, P3, R34, R2, RZ ;  /* 0x0000000222ee7210 */ /* 0x000fe20007f7e0ff */
[----:B------:R-:W-:-:S02]  /*14390*/  IMAD R48, R126, 0x30, RZ ;  /* 0x000000307e307824 */ /* 0x000fc400078e02ff */
[----:B------:R-:W-:Y:S01]  /*143a0*/  IMAD R16, R126, 0xd, RZ ;  /* 0x0000000d7e107824 */ /* 0x000fe200078e02ff */
[-C--:B-1----:R-:W-:Y:S01]  /*143b0*/  IADD3 R62, P2, R40, R2.reuse, RZ ;  /* 0x00000002283e7210 */ /* 0x082fe20007f5e0ff */
[----:B------:R-:W-:Y:S01]  /*143c0*/  IMAD R65, R126, 0x3c, RZ ;  /* 0x0000003c7e417824 */ /* 0x000fe200078e02ff */
[-C--:B------:R-:W-:Y:S02]  /*143d0*/  LEA.HI.X.SX32 R239, R13, R3.reuse, 0x2, P3 ;  /* 0x000000030def7211 */ /* 0x080fe400018f16ff */
[-C--:B------:R-:W-:Y:S01]  /*143e0*/  LEA.HI.X.SX32 R63, R14, R3.reuse, 0x2, P2 ;  /* 0x000000030e3f7211 */ /* 0x080fe200010f16ff */
[----:B------:R-:W-:Y:S01]  /*143f0*/  IMAD R60, R126, 0x38, RZ ;  /* 0x000000387e3c7824 */ /* 0x000fe200078e02ff */
[-C--:B------:R-:W-:Y:S02]  /*14400*/  IADD3 R236, P2, R54, R2.reuse, RZ ;  /* 0x0000000236ec7210 */ /* 0x080fe40007f5e0ff */
[-C--:B------:R-:W-:Y:S01]  /*14410*/  IADD3 R90, P3, R48, R2.reuse, RZ ;  /* 0x00000002305a7210 */ /* 0x080fe20007f7e0ff */
[----:B------:R-:W-:Y:S01]  /*14420*/  IMAD R19, R126, 0xf, RZ ;  /* 0x0000000f7e137824 */ /* 0x000fe200078e02ff */
[-C--:B------:R-:W-:Y:S01]  /*14430*/  LEA.HI.X.SX32 R237, R16, R3.reuse, 0x2, P2 ;  /* 0x0000000310ed7211 */ /* 0x080fe200010f16ff */
[----:B------:R-:W-:Y:S01]  /*14440*/  IMAD R17, R126, 0xe, RZ ;  /* 0x0000000e7e117824 */ /* 0x000fe200078e02ff */
[----:B------:R-:W-:Y:S01]  /*14450*/  LEA.HI.X.SX32 R91, R4, R3, 0x2, P3 ;  /* 0x00000003045b7211 */ /* 0x000fe200018f16ff */
[----:B------:R-:W-:Y:S01]  /*14460*/  IMAD R84, R126, 0x44, RZ ;  /* 0x000000447e547824 */ /* 0x000fe200078e02ff */
[----:B------:R-:W-:-:S02]  /*14470*/  IADD3 R94, P2, R65, R2, RZ ;  /* 0x00000002415e7210 */ /* 0x000fc40007f5e0ff */
[-C--:B------:R-:W-:Y:S01]  /*14480*/  IADD3 R104, P3, R60, R2.reuse, RZ ;  /* 0x000000023c687210 */ /* 0x080fe20007f7e0ff */
[C---:B------:R-:W-:Y:S01]  /*14490*/  IMAD R21, R126.reuse, 0x11, RZ ;  /* 0x000000117e157824 */ /* 0x040fe200078e02ff */
[-C--:B------:R-:W-:Y:S01]  /*144a0*/  LEA.HI.X.SX32 R95, R19, R3.reuse, 0x2, P2 ;  /* 0x00000003135f7211 */ /* 0x080fe200010f16ff */
[C---:B------:R-:W-:Y:S01]  /*144b0*/  IMAD.SHL.U32 R20, R126.reuse, 0x10, RZ ;  /* 0x000000107e147824 */ /* 0x040fe200078e00ff */
[-C--:B------:R-:W-:Y:S01]  /*144c0*/  LEA.HI.X.SX32 R105, R17, R3.reuse, 0x2, P3 ;  /* 0x0000000311697211 */ /* 0x080fe200018f16ff */
[----:B------:R-:W-:Y:S01]  /*144d0*/  IMAD R110, R126, 0x4c, RZ ;  /* 0x0000004c7e6e7824 */ /* 0x000fe200078e02ff */
[-C--:B------:R-:W-:Y:S01]  /*144e0*/  IADD3 R120, P2, R84, R2.reuse, RZ ;  /* 0x0000000254787210 */ /* 0x080fe20007f5e0ff */
[C---:B------:R-:W-:Y:S01]  /*144f0*/  IMAD R89, R126.reuse, 0x48, RZ ;  /* 0x000000487e597824 */ /* 0x040fe200078e02ff */
[CC--:B------:R-:W-:Y:S01]  /*14500*/  LEA R130, P3, R126.reuse, R2.reuse, 0x6 ;  /* 0x000000027e827211 */ /* 0x0c0fe200078630ff */
[C---:B------:R-:W-:Y:S01]  /*14510*/  IMAD R24, R126.reuse, 0x13, RZ ;  /* 0x000000137e187824 */ /* 0x040fe200078e02ff */
[-C--:B------:R-:W-:Y:S01]  /*14520*/  LEA.HI.X.SX32 R121, R21, R3.reuse, 0x2, P2 ;  /* 0x0000000315797211 */ /* 0x080fe200010f16ff */
[----:B------:R-:W-:Y:S01]  /*14530*/  IMAD R22, R126, 0x12, RZ ;  /* 0x000000127e167824 */ /* 0x000fe200078e02ff */
[-C--:B------:R-:W-:Y:S01]  /*14540*/  LEA.HI.X.SX32 R131, R20, R3.reuse, 0x2, P3 ;  /* 0x0000000314837211 */ /* 0x080fe200018f16ff */
[----:B------:R-:W-:Y:S01]  /*14550*/  IMAD R144, R126, 0x54, RZ ;  /* 0x000000547e907824 */ /* 0x000fe200078e02ff */
[-C--:B------:R-:W-:Y:S01]  /*14560*/  IADD3 R122, P2, R110, R2.reuse, RZ ;  /* 0x000000026e7a7210 */ /* 0x080fe20007f5e0ff */
[C---:B------:R-:W-:Y:S01]  /*14570*/  IMAD R127, R126.reuse, 0x50, RZ ;  /* 0x000000507e7f7824 */ /* 0x040fe200078e02ff */
        /* <DEDUP_REMOVED lines=10> */
[C---:B------:R-:W-:Y:S01]  /*14620*/  IMAD R26, R126.reuse, 0x16, RZ ;  /* 0x000000167e1a7824 */ /* 0x040fe200078e02ff */
[-C--:B------:R-:W-:Y:S01]  /*14630*/  LEA.HI.X.SX32 R159, R15, R3.reuse, 0x2, P3 ;  /* 0x000000030f9f7211 */ /* 0x080fe200018f16ff */
[C---:B------:R-:W-:Y:S01]  /*14640*/  IMAD R190, R126.reuse, 0x64, RZ ;  /* 0x000000647ebe7824 */ /* 0x040fe200078e02ff */
[-C--:B------:R-:W-:Y:S01]  /*14650*/  IADD3 R232, P2, R157, R2.reuse, RZ ;  /* 0x000000029de87210 */ /* 0x080fe20007f5e0ff */
[C---:B------:R-:W-:Y:S01]  /*14660*/  IMAD R172, R126.reuse, 0x60, RZ ;  /* 0x000000607eac7824 */ /* 0x040fe200078e02ff */
[-C--:B------:R-:W-:Y:S01]  /*14670*/  IADD3 R174, P3, R149, R2.reuse, RZ ;  /* 0x0000000295ae7210 */ /* 0x080fe20007f7e0ff */
[C---:B------:R-:W-:Y:S01]  /*14680*/  IMAD R28, R126.reuse, 0x19, RZ ;  /* 0x000000197e1c7824 */ /* 0x040fe200078e02ff */
[-C--:B------:R-:W-:Y:S01]  /*14690*/  LEA.HI.X.SX32 R233, R27, R3.reuse, 0x2, P2 ;  /* 0x000000031be97211 */ /* 0x080fe200010f16ff */
[----:B------:R-:W-:Y:S01]  /*146a0*/  IMAD R204, R126, 0x6c, RZ ;  /* 0x0000006c7ecc7824 */ /* 0x000fe200078e02ff */
[----:B------:R-:W-:Y:S01]  /*146b0*/  LEA.HI.X.SX32 R175, R26, R3, 0x2, P3 ;  /* 0x000000031aaf7211 */ /* 0x000fe200018f16ff */
[----:B------:R-:W-:Y:S01]  /*146c0*/  IMAD R200, R126, 0x68, RZ ;  /* 0x000000687ec87824 */ /* 0x000fe200078e02ff */
[----:B------:R-:W-:-:S02]  /*146d0*/  IADD3 R182, P2, R190, R2, RZ ;  /* 0x00000002beb67210 */ /* 0x000fc40007f5e0ff */
[-C--:B------:R-:W-:Y:S01]  /*146e0*/  IADD3 R208, P3, R172, R2.reuse, RZ ;  /* 0x00000002acd07210 */ /* 0x080fe20007f7e0ff */
[----:B------:R-:W-:Y:S01]  /*146f0*/  IMAD R31, R126, 0x1b, RZ ;  /* 0x0000001b7e1f7824 */ /* 0x000fe200078e02ff */
[-C--:B------:R-:W-:Y:S01]  /*14700*/  LEA.HI.X.SX32 R183, R28, R3.reuse, 0x2, P2 ;  /* 0x000000031cb77211 */ /* 0x080fe200010f16ff */
[----:B------:R-:W-:Y:S01]  /*14710*/  IMAD R29, R126, 0x1a, RZ ;  /* 0x0000001a7e1d7824 */ /* 0x000fe200078e02ff */
[-C--:B------:R-:W-:Y:S01]  /*14720*/  LEA.HI.X.SX32 R209, R18, R3.reuse, 0x2, P3 ;  /* 0x0000000312d17211 */ /* 0x080fe200018f16ff */
[----:B------:R-:W-:Y:S01]  /*14730*/  IMAD R245, R126, 0x74, RZ ;  /* 0x000000747ef57824 */ /* 0x000fe200078e02ff */
[-C--:B------:R-:W-:Y:S01]  /*14740*/  IADD3 R194, P2, R204, R2.reuse, RZ ;  /* 0x00000002ccc27210 */ /* 0x080fe20007f5e0ff */
[----:B------:R-:W-:Y:S01]  /*14750*/  IMAD R242, R126, 0x70, RZ ;  /* 0x000000707ef27824 */ /* 0x000fe200078e02ff */
[----:B------:R-:W-:Y:S01]  /*14760*/  IADD3 R178, P3, R200, R2, RZ ;  /* 0x00000002c8b27210 */ /* 0x000fe20007f7e0ff */
[C---:B------:R-:W-:Y:S01]  /*14770*/  IMAD R32, R126.reuse, 0x1d, RZ ;  /* 0x0000001d7e207824 */ /* 0x040fe200078e02ff */
[----:B------:R1:W-:Y:S01]  /*14780*/  STL.64 [R1+0x1620], R56 ;  /* 0x0016203801007387 */ /* 0x0003e20000100a00 */
[-C--:B------:R-:W-:Y:S01]  /*14790*/  LEA.HI.X.SX32 R195, R31, R3.reuse, 0x2, P2 ;  /* 0x000000031fc37211 */ /* 0x080fe200010f16ff */
[----:B------:R-:W-:Y:S01]  /*147a0*/  IMAD R249, R126, 0x78, RZ ;  /* 0x000000787ef97824 */ /* 0x000fe200078e02ff */
[----:B------:R-:W-:-:S02]  /*147b0*/  LEA.HI.X.SX32 R179, R29, R3, 0x2, P3 ;  /* 0x000000031db37211 */ /* 0x000fc400018f16ff */
[-C--:B------:R-:W-:Y:S02]  /*147c0*/  IADD3 R210, P2, R245, R2.reuse, RZ ;  /* 0x00000002f5d27210 */ /* 0x080fe40007f5e0ff */
[-C--:B------:R-:W-:Y:S01]  /*147d0*/  IADD3 R216, P3, R242, R2.reuse, RZ ;  /* 0x00000002f2d87210 */ /* 0x080fe20007f7e0ff */
[C---:B------:R-:W-:Y:S02]  /*147e0*/  IMAD R35, R126.reuse, 0x1f, RZ ;  /* 0x0000001f7e237824 */ /* 0x040fe400078e02ff */
[----:B-1----:R-:W-:Y:S01]  /*147f0*/  IMAD R56, R126, 0x7c, RZ ;  /* 0x0000007c7e387824 */ /* 0x002fe200078e02ff */
[-C--:B------:R-:W-:Y:S01]  /*14800*/  LEA.HI.X.SX32 R211, R32, R3.reuse, 0x2, P2 ;  /* 0x0000000320d37211 */ /* 0x080fe200010f16ff */
[C---:B------:R-:W-:Y:S01]  /*14810*/  IMAD R33, R126.reuse, 0x1e, RZ ;  /* 0x0000001e7e217824 */ /* 0x040fe200078e02ff */
        /* <DEDUP_REMOVED lines=14> */
[C---:B------:R-:W-:Y:S01]  /*14900*/  IMAD R41, R126.reuse, 0x22, RZ ;  /* 0x000000227e297824 */ /* 0x040fe200078e02ff */
[-C--:B------:R-:W-:Y:S01]  /*14910*/  LEA.HI.X.SX32 R19, R37, R3.reuse, 0x2, P3 ;  /* 0x0000000325137211 */ /* 0x080fe200018f16ff */
[----:B------:R-:W-:Y:S01]  /*14920*/  IMAD R42, R126, 0x94, RZ ;  /* 0x000000947e2a7824 */ /* 0x000fe200078e02ff */
[-C--:B------:R-:W-:Y:S01]  /*14930*/  IADD3 R22, P2, R38, R2.reuse, RZ ;  /* 0x0000000226167210 */ /* 0x080fe20007f5e0ff */
[----:B------:R-:W-:Y:S01]  /*14940*/  IMAD R240, R126, 0x90, RZ ;  /* 0x000000907ef07824 */ /* 0x000fe200078e02ff */
[-C--:B------:R-:W-:Y:S01]  /*14950*/  IADD3 R20, P3, R36, R2.reuse, RZ ;  /* 0x0000000224147210 */ /* 0x080fe20007f7e0ff */
[C---:B------:R-:W-:Y:S01]  /*14960*/  IMAD R47, R126.reuse, 0x25, RZ ;  /* 0x000000257e2f7824 */ /* 0x040fe200078e02ff */
        /* <DEDUP_REMOVED lines=8> */
[----:B------:R-:W-:Y:S01]  /*149f0*/  IMAD R49, R126, 0x26, RZ ;  /* 0x000000267e317824 */ /* 0x000fe200078e02ff */
[-C--:B------:R-:W-:Y:S01]  /*14a00*/  LEA.HI.X.SX32 R241, R30, R3.reuse, 0x2, P3 ;  /* 0x000000031ef17211 */ /* 0x080fe200018f16ff */
[----:B------:R-:W-:Y:S01]  /*14a10*/  IMAD R68, R126, 0xa4, RZ ;  /* 0x000000a47e447824 */ /* 0x000fe200078e02ff */
[-C--:B------:R-:W-:Y:S01]  /*14a20*/  IADD3 R42, P2, R46, R2.reuse, RZ ;  /* 0x000000022e2a7210 */ /* 0x080fe20007f5e0ff */
[----:B------:R-:W-:Y:S01]  /*14a30*/  IMAD R76, R126, 0xa0, RZ ;  /* 0x000000a07e4c7824 */ /* 0x000fe200078e02ff */
[-C--:B------:R-:W-:Y:S01]  /*14a40*/  IADD3 R52, P3, R52, R2.reuse, RZ ;  /* 0x0000000234347210 */ /* 0x080fe20007f7e0ff */
[----:B------:R-:W-:Y:S01]  /*14a50*/  IMAD R51, R126, 0x29, RZ ;  /* 0x000000297e337824 */ /* 0x000fe200078e02ff */
        /* <DEDUP_REMOVED lines=85> */
[----:B------:R-:W-:Y:S01]  /*14fb0*/  IMAD R92, R126, 0x104, RZ ;  /* 0x000001047e5c7824 */ /* 0x000fe200078e02ff */
[-C--:B------:R-:W-:Y:S02]  /*14fc0*/  IADD3 R26, P2, R86, R2.reuse, RZ ;  /* 0x00000002561a7210 */ /* 0x080fe40007f5e0ff */
[-C--:B------:R-:W-:Y:S01]  /*14fd0*/  IADD3 R218, P3, R218, R2.reuse, RZ ;  /* 0x00000002dada7210 */ /* 0x080fe20007f7e0ff */
[C---:B------:R-:W-:Y:S01]  /*14fe0*/  IMAD R109, R126.reuse, 0x41, RZ ;  /* 0x000000417e6d7824 */ /* 0x040fe200078e02ff */
[-C--:B------:R-:W-:Y:S01]  /*14ff0*/  LEA.HI.X.SX32 R27, R93, R3.reuse, 0x2, P2 ;  /* 0x000000035d1b7211 */ /* 0x080fe200010f16ff */
[----:B------:R-:W-:Y:S01]  /*15000*/  IMAD.SHL.U32 R103, R126, 0x40, RZ ;  /* 0x000000407e677824 */ /* 0x000fe200078e00ff */
        /* <DEDUP_REMOVED lines=24> */
[C---:B------:R-:W-:Y:S01]  /*15190*/  IMAD R142, R126.reuse, 0x124, RZ ;  /* 0x000001247e8e7824 */ /* 0x040fe200078e02ff */
[-C--:B------:R-:W-:Y:S01]  /*151a0*/  IADD3 R48, P2, R117, R2.reuse, RZ ;  /* 0x0000000275307210 */ /* 0x080fe20007f5e0ff */
[C---:B------:R-:W-:Y:S01]  /*151b0*/  IMAD R135, R126.reuse, 0x120, RZ ;  /* 0x000001207e877824 */ /* 0x040fe200078e02ff */
        /* <DEDUP_REMOVED lines=15> */
[----:B------:R-:W-:Y:S01]  /*152b0*/  IMAD R152, R126, 0x4e, RZ ;  /* 0x0000004e7e987824 */ /* 0x000fe200078e02ff */
        /* <DEDUP_REMOVED lines=58> */
[----:B------:R1:W-:Y:S01]  /*15660*/  STL.64 [R1+0x1618], R82 ;  /* 0x0016185201007387 */ /* 0x0003e20000100a00 */
        /* <DEDUP_REMOVED lines=8> */
[----:B------:R-:W-:Y:S01]  /*156f0*/  IADD3 R224, P3, R224, R2, RZ ;  /* 0x00000002e0e07210 */ /* 0x000fe20007f7e0ff */
[----:B------:R-:W-:-:S02]  /*15700*/  IMAD R32, R126, 0x188, RZ ;  /* 0x000001887e207824 */ /* 0x000fc400078e02ff */
[----:B------:R-:W-:Y:S01]  /*15710*/  IMAD R206, R126, 0x62, RZ ;  /* 0x000000627ece7824 */ /* 0x000fe200078e02ff */
[-C--:B-1----:R-:W-:Y:S01]  /*15720*/  IADD3 R82, P2, R0, R2.reuse, RZ ;  /* 0x0000000200527210 */ /* 0x082fe20007f5e0ff */
        /* <DEDUP_REMOVED lines=56> */
[----:B------:R1:W-:Y:S01]  /*15ab0*/  STL.64 [R1+0x58], R82 ;  /* 0x0000585201007387 */ /* 0x0003e20000100a00 */
        /* <DEDUP_REMOVED lines=15> */
[----:B-1----:R-:W-:Y:S01]  /*15bb0*/  IMAD R82, R126, 0x72, RZ ;  /* 0x000000727e527824 */ /* 0x002fe200078e02ff */
[-C--:B------:R-:W-:Y:S01]  /*15bc0*/  LEA.HI.X.SX32 R145, R242, R3.reuse, 0x2, P2 ;  /* 0x00000003f2917211 */ /* 0x080fe200010f16ff */
[----:B------:R-:W-:Y:S01]  /*15bd0*/  IMAD R83, R126, 0x71, RZ ;  /* 0x000000717e537824 */ /* 0x000fe200078e02ff */
[-C--:B------:R-:W-:Y:S01]  /*15be0*/  LEA.HI.X.SX32 R115, R252, R3.reuse, 0x2, P3 ;  /* 0x00000003fc737211 */ /* 0x080fe200018f16ff */
[----:B------:R1:W-:Y:S01]  /*15bf0*/  STL.64 [R1+0x50], R12 ;  /* 0x0000500c01007387 */ /* 0x0003e20000100a00 */
        /* <DEDUP_REMOVED lines=11> */
[C---:B-1----:R-:W-:Y:S01]  /*15cb0*/  IMAD R12, R126.reuse, 0x1d4, RZ ;  /* 0x000001d47e0c7824 */ /* 0x042fe200078e02ff */
[-C--:B------:R-:W-:Y:S01]  /*15cc0*/  LEA.HI.X.SX32 R191, R245, R3.reuse, 0x2, P2 ;  /* 0x00000003f5bf7211 */ /* 0x080fe200010f16ff */
[----:B------:R-:W-:Y:S01]  /*15cd0*/  IMAD R82, R126, 0x76, RZ ;  /* 0x000000767e527824 */ /* 0x000fe200078e02ff */
[-C--:B------:R-:W-:Y:S01]  /*15ce0*/  IADD3 R184, P2, R184, R2.reuse, RZ ;  /* 0x00000002b8b87210 */ /* 0x080fe20007f5e0ff */
[C---:B------:R-:W-:Y:S01]  /*15cf0*/  IMAD R9, R126.reuse, 0x7b, RZ ;  /* 0x0000007b7e097824 */ /* 0x040fe200078e02ff */
[-C--:B------:R-:W-:Y:S01]  /*15d00*/  LEA.HI.X.SX32 R153, R83, R3.reuse, 0x2, P3 ;  /* 0x0000000353997211 */ /* 0x080fe200018f16ff */
[----:B------:R-:W-:Y:S01]  /*15d10*/  IMAD R83, R126, 0x75, RZ ;  /* 0x000000757e537824 */ /* 0x000fe200078e02ff */
[-C--:B------:R-:W-:Y:S01]  /*15d20*/  IADD3 R12, P3, R12, R2.reuse, RZ ;  /* 0x000000020c0c7210 */ /* 0x080fe20007f7e0ff */
[----:B------:R-:W-:Y:S01]  /*15d30*/  IMAD R4, R126, 0x1f4, RZ ;  /* 0x000001f47e047824 */ /* 0x000fe200078e02ff */
        /* <DEDUP_REMOVED lines=8> */
[----:B------:R-:W-:Y:S01]  /*15dc0*/  LEA.HI.X.SX32 R201, R249, R3, 0x2, P2 ;  /* 0x00000003f9c97211 */ /* 0x000fe200010f16ff */
[----:B------:R-:W1:Y:S01]  /*15dd0*/  S2UR UR5, SR_CgaCtaId ;  /* 0x00000000000579c3 */ /* 0x000e620000008800 */
[----:B------:R-:W-:-:S02]  /*15de0*/  IADD3 R204, P2, R204, R2, RZ ;  /* 0x00000002cccc7210 */ /* 0x000fc40007f5e0ff */
[-C--:B------:R-:W-:Y:S02]  /*15df0*/  LEA.HI.X.SX32 R173, R83, R3.reuse, 0x2, P3 ;  /* 0x0000000353ad7211 */ /* 0x080fe400018f16ff */
[-C--:B------:R-:W-:Y:S02]  /*15e00*/  IADD3 R202, P3, R202, R2.reuse, RZ ;  /* 0x00000002caca7210 */ /* 0x080fe40007f7e0ff */
[-C--:B------:R-:W-:Y:S01]  /*15e10*/  LEA.HI.X.SX32 R205, R10, R3.reuse, 0x2, P2 ;  /* 0x000000030acd7211 */ /* 0x080fe200010f16ff */
[----:B------:R-:W2:Y:S01]  /*15e20*/  LDC R127, c[0x0][0x230] ;  /* 0x00008c00ff7f7b82 */ /* 0x000ea20000000800 */
[-C--:B------:R-:W-:Y:S02]  /*15e30*/  IADD3 R6, P2, R5, R2.reuse, RZ ;  /* 0x0000000205067210 */ /* 0x080fe40007f5e0ff */
[----:B------:R-:W-:Y:S02]  /*15e40*/  LEA.HI.X.SX32 R203, R7, R3, 0x2, P3 ;  /* 0x0000000307cb7211 */ /* 0x000fe400018f16ff */
[----:B------:R-:W-:-:S02]  /*15e50*/  IADD3 R206, P3, R206, R2, RZ ;  /* 0x00000002cece7210 */ /* 0x000fc40007f7e0ff */
[-C--:B------:R-:W-:Y:S01]  /*15e60*/  LEA.HI.X.SX32 R7, R56, R3.reuse, 0x2, P2 ;  /* 0x0000000338077211 */ /* 0x080fe200010f16ff */
[----:B------:R-:W-:Y:S01]  /*15e70*/  UMOV UR4, 0x400 ;  /* 0x0000040000047882 */ /* 0x000fe20000000000 */
[-C--:B------:R-:W-:Y:S01]  /*15e80*/  LEA.HI.X.SX32 R207, R9, R3.reuse, 0x2, P3 ;  /* 0x0000000309cf7211 */ /* 0x080fe200018f16ff */
[----:B------:R-:W3:Y:S01]  /*15e90*/  LDC R56, c[0x0][0x230] ;  /* 0x00008c00ff387b82 */ /* 0x000ee20000000800 */
[-C--:B------:R-:W-:Y:S01]  /*15ea0*/  IADD3 R82, P3, R4, R2.reuse, RZ ;  /* 0x0000000204527210 */ /* 0x080fe20007f7e0ff */
[----:B------:R4:W-:Y:S03]  /*15eb0*/  STL.64 [R1+0x48], R6 ;  /* 0x0000480601007387 */ /* 0x0009e60000100a00 */
[----:B------:R-:W-:Y:S01]  /*15ec0*/  LEA.HI.X.SX32 R83, R8, R3, 0x2, P3 ;  /* 0x0000000308537211 */ /* 0x000fe200018f16ff */
[----:B-1----:R-:W-:Y:S02]  /*15ed0*/  ULEA UR59, UR5, UR4, 0x18 ;  /* 0x00000004053b7291 */ /* 0x002fe4000f8ec03f */
[----:B------:R-:W1:Y:S01]  /*15ee0*/  LDC R243, c[0x0][0x230] ;  /* 0x00008c00fff37b82 */ /* 0x000e620000000800 */
[----:B----4-:R-:W-:Y:S01]  /*15ef0*/  IADD3 R6, P6, R0, R2, RZ ;  /* 0x0000000200067210 */ /* 0x010fe20007fde0ff */
[----:B------:R4:W-:Y:S01]  /*15f00*/  STL.64 [R1+0x40], R82 ;  /* 0x0000405201007387 */ /* 0x0009e20000100a00 */
[----:B------:R-:W-:-:S05]  /*15f10*/  IMAD R4, R126, 0x1fc, RZ ;  /* 0x000001fc7e047824 */ /* 0x000fca00078e02ff */
[----:B------:R-:W1:Y:S01]  /*15f20*/  LDC R242, c[0x0][0x230] ;  /* 0x00008c00fff27b82 */ /* 0x000e620000000800 */
[----:B------:R-:W-:Y:S01]  /*15f30*/  LEA.HI.X.SX32 R7, R57, R3, 0x2, P6 ;  /* 0x0000000339077211 */ /* 0x000fe200030f16ff */
[C---:B------:R-:W-:Y:S01]  /*15f40*/  IMAD R8, R126.reuse, 0x7f, RZ ;  /* 0x0000007f7e087824 */ /* 0x040fe200078e02ff */
[----:B------:R-:W-:Y:S01]  /*15f50*/  ULDC.64 UR60, c[0x0][0x208] ;  /* 0x00008200003c7ab9 */ /* 0x000fe20000000a00 */
[----:B------:R-:W-:Y:S02]  /*15f60*/  ULDC UR4, c[0x0][0x230] ;  /* 0x00008c0000047ab9 */ /* 0x000fe40000000800 */
[----:B------:R2:W-:Y:S02]  /*15f70*/  STL.64 [R1+0x38], R6 ;  /* 0x0000380601007387 */ /* 0x0005e40000100a00 */
[----:B------:R-:W1:Y:S02]  /*15f80*/  LDC R9, c[0x0][0x230] ;  /* 0x00008c00ff097b82 */ /* 0x000e640000000800 */
[----:B------:R-:W3:Y:S04]  /*15f90*/  LDL.64 R248, [R1+0x20] ;  /* 0x0000200001f87983 */ /* 0x000ee80000100a00 */
[----:B------:R-:W3:Y:S01]  /*15fa0*/  LDL.64 R250, [R1+0x18] ;  /* 0x0000180001fa7983 */ /* 0x000ee20000100a00 */
[C---:B------:R-:W-:Y:S01]  /*15fb0*/  IMAD.SHL.U32 R57, R126.reuse, 0x4, RZ ;  /* 0x000000047e397824 */ /* 0x040fe200078e00ff */
[-C--:B----4-:R-:W-:Y:S01]  /*15fc0*/  LEA R82, P2, R126, R2.reuse, 0x4 ;  /* 0x000000027e527211 */ /* 0x090fe200078420ff */
[----:B------:R-:W4:Y:S01]  /*15fd0*/  LDC R246, c[0x0][0x230] ;  /* 0x00008c00fff67b82 */ /* 0x000f220000000800 */
[----:B--2---:R-:W-:-:S02]  /*15fe0*/  IADD3 R6, P6, R4, R2, RZ ;  /* 0x0000000204067210 */ /* 0x004fc40007fde0ff */
[-C--:B------:R-:W-:Y:S02]  /*15ff0*/  LEA.HI.X.SX32 R83, R57, R3.reuse, 0x2, P2 ;  /* 0x0000000339537211 */ /* 0x080fe400010f16ff */
[----:B------:R-:W-:-:S03]  /*16000*/  LEA.HI.X.SX32 R7, R8, R3, 0x2, P6 ;  /* 0x0000000308077211 */ /* 0x000fc600030f16ff */
[----:B------:R-:W-:Y:S01]  /*16010*/  STL.64 [R1+0x10], R82 ;  /* 0x0000105201007387 */ /* 0x000fe20000100a00 */
[----:B---3--:R-:W-:Y:S01]  /*16020*/  VIADD R5, R56, 0xffffffdf ;  /* 0xffffffdf38057836 */ /* 0x008fe20000000000 */
[----:B------:R-:W-:Y:S01]  /*16030*/  MOV R4, UR59 ;  /* 0x0000003b00047c02 */ /* 0x000fe20008000f00 */
[----:B------:R-:W2:Y:S01]  /*16040*/  LDC R8, c[0x0][0x230] ;  /* 0x00008c00ff087b82 */ /* 0x000ea20000000800 */
[----:B------:R3:W-:Y:S07]  /*16050*/  STL.64 [R1+0x30], R6 ;  /* 0x0000300601007387 */ /* 0x0007ee0000100a00 */
[----:B------:R-:W4:Y:S01]  /*16060*/  LDC R244, c[0x0][0x230] ;  /* 0x00008c00fff47b82 */ /* 0x000f220000000800 */
[----:B---3--:R-:W3:Y:S07]  /*16070*/  S2R R7, SR_TID.X ;  /* 0x0000000000077919 */ /* 0x008eee0000002100 */
[----:B------:R-:W4:Y:S01]  /*16080*/  LDC R247, c[0x0][0x230] ;  /* 0x00008c00fff77b82 */ /* 0x000f220000000800 */
[----:B------:R-:W1:Y:S01]  /*16090*/  S2R R6, SR_TID.X ;  /* 0x0000000000067919 */ /* 0x000e620000002100 */
[----:B------:R-:W-:-:S02]  /*160a0*/  IADD3 R56, P3, R57, R2, RZ ;  /* 0x0000000239387210 */ /* 0x000fc40007f7e0ff */
[----:B------:R-:W-:Y:S02]  /*160b0*/  ISETP.GE.U32.AND P2, PT, R5, 0x7fffff60, PT ;  /* 0x7fffff600500780c */ /* 0x000fe40003f46070 */
[----:B------:R-:W-:Y:S01]  /*160c0*/  LEA.HI.X.SX32 R57, R126, R3, 0x2, P3 ;  /* 0x000000037e397211 */ /* 0x000fe200018f16ff */
[----:B------:R-:W-:Y:S01]  /*160d0*/  VIADD R0, R127, 0xffffffde ;  /* 0xffffffde7f007836 */ /* 0x000fe20000000000 */
[----:B------:R-:W4:Y:S01]  /*160e0*/  LDC R252, c[0x0][0x230] ;  /* 0x00008c00fffc7b82 */ /* 0x000f220000000800 */
[----:B---3--:R-:W-:Y:S01]  /*160f0*/  IMAD.SHL.U32 R10, R7, 0x10, RZ ;  /* 0x00000010070a7824 */ /* 0x008fe200078e00ff */
[----:B-1----:R-:W-:-:S04]  /*16100*/  LOP3.LUT R6, R6, 0x7f, RZ, 0xc0, !PT ;  /* 0x0000007f06067812 */ /* 0x002fc800078ec0ff */
[----:B------:R-:W-:-:S05]  /*16110*/  LOP3.LUT R10, R10, 0x70, RZ, 0xc0, !PT ;  /* 0x000000700a0a7812 */ /* 0x000fca00078ec0ff */
[----:B------:R-:W-:Y:S02]  /*16120*/  IMAD R10, R6, 0x80, R10 ;  /* 0x00000080060a7824 */ /* 0x000fe400078e020a */
[----:B------:R-:W1:Y:S02]  /*16130*/  LDC R6, c[0x0][0x230] ;  /* 0x00008c00ff067b82 */ /* 0x000e640000000800 */
[----:B------:R-:W-:Y:S01]  /*16140*/  VIADD R245, R10, UR59 ;  /* 0x0000003b0af57c36 */ /* 0x000fe20008000000 */
[----:B------:R3:W-:Y:S04]  /*16150*/  STL.64 [R1+0x28], R56 ;  /* 0x0000283801007387 */ /* 0x0007e80000100a00 */
[----:B------:R-:W-:Y:S01]  /*16160*/  @!PT LDS RZ, [RZ] ;  /* 0x00000000fffff984 */ /* 0x000fe20000000800 */
[----:B------:R-:W-:Y:S01]  /*16170*/  @!PT LDS RZ, [RZ] ;  /* 0x00000000fffff984 */ /* 0x000fe20000000800 */
[----:B------:R-:W-:Y:S01]  /*16180*/  @!PT LDS RZ, [RZ] ;  /* 0x00000000fffff984 */ /* 0x000fe20000000800 */
[----:B------:R-:W-:Y:S01]  /*16190*/  LDGSTS.E [R245+0x60000], desc[UR60][R2.64], !P5 ;  /* 0x6000000002f57fae */ /* 0x000fe2000e92187c */
[----:B------:R-:W-:-:S03]  /*161a0*/  ISETP.GE.U32.AND P3, PT, R0, 0x7fffff5f, PT ;  /* 0x7fffff5f0000780c */ /* 0x000fc60003f66070 */
[----:B------:R-:W-:Y:S01]  /*161b0*/  LDGSTS.E [R245+0x60004], desc[UR60][R56.64], !P4 ;  /* 0x6000400038f57fae */ /* 0x000fe2000e12187c */
[----:B------:R-:W-:-:S03]  /*161c0*/  IMAD R0, R126, 0x4a, RZ ;  /* 0x0000004a7e007824 */ /* 0x000fc600078e02ff */
[----:B------:R1:W-:Y:S01]  /*161d0*/  STL [R1+0xc48], R4 ;  /* 0x000c480401007387 */ /* 0x0003e20000100800 */
[----:B------:R-:W-:-:S03]  /*161e0*/  IMAD R126, R126, 0x128, RZ ;  /* 0x000001287e7e7824 */ /* 0x000fc600078e02ff */
[----:B---3--:R-:W3:Y:S02]  /*161f0*/  LDL.LU.64 R56, [R1+0x1620] ;  /* 0x0016200001387983 */ /* 0x008ee40000300a00 */
[----:B------:R-:W-:Y:S01]  /*16200*/  IADD3 R126, P6, R126, R2, RZ ;  /* 0x000000027e7e7210 */ /* 0x000fe20007fde0ff */
[----:B------:R-:W-:Y:S02]  /*16210*/  VIADD R5, R243, 0xffffffdd ;  /* 0xffffffddf3057836 */ /* 0x000fe40000000000 */
[----:B------:R-:W4:Y:S01]  /*16220*/  LDC R243, c[0x0][0x230] ;  /* 0x00008c00fff37b82 */ /* 0x000f220000000800 */
[----:B------:R-:W-:Y:S01]  /*16230*/  LEA.HI.X.SX32 R127, R0, R3, 0x2, P6 ;  /* 0x00000003007f7211 */ /* 0x000fe200030f16ff */
[----:B------:R-:W-:Y:S02]  /*16240*/  VIADD R0, R242, 0xffffffbe ;  /* 0xffffffbef2007836 */ /* 0x000fe40000000000 */
[----:B-1----:R-:W-:Y:S01]  /*16250*/  VIADD R4, R6, 0xffffffdc ;  /* 0xffffffdc06047836 */ /* 0x002fe20000000000 */
[----:B------:R-:W-:-:S03]  /*16260*/  ISETP.GE.U32.AND P5, PT, R5, 0x7fffff5e, PT ;  /* 0x7fffff5e0500780c */ /* 0x000fc60003fa6070 */
[----:B------:R-:W1:Y:S01]  /*16270*/  LDC R6, c[0x0][0x230] ;  /* 0x00008c00ff067b82 */ /* 0x000e620000000800 */
[----:B------:R-:W-:Y:S01]  /*16280*/  ISETP.GE.U32.AND P4, PT, R4, 0x7fffff5d, PT ;  /* 0x7fffff5d0400780c */ /* 0x000fe20003f86070 */
[----:B------:R-:W-:-:S06]  /*16290*/  VIADD R4, R9, 0xffffffbf ;  /* 0xffffffbf09047836 */ /* 0x000fcc0000000000 */
[----:B------:R-:W1:Y:S08]  /*162a0*/  LDC R5, c[0x0][0x230] ;  /* 0x00008c00ff057b82 */ /* 0x000e700000000800 */
[----:B------:R-:W1:Y:S08]  /*162b0*/  LDC R9, c[0x0][0x230] ;  /* 0x00008c00ff097b82 */ /* 0x000e700000000800 */
[----:B------:R-:W1:Y:S01]  /*162c0*/  LDC R242, c[0x0][0x230] ;  /* 0x00008c00fff27b82 */ /* 0x000e620000000800 */
[----:B------:R2:W-:Y:S04]  /*162d0*/  LDGSTS.E [R245+0x60008], desc[UR60][R248.64], !P1 ;  /* 0x60008000f8f57fae */ /* 0x0005e8000c92187c */
[----:B------:R-:W-:Y:S04]  /*162e0*/  LDGSTS.E [R245+0x6000c], desc[UR60][R250.64], !P0 ;  /* 0x6000c000faf57fae */ /* 0x000fe8000c12187c */
[----:B------:R-:W-:Y:S01]  /*162f0*/  LDGSTS.E [R245+0x64000], desc[UR60][R18.64], !P2 ;  /* 0x6400000012f57fae */ /* 0x000fe2000d12187c */
[----:B--2---:R-:W2:Y:S03]  /*16300*/  LDC R248, c[0x0][0x230] ;  /* 0x00008c00fff87b82 */ /* 0x004ea60000000800 */
[----:B------:R-:W2:Y:S04]  /*16310*/  LDL.64 R250, [R1] ;  /* 0x0000000001fa7983 */ /* 0x000ea80000100a00 */
[----:B------:R4:W-:Y:S01]  /*16320*/  STL.64 [R1+0x1540], R18 ;  /* 0x0015401201007387 */ /* 0x0009e20000100a00 */
[----:B------:R-:W-:Y:S01]  /*16330*/  ISETP.GE.U32.AND P0, PT, R0, 0x7fffff3f, PT ;  /* 0x7fffff3f0000780c */ /* 0x000fe20003f06070 */
[----:B------:R-:W3:Y:S01]  /*16340*/  LDC R249, c[0x0][0x230] ;  /* 0x00008c00fff97b82 */ /* 0x000ee20000000800 */
[----:B------:R-:W-:Y:S01]  /*16350*/  ISETP.GE.U32.AND P1, PT, R4, 0x7fffff40, PT ;  /* 0x7fffff400400780c */ /* 0x000fe20003f26070 */
[----:B------:R-:W-:Y:S04]  /*16360*/  LDGSTS.E [R245+0x64004], desc[UR60][R44.64], !P3 ;  /* 0x640040002cf57fae */ /* 0x000fe8000d92187c */
[----:B----4-:R-:W4:Y:S01]  /*16370*/  LDL.64 R18, [R1+0x8] ;  /* 0x0000080001127983 */ /* 0x010f220000100a00 */
[----:B------:R-:W-:-:S02]  /*16380*/  VIADD R0, R8, 0xffffffbd ;  /* 0xffffffbd08007836 */ /* 0x000fc40000000000 */
[----:B------:R-:W3:Y:S01]  /*16390*/  LDC R8, c[0x0][0x230] ;  /* 0x00008c00ff087b82 */ /* 0x000ee20000000800 */
[----:B------:R-:W-:Y:S01]  /*163a0*/  VIADD R4, R244, 0xffffffbc ;  /* 0xffffffbcf4047836 */ /* 0x000fe20000000000 */
[----:B------:R-:W-:Y:S01]  /*163b0*/  LDGSTS.E [R245+0x64008], desc[UR60][R20.64], !P5 ;  /* 0x6400800014f57fae */ /* 0x000fe2000e92187c */
[----:B------:R-:W-:Y:S01]  /*163c0*/  ISETP.GE.U32.AND P2, PT, R0, 0x7fffff3e, PT ;  /* 0x7fffff3e0000780c */ /* 0x000fe20003f46070 */
[----:B------:R-:W-:Y:S02]  /*163d0*/  VIADD R0, R246, 0xffffff9f ;  /* 0xffffff9ff6007836 */ /* 0x000fe40000000000 */
[----:B------:R-:W-:Y:S01]  /*163e0*/  ISETP.GE.U32.AND P3, PT, R4, 0x7fffff3d, PT ;  /* 0x7fffff3d0400780c */ /* 0x000fe20003f66070 */
[----:B------:R-:W-:Y:S01]  /*163f0*/  LDGSTS.E [R245+0x6400c], desc[UR60][R22.64], !P4 ;  /* 0x6400c00016f57fae */ /* 0x000fe2000e12187c */
[----:B------:R-:W3:Y:S01]  /*16400*/  LDC R244, c[0x0][0x230] ;  /* 0x00008c00fff47b82 */ /* 0x000ee20000000800 */
[----:B------:R-:W-:Y:S01]  /*16410*/  ISETP.GE.U32.AND P5, PT, R0, 0x7fffff20, PT ;  /* 0x7fffff200000780c */ /* 0x000fe20003fa6070 */
[----:B------:R-:W-:Y:S01]  /*16420*/  VIADD R0, R243, 0xffffff9d ;  /* 0xffffff9df3007836 */ /* 0x000fe20000000000 */
[----:B-1----:R-:W-:Y:S01]  /*16430*/  IADD3 R4, R6, -0x62, RZ ;  /* 0xffffff9e06047810 */ /* 0x002fe20007ffe0ff */
[----:B------:R-:W-:Y:S03]  /*16440*/  LDGSTS.E [R245+0x68000], desc[UR60][R30.64], !P1 ;  /* 0x680000001ef57fae */ /* 0x000fe6000c92187c */
[----:B------:R-:W-:Y:S01]  /*16450*/  ISETP.GE.U32.AND P1, PT, R0, 0x7fffff1e, PT ;  /* 0x7fffff1e0000780c */ /* 0x000fe20003f26070 */
[----:B------:R-:W-:Y:S01]  /*16460*/  VIADD R0, R5, 0xffffff9c ;  /* 0xffffff9c05007836 */ /* 0x000fe20000000000 */
[----:B------:R-:W-:Y:S01]  /*16470*/  ISETP.GE.U32.AND P4, PT, R4, 0x7fffff1f, PT ;  /* 0x7fffff1f0400780c */ /* 0x000fe20003f86070 */
[----:B------:R1:W-:Y:S01]  /*16480*/  LDGSTS.E [R245+0x68004], desc[UR60][R24.64], !P0 ;  /* 0x6800400018f57fae */ /* 0x0003e2000c12187c */
[----:B------:R-:W-:Y:S01]  /*16490*/  LOP3.LUT R246, R10, 0x10, RZ, 0x3c, !PT ;  /* 0x000000100af67812 */ /* 0x000fe200078e3cff */
[----:B------:R-:W1:Y:S01]  /*164a0*/  LDC R6, c[0x0][0x230] ;  /* 0x00008c00ff067b82 */ /* 0x000e620000000800 */
[----:B---3--:R-:W-:Y:S01]  /*164b0*/  VIADD R4, R8, 0xfffffffb ;  /* 0xfffffffb08047836 */ /* 0x008fe20000000000 */
[----:B------:R-:W-:Y:S01]  /*164c0*/  ISETP.GE.U32.AND P0, PT, R0, 0x7fffff1d, PT ;  /* 0x7fffff1d0000780c */ /* 0x000fe20003f06070 */
[----:B------:R-:W-:Y:S04]  /*164d0*/  LDGSTS.E [R245+0x68008], desc[UR60][R36.64], !P2 ;  /* 0x6800800024f57fae */ /* 0x000fe8000d12187c */
[----:B------:R-:W-:Y:S01]  /*164e0*/  STL.64 [R1+0x1538], R44 ;  /* 0x0015382c01007387 */ /* 0x000fe20000100a00 */
[----:B------:R-:W-:Y:S01]  /*164f0*/  ISETP.GE.U32.AND P2, PT, R4, 0x7fffff7c, PT ;  /* 0x7fffff7c0400780c */ /* 0x000fe20003f46070 */
[----:B------:R-:W3:Y:S02]  /*16500*/  LDC R5, c[0x0][0x230] ;  /* 0x00008c00ff057b82 */ /* 0x000ee40000000800 */
[----:B------:R-:W-:Y:S01]  /*16510*/  STL.64 [R1+0x1548], R20 ;  /* 0x0015481401007387 */ /* 0x000fe20000100a00 */
[----:B------:R-:W-:-:S03]  /*16520*/  IADD3 R246, R246, UR59, RZ ;  /* 0x0000003bf6f67c10 */ /* 0x000fc6000fffe0ff */
[----:B------:R-:W-:Y:S02]  /*16530*/  STL.64 [R1+0x1550], R22 ;  /* 0x0015501601007387 */ /* 0x000fe40000100a00 */
[----:B------:R-:W3:Y:S02]  /*16540*/  LDC R8, c[0x0][0x230] ;  /* 0x00008c00ff087b82 */ /* 0x000ee40000000800 */
[----:B------:R-:W-:Y:S04]  /*16550*/  STL.64 [R1+0x1558], R30 ;  /* 0x0015581e01007387 */ /* 0x000fe80000100a00 */
[----:B------:R1:W-:Y:S02]  /*16560*/  STL.64 [R1+0x1560], R24 ;  /* 0x0015601801007387 */ /* 0x0003e40000100a00 */
[----:B------:R-:W4:Y:S02]  /*16570*/  LDC R243, c[0x0][0x230] ;  /* 0x00008c00fff37b82 */ /* 0x000f240000000800 */
[----:B------:R-:W-:Y:S04]  /*16580*/  STL.64 [R1+0x1568], R36 ;  /* 0x0015682401007387 */ /* 0x000fe80000100a00 */
[----:B------:R1:W-:Y:S04]  /*16590*/  LDGSTS.E [R245+0x6800c], desc[UR60][R28.64], !P3 ;  /* 0x6800c0001cf57fae */ /* 0x0003e8000d92187c */
[----:B------:R1:W-:Y:S01]  /*165a0*/  STL.64 [R1+0x1570], R28 ;  /* 0x0015701c01007387 */ /* 0x0003e20000100a00 */
[----:B------:R-:W-:Y:S01]  /*165b0*/  VIADD R0, R9, 0xfffffffa ;  /* 0xfffffffa09007836 */ /* 0x000fe20000000000 */
[----:B-1----:R-:W1:Y:S02]  /*165c0*/  LDC R24, c[0x0][0x230] ;  /* 0x00008c00ff187b82 */ /* 0x002e640000000800 */
[----:B------:R-:W-:Y:S04]  /*165d0*/  LDGSTS.E [R245+0x6c000], desc[UR60][R66.64], !P5 ;  /* 0x6c00000042f57fae */ /* 0x000fe8000e92187c */
[----:B------:R-:W-:Y:S02]  /*165e0*/  STL.64 [R1+0x1578], R66 ;  /* 0x0015784201007387 */ /* 0x000fe40000100a00 */
[----:B------:R-:W1:Y:S02]  /*165f0*/  LDC R9, c[0x0][0x230] ;  /* 0x00008c00ff097b82 */ /* 0x000e640000000800 */
[----:B------:R-:W-:Y:S04]  /*16600*/  LDGSTS.E [R245+0x6c004], desc[UR60][R34.64], !P4 ;  /* 0x6c00400022f57fae */ /* 0x000fe8000e12187c */
[----:B------:R-:W-:Y:S01]  /*16610*/  STL.64 [R1+0x1580], R34 ;  /* 0x0015802201007387 */ /* 0x000fe20000100a00 */
[----:B------:R-:W-:Y:S01]  /*16620*/  VIADD R4, R242, 0xfffffff9 ;  /* 0xfffffff9f2047836 */ /* 0x000fe20000000000 */
[----:B------:R-:W-:Y:S01]  /*16630*/  ISETP.GE.U32.AND P3, PT, R0, 0x7fffff7b, PT ;  /* 0x7fffff7b0000780c */ /* 0x000fe20003f66070 */
[----:B------:R-:W2:Y:S01]  /*16640*/  LDC.64 R28, c[0x0][0x238] ;  /* 0x00008e00ff1c7b82 */ /* 0x000ea20000000a00 */
[----:B------:R-:W-:Y:S04]  /*16650*/  LDGSTS.E [R245+0x6c008], desc[UR60][R32.64], !P1 ;  /* 0x6c00800020f57fae */ /* 0x000fe8000c92187c */
[----:B------:R-:W-:Y:S03]  /*16660*/  STL.64 [R1+0x1588], R32 ;  /* 0x0015882001007387 */ /* 0x000fe60000100a00 */
[----:B------:R-:W2:Y:S01]  /*16670*/  LDC R242, c[0x0][0x230] ;  /* 0x00008c00fff27b82 */ /* 0x000ea20000000800 */
[----:B------:R-:W-:Y:S04]  /*16680*/  LDGSTS.E [R245+0x6c00c], desc[UR60][R40.64], !P0 ;  /* 0x6c00c00028f57fae */ /* 0x000fe8000c12187c */
[----:B------:R2:W-:Y:S03]  /*16690*/  STL.64 [R1+0x1590], R40 ;  /* 0x0015902801007387 */ /* 0x0005e60000100a00 */
[----:B------:R-:W2:Y:S01]  /*166a0*/  LDC R25, c[0x0][0x230] ;  /* 0x00008c00ff197b82 */ /* 0x000ea20000000800 */
[----:B------:R-:W-:Y:S04]  /*166b0*/  LDGSTS.E [R246+0x60000], desc[UR60][R82.64], !P2 ;  /* 0x6000000052f67fae */ /* 0x000fe8000d12187c */
[----:B------:R-:W2:Y:S01]  /*166c0*/  LDL.LU.64 R82, [R1+0x1618] ;  /* 0x0016180001527983 */ /* 0x000ea20000300a00 */
[----:B------:R-:W-:-:S02]  /*166d0*/  VIADD R0, R244, 0xfffffff8 ;  /* 0xfffffff8f4007836 */ /* 0x000fc40000000000 */
[----:B------:R-:W1:Y:S03]  /*166e0*/  LDC R244, c[0x0][0x230] ;  /* 0x00008c00fff47b82 */ /* 0x000e660000000800 */
[----:B------:R-:W-:Y:S01]  /*166f0*/  ISETP.GE.U32.AND P4, PT, R0, 0x7fffff79, PT ;  /* 0x7fffff790000780c */ /* 0x000fe20003f86070 */
[----:B------:R-:W-:Y:S01]  /*16700*/  VIADD R0, R6, 0xffffffdb ;  /* 0xffffffdb06007836 */ /* 0x000fe20000000000 */
[----:B------:R-:W-:-:S03]  /*16710*/  ISETP.GE.U32.AND P5, PT, R4, 0x7fffff7a, PT ;  /* 0x7fffff7a0400780c */ /* 0x000fc60003fa6070 */
[----:B------:R-:W2:Y:S01]  /*16720*/  LDC R6, c[0x0][0x230] ;  /* 0x00008c00ff067b82 */ /* 0x000ea20000000800 */
[----:B------:R-:W-:Y:S01]  /*16730*/  ISETP.GE.U32.AND P1, PT, R0, 0x7fffff5c, PT ;  /* 0x7fffff5c0000780c */ /* 0x000fe20003f26070 */
[----:B---3--:R-:W-:Y:S02]  /*16740*/  VIADD R0, R5, 0xffffffda ;  /* 0xffffffda05007836 */ /* 0x008fe40000000000 */
[----:B------:R-:W-:-:S03]  /*16750*/  VIADD R4, R8, 0xffffffd9 ;  /* 0xffffffd908047836 */ /* 0x000fc60000000000 */
[----:B------:R-:W-:Y:S01]  /*16760*/  ISETP.GE.U32.AND P0, PT, R0, 0x7fffff5b, PT ;  /* 0x7fffff5b0000780c */ /* 0x000fe20003f06070 */
[----:B-1----:R-:W-:Y:S01]  /*16770*/  VIADD R0, R9, 0xffffffd8 ;  /* 0xffffffd809007836 */ /* 0x002fe20000000000 */
[----:B------:R-:W1:Y:S01]  /*16780*/  LDC R8, c[0x0][0x230] ;  /* 0x00008c00ff087b82 */ /* 0x000e620000000800 */
[----:B------:R-:W-:-:S07]  /*16790*/  ISETP.GE.U32.AND P2, PT, R4, 0x7fffff5a, PT ;  /* 0x7fffff5a0400780c */ /* 0x000fce0003f46070 */
[----:B------:R-:W3:Y:S01]  /*167a0*/  LDC R5, c[0x0][0x230] ;  /* 0x00008c00ff057b82 */ /* 0x000ee20000000800 */
[----:B------:R-:W-:-:S07]  /*167b0*/  VIADD R4, R244, 0xffffffbb ;  /* 0xffffffbbf4047836 */ /* 0x000fce0000000000 */
[----:B------:R-:W3:Y:S08]  /*167c0*/  LDC R9, c[0x0][0x230] ;  /* 0x00008c00ff097b82 */ /* 0x000ef00000000800 */
[----:B------:R-:W3:Y:S01]  /*167d0*/  LDC R244, c[0x0][0x230] ;  /* 0x00008c00fff47b82 */ /* 0x000ee20000000800 */
[----:B----4-:R-:W-:Y:S01]  /*167e0*/  LDGSTS.E [R246+0x60004], desc[UR60][R18.64], !P3 ;  /* 0x6000400012f67fae */ /* 0x010fe2000d92187c */
[----:B------:R-:W-:Y:S01]  /*167f0*/  ISETP.GE.U32.AND P3, PT, R0, 0x7fffff59, PT ;  /* 0x7fffff590000780c */ /* 0x000fe20003f66070 */
[----:B------:R-:W-:-:S02]  /*16800*/  VIADD R0, R243, 0xffffffba ;  /* 0xffffffbaf3007836 */ /* 0x000fc40000000000 */
[----:B--2---:R2:W-:Y:S03]  /*16810*/  LDGSTS.E [R246+0x60008], desc[UR60][R250.64], !P5 ;  /* 0x60008000faf67fae */ /* 0x0045e6000e92187c */
[----:B------:R-:W4:Y:S01]  /*16820*/  LDC R243, c[0x0][0x230] ;  /* 0x00008c00fff37b82 */ /* 0x000f220000000800 */
[----:B------:R-:W-:Y:S01]  /*16830*/  LDGSTS.E [R246+0x6000c], desc[UR60][R56.64], !P4 ;  /* 0x6000c00038f67fae */ /* 0x000fe2000e12187c */
[----:B------:R-:W-:Y:S01]  /*16840*/  ISETP.GE.U32.AND P4, PT, R0, 0x7fffff3b, PT ;  /* 0x7fffff3b0000780c */ /* 0x000fe20003f86070 */
[----:B------:R-:W-:Y:S01]  /*16850*/  VIADD R0, R242, 0xffffffb9 ;  /* 0xffffffb9f2007836 */ /* 0x000fe20000000000 */
[----:B------:R-:W-:Y:S01]  /*16860*/  ISETP.GE.U32.AND P5, PT, R4, 0x7fffff3c, PT ;  /* 0x7fffff3c0400780c */ /* 0x000fe20003fa6070 */
[----:B------:R-:W-:Y:S03]  /*16870*/  LDGSTS.E [R246+0x64000], desc[UR60][R240.64], !P1 ;  /* 0x64000000f0f67fae */ /* 0x000fe6000c92187c */
[----:B------:R-:W4:Y:S01]  /*16880*/  LDC R242, c[0x0][0x230] ;  /* 0x00008c00fff27b82 */ /* 0x000f220000000800 */
[----:B------:R-:W-:Y:S01]  /*16890*/  VIADD R4, R248, 0xffffffb8 ;  /* 0xffffffb8f8047836 */ /* 0x000fe20000000000 */
[----:B------:R-:W-:Y:S01]  /*168a0*/  ISETP.GE.U32.AND P1, PT, R0, 0x7fffff3a, PT ;  /* 0x7fffff3a0000780c */ /* 0x000fe20003f26070 */
[----:B------:R-:W-:Y:S01]  /*168b0*/  VIADD R0, R247, 0xffffff9b ;  /* 0xffffff9bf7007836 */ /* 0x000fe20000000000 */
[----:B------:R-:W-:Y:S02]  /*168c0*/  LDGSTS.E [R246+0x64004], desc[UR60][R38.64], !P0 ;  /* 0x6400400026f67fae */ /* 0x000fe4000c12187c */
[----:B------:R-:W-:Y:S01]  /*168d0*/  ISETP.GE.U32.AND P0, PT, R4, 0x7fffff39, PT ;  /* 0x7fffff390400780c */ /* 0x000fe20003f06070 */
[----:B------:R-:W-:Y:S01]  /*168e0*/  VIADD R4, R6, 0xffffff9a ;  /* 0xffffff9a06047836 */ /* 0x000fe20000000000 */
[----:B------:R-:W-:Y:S01]  /*168f0*/  LDGSTS.E [R246+0x64008], desc[UR60][R52.64], !P2 ;  /* 0x6400800034f67fae */ /* 0x000fe2000d12187c */
[----:B------:R-:W-:Y:S01]  /*16900*/  ISETP.GE.U32.AND P2, PT, R0, 0x7fffff1c, PT ;  /* 0x7fffff1c0000780c */ /* 0x000fe20003f46070 */
[----:B------:R-:W4:Y:S01]  /*16910*/  LDC R6, c[0x0][0x230] ;  /* 0x00008c00ff067b82 */ /* 0x000f220000000800 */
[----:B-1----:R-:W-:Y:S01]  /*16920*/  IADD3 R0, R8, -0x67, RZ ;  /* 0xffffff9908007810 */ /* 0x002fe20007ffe0ff */
[----:B------:R-:W-:Y:S04]  /*16930*/  LDGSTS.E [R246+0x6400c], desc[UR60][R42.64], !P3 ;  /* 0x6400c0002af67fae */ /* 0x000fe8000d92187c */
[----:B------:R-:W-:Y:S01]  /*16940*/  LDGSTS.E [R246+0x68000], desc[UR60][R70.64], !P5 ;  /* 0x6800000046f67fae */ /* 0x000fe2000e92187c */
[----:B------:R-:W-:Y:S01]  /*16950*/  ISETP.GE.U32.AND P5, PT, R0, 0x7fffff1a, PT ;  /* 0x7fffff1a0000780c */ /* 0x000fe20003fa6070 */
[----:B---3--:R-:W-:Y:S01]  /*16960*/  VIADD R0, R5, 0xffffff98 ;  /* 0xffffff9805007836 */ /* 0x008fe20000000000 */
[----:B------:R-:W1:Y:S01]  /*16970*/  LDC R8, c[0x0][0x230] ;  /* 0x00008c00ff087b82 */ /* 0x000e620000000800 */
[----:B------:R-:W-:Y:S01]  /*16980*/  ISETP.GE.U32.AND P3, PT, R4, 0x7fffff1b, PT ;  /* 0x7fffff1b0400780c */ /* 0x000fe20003f66070 */
[----:B------:R-:W-:Y:S01]  /*16990*/  LDGSTS.E [R246+0x68004], desc[UR60][R46.64], !P4 ;  /* 0x680040002ef67fae */ /* 0x000fe2000e12187c */
[----:B------:R-:W-:-:S05]  /*169a0*/  VIADD R4, R9, 0xfffffff7 ;  /* 0xfffffff709047836 */ /* 0x000fca0000000000 */
[----:B------:R-:W3:Y:S01]  /*169b0*/  LDC R5, c[0x0][0x230] ;  /* 0x00008c00ff057b82 */ /* 0x000ee20000000800 */
[----:B------:R-:W-:Y:S01]  /*169c0*/  ISETP.GE.U32.AND P4, PT, R0, 0x7fffff19, PT ;  /* 0x7fffff190000780c */ /* 0x000fe20003f86070 */
[----:B----4-:R-:W-:Y:S01]  /*169d0*/  VIADD R0, R242, 0xfffffff6 ;  /* 0xfffffff6f2007836 */ /* 0x010fe20000000000 */
[----:B------:R-:W-:Y:S04]  /*169e0*/  LDGSTS.E [R246+0x68008], desc[UR60][R60.64], !P1 ;  /* 0x680080003cf67fae */ /* 0x000fe8000c92187c */
[----:B------:R-:W-:Y:S01]  /*169f0*/  LDGSTS.E [R246+0x6800c], desc[UR60][R48.64], !P0 ;  /* 0x6800c00030f67fae */ /* 0x000fe2000c12187c */
[----:B------:R-:W4:Y:S01]  /*16a00*/  LDC R9, c[0x0][0x230] ;  /* 0x00008c00ff097b82 */ /* 0x000f220000000800 */
[----:B------:R-:W-:Y:S01]  /*16a10*/  ISETP.GE.U32.AND P0, PT, R0, 0x7fffff77, PT ;  /* 0x7fffff770000780c */ /* 0x000fe20003f06070 */
[----:B------:R-:W-:Y:S01]  /*16a20*/  VIADD R0, R244, 0xfffffff4 ;  /* 0xfffffff4f4007836 */ /* 0x000fe20000000000 */
[----:B------:R-:W-:Y:S01]  /*16a30*/  ISETP.GE.U32.AND P1, PT, R4, 0x7fffff78, PT ;  /* 0x7fffff780400780c */ /* 0x000fe20003f26070 */
[----:B------:R-:W-:Y:S01]  /*16a40*/  VIADD R4, R243, 0xfffffff5 ;  /* 0xfffffff5f3047836 */ /* 0x000fe20000000000 */
[----:B------:R-:W-:Y:S03]  /*16a50*/  LDGSTS.E [R246+0x6c000], desc[UR60][R50.64], !P2 ;  /* 0x6c00000032f67fae */ /* 0x000fe6000d12187c */
[----:B------:R-:W2:Y:S01]  /*16a60*/  LDC R242, c[0x0][0x230] ;  /* 0x00008c00fff27b82 */ /* 0x000ea20000000800 */
[----:B------:R-:W-:Y:S01]  /*16a70*/  LDGSTS.E [R246+0x6c004], desc[UR60][R64.64], !P3 ;  /* 0x6c00400040f67fae */ /* 0x000fe2000d92187c */
[----:B------:R-:W-:Y:S01]  /*16a80*/  ISETP.GE.U32.AND P3, PT, R0, 0x7fffff75, PT ;  /* 0x7fffff750000780c */ /* 0x000fe20003f66070 */
[----:B------:R-:W-:Y:S01]  /*16a90*/  VIADD R0, R6, 0xffffffd7 ;  /* 0xffffffd706007836 */ /* 0x000fe20000000000 */
[----:B------:R-:W-:Y:S01]  /*16aa0*/  LOP3.LUT R247, R10, 0x20, RZ, 0x3c, !PT ;  /* 0x000000200af77812 */ /* 0x000fe200078e3cff */
[----:B------:R-:W-:Y:S03]  /*16ab0*/  LDGSTS.E [R246+0x6c008], desc[UR60][R58.64], !P5 ;  /* 0x6c0080003af67fae */ /* 0x000fe6000e92187c */
[----:B------:R-:W2:Y:S01]  /*16ac0*/  LDC R243, c[0x0][0x230] ;  /* 0x00008c00fff37b82 */ /* 0x000ea20000000800 */
[----:B------:R-:W-:Y:S01]  /*16ad0*/  ISETP.GE.U32.AND P5, PT, R0, 0x7fffff58, PT ;  /* 0x7fffff580000780c */ /* 0x000fe20003fa6070 */
[----:B---3--:R-:W-:-:S06]  /*16ae0*/  VIADD R0, R5, 0xffffffd6 ;  /* 0xffffffd605007836 */ /* 0x008fcc0000000000 */
[----:B------:R-:W3:Y:S01]  /*16af0*/  LDC R244, c[0x0][0x230] ;  /* 0x00008c00fff47b82 */ /* 0x000ee20000000800 */
[----:B------:R-:W-:Y:S01]  /*16b00*/  ISETP.GE.U32.AND P2, PT, R4, 0x7fffff76, PT ;  /* 0x7fffff760400780c */ /* 0x000fe20003f46070 */
[----:B------:R-:W-:Y:S01]  /*16b10*/  LDGSTS.E [R246+0x6c00c], desc[UR60][R54.64], !P4 ;  /* 0x6c00c00036f67fae */ /* 0x000fe2000e12187c */
[----:B------:R-:W-:-:S05]  /*16b20*/  VIADD R247, R247, UR59 ;  /* 0x0000003bf7f77c36 */ /* 0x000fca0008000000 */
[----:B------:R-:W3:Y:S01]  /*16b30*/  LDC R248, c[0x0][0x230] ;  /* 0x00008c00fff87b82 */ /* 0x000ee20000000800 */
[----:B------:R-:W-:Y:S01]  /*16b40*/  ISETP.GE.U32.AND P4, PT, R0, 0x7fffff57, PT ;  /* 0x7fffff570000780c */ /* 0x000fe20003f86070 */
[----:B----4-:R-:W-:Y:S01]  /*16b50*/  VIADD R0, R9, 0xffffffd4 ;  /* 0xffffffd409007836 */ /* 0x010fe20000000000 */
[----:B-1----:R-:W-:-:S05]  /*16b60*/  IADD3 R4, R8, -0x2b, RZ ;  /* 0xffffffd508047810 */ /* 0x002fca0007ffe0ff */
[----:B------:R-:W1:Y:S08]  /*16b70*/  LDC R8, c[0x0][0x230] ;  /* 0x00008c00ff087b82 */ /* 0x000e700000000800 */
[----:B------:R-:W4:Y:S08]  /*16b80*/  LDC R6, c[0x0][0x230] ;  /* 0x00008c00ff067b82 */ /* 0x000f300000000800 */
[----:B------:R-:W4:Y:S01]  /*16b90*/  LDC R5, c[0x0][0x230] ;  /* 0x00008c00ff057b82 */ /* 0x000f220000000800 */
[----:B------:R-:W-:Y:S07]  /*16ba0*/  LDGSTS.E [R247+0x60000], desc[UR60][R82.64], !P1 ;  /* 0x6000000052f77fae */ /* 0x000fee000c92187c */
[----:B------:R-:W4:Y:S01]  /*16bb0*/  LDC R9, c[0x0][0x230] ;  /* 0x00008c00ff097b82 */ /* 0x000f220000000800 */
[----:B------:R-:W-:Y:S01]  /*16bc0*/  LDGSTS.E [R247+0x60004], desc[UR60][R96.64], !P0 ;  /* 0x6000400060f77fae */ /* 0x000fe2000c12187c */
[----:B------:R-:W-:Y:S01]  /*16bd0*/  ISETP.GE.U32.AND P0, PT, R0, 0x7fffff55, PT ;  /* 0x7fffff550000780c */ /* 0x000fe20003f06070 */
[----:B--2---:R-:W-:Y:S01]  /*16be0*/  VIADD R0, R242, 0xffffffb6 ;  /* 0xffffffb6f2007836 */ /* 0x004fe20000000000 */
[----:B------:R-:W-:Y:S01]  /*16bf0*/  ISETP.GE.U32.AND P1, PT, R4, 0x7fffff56, PT ;  /* 0x7fffff560400780c */ /* 0x000fe20003f26070 */
[----:B------:R-:W-:Y:S01]  /*16c00*/  LDGSTS.E [R247+0x60008], desc[UR60][R238.64], !P2 ;  /* 0x60008000eef77fae */ /* 0x000fe2000d12187c */
[----:B------:R-:W-:-:S02]  /*16c10*/  VIADD R4, R243, 0xffffffb7 ;  /* 0xffffffb7f3047836 */ /* 0x000fc40000000000 */
[----:B------:R-:W2:Y:S01]  /*16c20*/  LDC R242, c[0x0][0x230] ;  /* 0x00008c00fff27b82 */ /* 0x000ea20000000800 */
[----:B------:R-:W-:Y:S01]  /*16c30*/  LDGSTS.E [R247+0x6000c], desc[UR60][R62.64], !P3 ;  /* 0x6000c0003ef77fae */ /* 0x000fe2000d92187c */
[----:B------:R-:W-:Y:S01]  /*16c40*/  ISETP.GE.U32.AND P3, PT, R0, 0x7fffff37, PT ;  /* 0x7fffff370000780c */ /* 0x000fe20003f66070 */
[----:B---3--:R-:W-:Y:S01]  /*16c50*/  VIADD R0, R244, 0xffffffb5 ;  /* 0xffffffb5f4007836 */ /* 0x008fe20000000000 */
[----:B------:R-:W-:Y:S01]  /*16c60*/  ISETP.GE.U32.AND P2, PT, R4, 0x7fffff38, PT ;  /* 0x7fffff380400780c */ /* 0x000fe20003f46070 */
[----:B------:R-:W-:Y:S03]  /*16c70*/  LDGSTS.E [R247+0x64000], desc[UR60][R76.64], !P5 ;  /* 0x640000004cf77fae */ /* 0x000fe6000e92187c */
[----:B------:R-:W-:Y:S01]  /*16c80*/  ISETP.GE.U32.AND P6, PT, R0, 0x7fffff36, PT ;  /* 0x7fffff360000780c */ /* 0x000fe20003fc6070 */
[----:B------:R-:W3:Y:S01]  /*16c90*/  LDC R244, c[0x0][0x230] ;  /* 0x00008c00fff47b82 */ /* 0x000ee20000000800 */
[----:B------:R-:W-:Y:S01]  /*16ca0*/  VIADD R0, R248, 0xffffff97 ;  /* 0xffffff97f8007836 */ /* 0x000fe20000000000 */
[----:B------:R-:W-:Y:S01]  /*16cb0*/  LDGSTS.E [R247+0x64004], desc[UR60][R68.64], !P4 ;  /* 0x6400400044f77fae */ /* 0x000fe2000e12187c */
[----:B------:R-:W-:-:S03]  /*16cc0*/  VIADD R4, R249, 0xffffffb4 ;  /* 0xffffffb4f9047836 */ /* 0x000fc60000000000 */
[----:B------:R-:W-:Y:S01]  /*16cd0*/  LDGSTS.E [R247+0x64008], desc[UR60][R78.64], !P1 ;  /* 0x640080004ef77fae */ /* 0x000fe2000c92187c */
[----:B------:R-:W-:Y:S01]  /*16ce0*/  ISETP.GE.U32.AND P1, PT, R0, 0x7fffff18, PT ;  /* 0x7fffff180000780c */ /* 0x000fe20003f26070 */
[----:B------:R-:W3:Y:S01]  /*16cf0*/  LDC R243, c[0x0][0x230] ;  /* 0x00008c00fff37b82 */ /* 0x000ee20000000800 */
[----:B-1----:R-:W-:Y:S01]  /*16d00*/  VIADD R0, R8, 0xffffff95 ;  /* 0xffffff9508007836 */ /* 0x002fe20000000000 */
[----:B------:R-:W-:Y:S01]  /*16d10*/  ISETP.GE.U32.AND P4, PT, R4, 0x7fffff35, PT ;  /* 0x7fffff350400780c */ /* 0x000fe20003f86070 */
[----:B------:R-:W-:Y:S01]  /*16d20*/  LDGSTS.E [R247+0x6400c], desc[UR60][R72.64], !P0 ;  /* 0x6400c00048f77fae */ /* 0x000fe2000c12187c */
[----:B----4-:R-:W-:-:S03]  /*16d30*/  VIADD R4, R6, 0xffffff96 ;  /* 0xffffff9606047836 */ /* 0x010fc60000000000 */
[----:B------:R-:W-:Y:S01]  /*16d40*/  LDGSTS.E [R247+0x68000], desc[UR60][R84.64], !P2 ;  /* 0x6800000054f77fae */ /* 0x000fe2000d12187c */
[----:B------:R-:W1:Y:S01]  /*16d50*/  LDC R8, c[0x0][0x230] ;  /* 0x00008c00ff087b82 */ /* 0x000e620000000800 */
[----:B------:R-:W-:Y:S02]  /*16d60*/  ISETP.GE.U32.AND P2, PT, R0, 0x7fffff16, PT ;  /* 0x7fffff160000780c */ /* 0x000fe40003f46070 */
[----:B------:R-:W-:Y:S01]  /*16d70*/  IADD3 R0, R5, -0x6c, RZ ;  /* 0xffffff9405007810 */ /* 0x000fe20007ffe0ff */
[----:B------:R-:W-:Y:S04]  /*16d80*/  LDGSTS.E [R247+0x68004], desc[UR60][R74.64], !P3 ;  /* 0x680040004af77fae */ /* 0x000fe8000d92187c */
[----:B------:R-:W4:Y:S01]  /*16d90*/  LDC R6, c[0x0][0x230] ;  /* 0x00008c00ff067b82 */ /* 0x000f220000000800 */
[----:B------:R-:W-:Y:S01]  /*16da0*/  ISETP.GE.U32.AND P3, PT, R0, 0x7fffff15, PT ;  /* 0x7fffff150000780c */ /* 0x000fe20003f66070 */
[----:B------:R-:W-:Y:S01]  /*16db0*/  VIADD R0, R9, 0xfffffff2 ;  /* 0xfffffff209007836 */ /* 0x000fe20000000000 */
[----:B------:R-:W-:Y:S01]  /*16dc0*/  ISETP.GE.U32.AND P0, PT, R4, 0x7fffff17, PT ;  /* 0x7fffff170400780c */ /* 0x000fe20003f06070 */
[----:B------:R-:W-:Y:S04]  /*16dd0*/  LDGSTS.E [R247+0x68008], desc[UR60][R126.64], !P6 ;  /* 0x680080007ef77fae */ /* 0x000fe8000f12187c */
[----:B------:R-:W4:Y:S01]  /*16de0*/  LDC R5, c[0x0][0x230] ;  /* 0x00008c00ff057b82 */ /* 0x000f220000000800 */
[----:B------:R-:W-:Y:S01]  /*16df0*/  ISETP.GE.U32.AND P6, PT, R0, 0x7fffff73, PT ;  /* 0x7fffff730000780c */ /* 0x000fe20003fc6070 */
[----:B--2---:R-:W-:Y:S01]  /*16e00*/  VIADD R4, R242, 0xfffffff3 ;  /* 0xfffffff3f2047836 */ /* 0x004fe20000000000 */
[----:B------:R-:W-:Y:S01]  /*16e10*/  LDGSTS.E [R247+0x6800c], desc[UR60][R88.64], !P4 ;  /* 0x6800c00058f77fae */ /* 0x000fe2000e12187c */
[----:B---3--:R-:W-:-:S04]  /*16e20*/  VIADD R0, R244, 0xfffffff0 ;  /* 0xfffffff0f4007836 */ /* 0x008fc80000000000 */
[----:B------:R-:W2:Y:S01]  /*16e30*/  LDC R9, c[0x0][0x230] ;  /* 0x00008c00ff097b82 */ /* 0x000ea20000000800 */
[----:B------:R-:W-:Y:S01]  /*16e40*/  ISETP.GE.U32.AND P5, PT, R4, 0x7fffff74, PT ;  /* 0x7fffff740400780c */ /* 0x000fe20003fa6070 */
[----:B------:R-:W-:Y:S01]  /*16e50*/  VIADD R4, R243, 0xfffffff1 ;  /* 0xfffffff1f3047836 */ /* 0x000fe20000000000 */
[----:B------:R-:W-:Y:S05]  /*16e60*/  LDGSTS.E [R247+0x6c000], desc[UR60][R80.64], !P1 ;  /* 0x6c00000050f77fae */ /* 0x000fea000c92187c */
[----:B------:R-:W3:Y:S01]  /*16e70*/  LDC R244, c[0x0][0x230] ;  /* 0x00008c00fff47b82 */ /* 0x000ee20000000800 */
[----:B------:R-:W-:Y:S01]  /*16e80*/  ISETP.GE.U32.AND P1, PT, R0, 0x7fffff71, PT ;  /* 0x7fffff710000780c */ /* 0x000fe20003f26070 */
[----:B-1----:R-:W-:Y:S01]  /*16e90*/  VIADD R0, R8, 0xffffffd2 ;  /* 0xffffffd208007836 */ /* 0x002fe20000000000 */
[----:B------:R-:W-:Y:S01]  /*16ea0*/  ISETP.GE.U32.AND P4, PT, R4, 0x7fffff72, PT ;  /* 0x7fffff720400780c */ /* 0x000fe20003f86070 */
[----:B------:R-:W-:Y:S04]  /*16eb0*/  LDGSTS.E [R247+0x6c004], desc[UR60][R110.64], !P0 ;  /* 0x6c0040006ef77fae */ /* 0x000fe8000c12187c */
[----:B------:R-:W1:Y:S01]  /*16ec0*/  LDC R243, c[0x0][0x230] ;  /* 0x00008c00fff37b82 */ /* 0x000e620000000800 */
[----:B----4-:R-:W-:Y:S01]  /*16ed0*/  VIADD R4, R6, 0xffffffd3 ;  /* 0xffffffd306047836 */ /* 0x010fe20000000000 */
[----:B------:R-:W-:Y:S06]  /*16ee0*/  LDGSTS.E [R247+0x6c008], desc[UR60][R86.64], !P2 ;  /* 0x6c00800056f77fae */ /* 0x000fec000d12187c */
[----:B------:R-:W4:Y:S01]  /*16ef0*/  LDC R242, c[0x0][0x230] ;  /* 0x00008c00fff27b82 */ /* 0x000f220000000800 */
[----:B------:R-:W-:Y:S01]  /*16f00*/  ISETP.GE.U32.AND P2, PT, R0, 0x7fffff53, PT ;  /* 0x7fffff530000780c */ /* 0x000fe20003f46070 */
[----:B------:R-:W-:Y:S01]  /*16f10*/  VIADD R0, R5, 0xffffffd1 ;  /* 0xffffffd105007836 */ /* 0x000fe20000000000 */
[----:B------:R-:W-:Y:S01]  /*16f20*/  LOP3.LUT R248, R10, 0x30, RZ, 0x3c, !PT ;  /* 0x000000300af87812 */ /* 0x000fe200078e3cff */
[----:B------:R-:W-:Y:S04]  /*16f30*/  LDGSTS.E [R247+0x6c00c], desc[UR60][R92.64], !P3 ;  /* 0x6c00c0005cf77fae */ /* 0x000fe8000d92187c */
[----:B------:R-:W4:Y:S01]  /*16f40*/  LDC R6, c[0x0][0x230] ;  /* 0x00008c00ff067b82 */ /* 0x000f220000000800 */
[----:B------:R-:W-:Y:S01]  /*16f50*/  VIADD R248, R248, UR59 ;  /* 0x0000003bf8f87c36 */ /* 0x000fe20008000000 */
[----:B------:R-:W-:-:S02]  /*16f60*/  ISETP.GE.U32.AND P3, PT, R0, 0x7fffff52, PT ;  /* 0x7fffff520000780c */ /* 0x000fc40003f66070 */
[----:B--2---:R-:W-:Y:S02]  /*16f70*/  IADD3 R0, R9, -0x30, RZ ;  /* 0xffffffd009007810 */ /* 0x004fe40007ffe0ff */
[----:B------:R-:W-:Y:S01]  /*16f80*/  ISETP.GE.U32.AND P0, PT, R4, 0x7fffff54, PT ;  /* 0x7fffff540400780c */ /* 0x000fe20003f06070 */
[----:B------:R-:W-:Y:S01]  /*16f90*/  LDGSTS.E [R248+0x60000], desc[UR60][R90.64], !P5 ;  /* 0x600000005af87fae */ /* 0x000fe2000e92187c */
[----:B------:R-:W-:Y:S01]  /*16fa0*/  ISETP.GE.U32.AND P5, PT, R0, 0x7fffff51, PT ;  /* 0x7fffff510000780c */ /* 0x000fe20003fa6070 */
[----:B---3--:R-:W-:Y:S01]  /*16fb0*/  VIADD R0, R244, 0xffffffb2 ;  /* 0xffffffb2f4007836 */ /* 0x008fe20000000000 */
[----:B------:R-:W2:Y:S01]  /*16fc0*/  LDC R9, c[0x0][0x230] ;  /* 0x00008c00ff097b82 */ /* 0x000ea20000000800 */
[----:B------:R-:W-:Y:S01]  /*16fd0*/  LDGSTS.E [R248+0x60004], desc[UR60][R236.64], !P6 ;  /* 0x60004000ecf87fae */ /* 0x000fe2000f12187c */
[----:B-1----:R-:W-:-:S03]  /*16fe0*/  VIADD R4, R243, 0xffffffb3 ;  /* 0xffffffb3f3047836 */ /* 0x002fc60000000000 */
[----:B------:R-:W-:Y:S01]  /*16ff0*/  LDGSTS.E [R248+0x60008], desc[UR60][R104.64], !P4 ;  /* 0x6000800068f87fae */ /* 0x000fe2000e12187c */
[----:B------:R-:W-:Y:S01]  /*17000*/  ISETP.GE.U32.AND P4, PT, R0, 0x7fffff33, PT ;  /* 0x7fffff330000780c */ /* 0x000fe20003f86070 */
[----:B----4-:R-:W-:Y:S01]  /*17010*/  VIADD R0, R242, 0xffffffb0 ;  /* 0xffffffb0f2007836 */ /* 0x010fe20000000000 */
[----:B------:R-:W1:Y:S01]  /*17020*/  LDC R8, c[0x0][0x230] ;  /* 0x00008c00ff087b82 */ /* 0x000e620000000800 */
[----:B------:R-:W-:Y:S04]  /*17030*/  LDGSTS.E [R248+0x6000c], desc[UR60][R94.64], !P1 ;  /* 0x6000c0005ef87fae */ /* 0x000fe8000c92187c */
[----:B------:R-:W-:Y:S03]  /*17040*/  LDGSTS.E [R248+0x64000], desc[UR60][R106.64], !P0 ;  /* 0x640000006af87fae */ /* 0x000fe6000c12187c */
[----:B------:R-:W3:Y:S01]  /*17050*/  LDC R243, c[0x0][0x230] ;  /* 0x00008c00fff37b82 */ /* 0x000ee20000000800 */
[----:B------:R-:W-:Y:S01]  /*17060*/  ISETP.GE.U32.AND P0, PT, R0, 0x7fffff31, PT ;  /* 0x7fffff310000780c */ /* 0x000fe20003f06070 */
[----:B------:R-:W-:Y:S01]  /*17070*/  VIADD R0, R6, 0xffffff93 ;  /* 0xffffff9306007836 */ /* 0x000fe20000000000 */
[----:B------:R-:W-:Y:S01]  /*17080*/  ISETP.GE.U32.AND P6, PT, R4, 0x7fffff34, PT ;  /* 0x7fffff340400780c */ /* 0x000fe20003fc6070 */
[----:B------:R-:W-:Y:S04]  /*17090*/  LDGSTS.E [R248+0x64004], desc[UR60][R98.64], !P2 ;  /* 0x6400400062f87fae */ /* 0x000fe8000d12187c */
[----:B------:R-:W4:Y:S01]  /*170a0*/  LDC R6, c[0x0][0x230] ;  /* 0x00008c00ff067b82 */ /* 0x000f220000000800 */
[----:B------:R-:W-:-:S07]  /*170b0*/  ISETP.GE.U32.AND P2, PT, R0, 0x7fffff14, PT ;  /* 0x7fffff140000780c */ /* 0x000fce0003f46070 */
[----:B------:R-:W4:Y:S01]  /*170c0*/  LDC R5, c[0x0][0x230] ;  /* 0x00008c00ff057b82 */ /* 0x000f220000000800 */
[----:B--2---:R-:W-:Y:S01]  /*170d0*/  VIADD R0, R9, 0xffffff91 ;  /* 0xffffff9109007836 */ /* 0x004fe20000000000 */
[----:B------:R-:W-:Y:S01]  /*170e0*/  LDGSTS.E [R248+0x64008], desc[UR60][R136.64], !P3 ;  /* 0x6400800088f87fae */ /* 0x000fe2000d92187c */
[----:B-1----:R-:W-:-:S03]  /*170f0*/  VIADD R4, R8, 0xffffffb1 ;  /* 0xffffffb108047836 */ /* 0x002fc60000000000 */
[----:B------:R-:W-:Y:S02]  /*17100*/  LDGSTS.E [R248+0x6400c], desc[UR60][R100.64], !P5 ;  /* 0x6400c00064f87fae */ /* 0x000fe4000e92187c */
[----:B------:R-:W1:Y:S01]  /*17110*/  LDC R244, c[0x0][0x230] ;  /* 0x00008c00fff47b82 */ /* 0x000e620000000800 */
[----:B------:R-:W-:Y:S01]  /*17120*/  ISETP.GE.U32.AND P5, PT, R0, 0x7fffff12, PT ;  /* 0x7fffff120000780c */ /* 0x000fe20003fa6070 */
[----:B---3--:R-:W-:Y:S01]  /*17130*/  VIADD R0, R243, 0xffffff90 ;  /* 0xffffff90f3007836 */ /* 0x008fe20000000000 */
[----:B------:R-:W-:Y:S01]  /*17140*/  ISETP.GE.U32.AND P1, PT, R4, 0x7fffff32, PT ;  /* 0x7fffff320400780c */ /* 0x000fe20003f26070 */
[----:B------:R-:W-:Y:S04]  /*17150*/  LDGSTS.E [R248+0x68000], desc[UR60][R102.64], !P6 ;  /* 0x6800000066f87fae */ /* 0x000fe8000f12187c */
[----:B------:R-:W2:Y:S01]  /*17160*/  LDC R249, c[0x0][0x230] ;  /* 0x00008c00fff97b82 */ /* 0x000ea20000000800 */
[----:B------:R-:W-:Y:S01]  /*17170*/  ISETP.GE.U32.AND P6, PT, R0, 0x7fffff11, PT ;  /* 0x7fffff110000780c */ /* 0x000fe20003fc6070 */
[----:B----4-:R-:W-:Y:S01]  /*17180*/  VIADD R0, R6, 0xffffffee ;  /* 0xffffffee06007836 */ /* 0x010fe20000000000 */
[----:B------:R-:W-:Y:S05]  /*17190*/  LDGSTS.E [R248+0x68004], desc[UR60][R116.64], !P4 ;  /* 0x6800400074f87fae */ /* 0x000fea000e12187c */
[----:B------:R-:W3:Y:S01]  /*171a0*/  LDC R8, c[0x0][0x230] ;  /* 0x00008c00ff087b82 */ /* 0x000ee20000000800 */
[----:B------:R-:W-:Y:S01]  /*171b0*/  VIADD R4, R5, 0xffffff92 ;  /* 0xffffff9205047836 */ /* 0x000fe20000000000 */
[----:B------:R-:W-:Y:S06]  /*171c0*/  LDGSTS.E [R248+0x68008], desc[UR60][R108.64], !P1 ;  /* 0x680080006cf87fae */ /* 0x000fec000c92187c */
[----:B------:R-:W4:Y:S08]  /*171d0*/  LDC R242, c[0x0][0x230] ;  /* 0x00008c00fff27b82 */ /* 0x000f300000000800 */
[----:B------:R-:W4:Y:S01]  /*171e0*/  LDC R6, c[0x0][0x230] ;  /* 0x00008c00ff067b82 */ /* 0x000f220000000800 */
[----:B------:R-:W-:Y:S01]  /*171f0*/  ISETP.GE.U32.AND P3, PT, R4, 0x7fffff13, PT ;  /* 0x7fffff130400780c */ /* 0x000fe20003f66070 */
[----:B------:R-:W-:Y:S06]  /*17200*/  LDGSTS.E [R248+0x6800c], desc[UR60][R118.64], !P0 ;  /* 0x6800c00076f87fae */ /* 0x000fec000c12187c */
[----:B------:R-:W4:Y:S01]  /*17210*/  LDC R5, c[0x0][0x230] ;  /* 0x00008c00ff057b82 */ /* 0x000f220000000800 */
[----:B------:R-:W-:Y:S01]  /*17220*/  ISETP.GE.U32.AND P1, PT, R0, 0x7fffff6f, PT ;  /* 0x7fffff6f0000780c */ /* 0x000fe20003f26070 */
[----:B-1----:R-:W-:Y:S01]  /*17230*/  VIADD R0, R244, 0xffffffec ;  /* 0xffffffecf4007836 */ /* 0x002fe20000000000 */
[----:B------:R-:W-:Y:S05]  /*17240*/  LDGSTS.E [R248+0x6c000], desc[UR60][R112.64], !P2 ;  /* 0x6c00000070f87fae */ /* 0x000fea000d12187c */
[----:B------:R-:W1:Y:S01]  /*17250*/  LDC R243, c[0x0][0x230] ;  /* 0x00008c00fff37b82 */ /* 0x000e620000000800 */
[----:B--2---:R-:W-:Y:S01]  /*17260*/  IADD3 R4, R249, -0x11, RZ ;  /* 0xffffffeff9047810 */ /* 0x004fe20007ffe0ff */
[----:B------:R-:W-:Y:S01]  /*17270*/  LDGSTS.E [R248+0x6c004], desc[UR60][R148.64], !P3 ;  /* 0x6c00400094f87fae */ /* 0x000fe2000d92187c */
[----:B------:R-:W-:-:S05]  /*17280*/  ISETP.GE.U32.AND P2, PT, R0, 0x7fffff6d, PT ;  /* 0x7fffff6d0000780c */ /* 0x000fca0003f46070 */
[----:B------:R-:W2:Y:S01]  /*17290*/  LDC R250, c[0x0][0x230] ;  /* 0x00008c00fffa7b82 */ /* 0x000ea20000000800 */
[----:B---3--:R-:W-:Y:S01]  /*172a0*/  VIADD R0, R8, 0xffffffce ;  /* 0xffffffce08007836 */ /* 0x008fe20000000000 */
[----:B------:R-:W-:Y:S01]  /*172b0*/  ISETP.GE.U32.AND P4, PT, R4, 0x7fffff70, PT ;  /* 0x7fffff700400780c */ /* 0x000fe20003f86070 */
[----:B----4-:R-:W-:Y:S01]  /*172c0*/  VIADD R4, R242, 0xffffffed ;  /* 0xffffffedf2047836 */ /* 0x010fe20000000000 */
[----:B------:R-:W-:Y:S04]  /*172d0*/  LDGSTS.E [R248+0x6c008], desc[UR60][R234.64], !P5 ;  /* 0x6c008000eaf87fae */ /* 0x000fe8000e92187c */
[----:B------:R-:W3:Y:S01]  /*172e0*/  LDC R9, c[0x0][0x230] ;  /* 0x00008c00ff097b82 */ /* 0x000ee20000000800 */
[----:B------:R-:W-:Y:S01]  /*172f0*/  ISETP.GE.U32.AND P5, PT, R0, 0x7fffff4f, PT ;  /* 0x7fffff4f0000780c */ /* 0x000fe20003fa6070 */
[----:B------:R-:W-:Y:S01]  /*17300*/  VIADD R0, R6, 0xffffffcd ;  /* 0xffffffcd06007836 */ /* 0x000fe20000000000 */
[----:B------:R-:W-:Y:S01]  /*17310*/  LOP3.LUT R249, R10, 0x40, RZ, 0x3c, !PT ;  /* 0x000000400af97812 */ /* 0x000fe200078e3cff */
[----:B------:R-:W-:Y:S01]  /*17320*/  LDGSTS.E [R248+0x6c00c], desc[UR60][R114.64], !P6 ;  /* 0x6c00c00072f87fae */ /* 0x000fe2000f12187c */
[----:B------:R-:W-:-:S03]  /*17330*/  ISETP.GE.U32.AND P0, PT, R4, 0x7fffff6e, PT ;  /* 0x7fffff6e0400780c */ /* 0x000fc60003f06070 */
[----:B------:R-:W4:Y:S01]  /*17340*/  LDC R244, c[0x0][0x230] ;  /* 0x00008c00fff47b82 */ /* 0x000f220000000800 */
[----:B------:R-:W-:Y:S01]  /*17350*/  VIADD R4, R5, 0xffffffcf ;  /* 0xffffffcf05047836 */ /* 0x000fe20000000000 */
[----:B------:R-:W-:Y:S01]  /*17360*/  ISETP.GE.U32.AND P6, PT, R0, 0x7fffff4e, PT ;  /* 0x7fffff4e0000780c */ /* 0x000fe20003fc6070 */
[----:B------:R-:W-:-:S05]  /*17370*/  VIADD R249, R249, UR59 ;  /* 0x0000003bf9f97c36 */ /* 0x000fca0008000000 */
[----:B------:R-:W4:Y:S01]  /*17380*/  LDC R6, c[0x0][0x230] ;  /* 0x00008c00ff067b82 */ /* 0x000f220000000800 */
[----:B-1----:R-:W-:Y:S01]  /*17390*/  VIADD R0, R243, 0xffffffcc ;  /* 0xffffffccf3007836 */ /* 0x002fe20000000000 */
[----:B------:R-:W-:Y:S01]  /*173a0*/  ISETP.GE.U32.AND P3, PT, R4, 0x7fffff50, PT ;  /* 0x7fffff500400780c */ /* 0x000fe20003f66070 */
[----:B------:R-:W-:Y:S05]  /*173b0*/  LDGSTS.E [R249+0x60000], desc[UR60][R130.64], !P4 ;  /* 0x6000000082f97fae */ /* 0x000fea000e12187c */
[----:B------:R-:W1:Y:S01]  /*173c0*/  LDC R242, c[0x0][0x230] ;  /* 0x00008c00fff27b82 */ /* 0x000e620000000800 */
[----:B------:R-:W-:Y:S01]  /*173d0*/  ISETP.GE.U32.AND P4, PT, R0, 0x7fffff4d, PT ;  /* 0x7fffff4d0000780c */ /* 0x000fe20003f86070 */
[----:B--2---:R-:W-:Y:S01]  /*173e0*/  VIADD R0, R250, 0xffffffae ;  /* 0xffffffaefa007836 */ /* 0x004fe20000000000 */
[----:B------:R-:W-:Y:S04]  /*173f0*/  LDGSTS.E [R249+0x60004], desc[UR60][R120.64], !P1 ;  /* 0x6000400078f97fae */ /* 0x000fe8000c92187c */
[----:B------:R-:W-:Y:S01]  /*17400*/  LDGSTS.E [R249+0x60008], desc[UR60][R132.64], !P0 ;  /* 0x6000800084f97fae */ /* 0x000fe2000c12187c */
[----:B------:R-:W2:Y:S01]  /*17410*/  LDC R8, c[0x0][0x230] ;  /* 0x00008c00ff087b82 */ /* 0x000ea20000000800 */
[----:B------:R-:W-:Y:S01]  /*17420*/  ISETP.GE.U32.AND P0, PT, R0, 0x7fffff2f, PT ;  /* 0x7fffff2f0000780c */ /* 0x000fe20003f06070 */
[----:B---3--:R-:W-:Y:S01]  /*17430*/  VIADD R0, R9, 0xffffffac ;  /* 0xffffffac09007836 */ /* 0x008fe20000000000 */
[----:B------:R-:W-:Y:S05]  /*17440*/  LDGSTS.E [R249+0x6000c], desc[UR60][R122.64], !P2 ;  /* 0x6000c0007af97fae */ /* 0x000fea000d12187c */
[----:B------:R-:W3:Y:S01]  /*17450*/  LDC R243, c[0x0][0x230] ;  /* 0x00008c00fff37b82 */ /* 0x000ee20000000800 */
[----:B------:R-:W-:Y:S01]  /*17460*/  LDGSTS.E [R249+0x64000], desc[UR60][R162.64], !P3 ;  /* 0x64000000a2f97fae */ /* 0x000fe2000d92187c */
[----:B----4-:R-:W-:-:S06]  /*17470*/  IADD3 R4, R244, -0x51, RZ ;  /* 0xffffffaff4047810 */ /* 0x010fcc0007ffe0ff */
[----:B------:R-:W4:Y:S01]  /*17480*/  LDC R5, c[0x0][0x230] ;  /* 0x00008c00ff057b82 */ /* 0x000f220000000800 */
[----:B------:R-:W-:Y:S01]  /*17490*/  ISETP.GE.U32.AND P3, PT, R0, 0x7fffff2d, PT ;  /* 0x7fffff2d0000780c */ /* 0x000fe20003f66070 */
[----:B------:R-:W-:-:S06]  /*174a0*/  VIADD R0, R6, 0xffffff8f ;  /* 0xffffff8f06007836 */ /* 0x000fcc0000000000 */
[----:B------:R-:W4:Y:S01]  /*174b0*/  LDC R9, c[0x0][0x230] ;  /* 0x00008c00ff097b82 */ /* 0x000f220000000800 */
[----:B------:R-:W-:Y:S01]  /*174c0*/  ISETP.GE.U32.AND P1, PT, R4, 0x7fffff30, PT ;  /* 0x7fffff300400780c */ /* 0x000fe20003f26070 */
[----:B------:R-:W-:Y:S01]  /*174d0*/  LDGSTS.E [R249+0x64004], desc[UR60][R124.64], !P5 ;  /* 0x640040007cf97fae */ /* 0x000fe2000e92187c */
[----:B------:R-:W-:Y:S01]  /*174e0*/  ISETP.GE.U32.AND P5, PT, R0, 0x7fffff10, PT ;  /* 0x7fffff100000780c */ /* 0x000fe20003fa6070 */
[----:B-1----:R-:W-:Y:S02]  /*174f0*/  VIADD R0, R242, 0xffffff8d ;  /* 0xffffff8df2007836 */ /* 0x002fe40000000000 */
[----:B------:R-:W-:Y:S02]  /*17500*/  LDGSTS.E [R249+0x64008], desc[UR60][R128.64], !P6 ;  /* 0x6400800080f97fae */ /* 0x000fe4000f12187c */
[----:B------:R-:W1:Y:S01]  /*17510*/  LDC R250, c[0x0][0x230] ;  /* 0x00008c00fffa7b82 */ /* 0x000e620000000800 */
[----:B--2---:R-:W-:Y:S01]  /*17520*/  VIADD R4, R8, 0xffffffad ;  /* 0xffffffad08047836 */ /* 0x004fe20000000000 */
[----:B------:R-:W-:Y:S01]  /*17530*/  LDGSTS.E [R249+0x6400c], desc[UR60][R140.64], !P4 ;  /* 0x6400c0008cf97fae */ /* 0x000fe2000e12187c */
[----:B------:R-:W-:-:S05]  /*17540*/  ISETP.GE.U32.AND P4, PT, R0, 0x7fffff0e, PT ;  /* 0x7fffff0e0000780c */ /* 0x000fca0003f86070 */
[----:B------:R-:W2:Y:S01]  /*17550*/  LDC R244, c[0x0][0x230] ;  /* 0x00008c00fff47b82 */ /* 0x000ea20000000800 */
[----:B---3--:R-:W-:Y:S01]  /*17560*/  VIADD R0, R243, 0xffffff8c ;  /* 0xffffff8cf3007836 */ /* 0x008fe20000000000 */
[----:B------:R-:W-:Y:S01]  /*17570*/  ISETP.GE.U32.AND P2, PT, R4, 0x7fffff2e, PT ;  /* 0x7fffff2e0400780c */ /* 0x000fe20003f46070 */
[----:B------:R-:W-:Y:S05]  /*17580*/  LDGSTS.E [R249+0x68000], desc[UR60][R134.64], !P1 ;  /* 0x6800000086f97fae */ /* 0x000fea000c92187c */
[----:B------:R-:W3:Y:S01]  /*17590*/  LDC R8, c[0x0][0x230] ;  /* 0x00008c00ff087b82 */ /* 0x000ee20000000800 */
[----:B------:R-:W-:Y:S01]  /*175a0*/  ISETP.GE.U32.AND P1, PT, R0, 0x7fffff0d, PT ;  /* 0x7fffff0d0000780c */ /* 0x000fe20003f26070 */
[----:B----4-:R-:W-:Y:S01]  /*175b0*/  VIADD R4, R5, 0xffffff8e ;  /* 0xffffff8e05047836 */ /* 0x010fe20000000000 */
[----:B------:R-:W-:Y:S01]  /*175c0*/  IADD3 R0, R9, -0x16, RZ ;  /* 0xffffffea09007810 */ /* 0x000fe20007ffe0ff */
[----:B------:R-:W-:Y:S04]  /*175d0*/  LDGSTS.E [R249+0x68004], desc[UR60][R146.64], !P0 ;  /* 0x6800400092f97fae */ /* 0x000fe8000c12187c */
[----:B------:R-:W4:Y:S08]  /*175e0*/  LDC R6, c[0x0][0x230] ;  /* 0x00008c00ff067b82 */ /* 0x000f300000000800 */
[----:B------:R-:W4:Y:S01]  /*175f0*/  LDC R5, c[0x0][0x230] ;  /* 0x00008c00ff057b82 */ /* 0x000f220000000800 */
[----:B------:R-:W-:Y:S01]  /*17600*/  ISETP.GE.U32.AND P6, PT, R4, 0x7fffff0f, PT ;  /* 0x7fffff0f0400780c */ /* 0x000fe20003fc6070 */
[----:B------:R-:W-:Y:S06]  /*17610*/  LDGSTS.E [R249+0x68008], desc[UR60][R138.64], !P2 ;  /* 0x680080008af97fae */ /* 0x000fec000d12187c */
[----:B------:R-:W4:Y:S01]  /*17620*/  LDC R9, c[0x0][0x230] ;  /* 0x00008c00ff097b82 */ /* 0x000f220000000800 */
[----:B-1----:R-:W-:Y:S01]  /*17630*/  VIADD R4, R250, 0xffffffeb ;  /* 0xffffffebfa047836 */ /* 0x002fe20000000000 */
[----:B------:R-:W-:-:S06]  /*17640*/  ISETP.GE.U32.AND P2, PT, R0, 0x7fffff6b, PT ;  /* 0x7fffff6b0000780c */ /* 0x000fcc0003f46070 */
[----:B------:R-:W1:Y:S01]  /*17650*/  LDC R242, c[0x0][0x230] ;  /* 0x00008c00fff27b82 */ /* 0x000e620000000800 */
[----:B--2---:R-:W-:Y:S01]  /*17660*/  VIADD R0, R244, 0xffffffe8 ;  /* 0xffffffe8f4007836 */ /* 0x004fe20000000000 */
[----:B------:R-:W-:Y:S01]  /*17670*/  LDGSTS.E [R249+0x6800c], desc[UR60][R176.64], !P3 ;  /* 0x6800c000b0f97fae */ /* 0x000fe2000d92187c */
[----:B------:R-:W-:-:S05]  /*17680*/  ISETP.GE.U32.AND P0, PT, R4, 0x7fffff6c, PT ;  /* 0x7fffff6c0400780c */ /* 0x000fca0003f06070 */
[----:B------:R-:W2:Y:S01]  /*17690*/  LDC R243, c[0x0][0x230] ;  /* 0x00008c00fff37b82 */ /* 0x000ea20000000800 */
[----:B------:R-:W-:Y:S01]  /*176a0*/  LDGSTS.E [R249+0x6c000], desc[UR60][R144.64], !P5 ;  /* 0x6c00000090f97fae */ /* 0x000fe2000e92187c */
[----:B---3--:R-:W-:Y:S01]  /*176b0*/  VIADD R4, R8, 0xffffffe9 ;  /* 0xffffffe908047836 */ /* 0x008fe20000000000 */
[----:B------:R-:W-:-:S05]  /*176c0*/  ISETP.GE.U32.AND P5, PT, R0, 0x7fffff69, PT ;  /* 0x7fffff690000780c */ /* 0x000fca0003fa6070 */
[----:B------:R-:W3:Y:S01]  /*176d0*/  LDC R244, c[0x0][0x230] ;  /* 0x00008c00fff47b82 */ /* 0x000ee20000000800 */
[----:B----4-:R-:W-:Y:S01]  /*176e0*/  VIADD R0, R6, 0xffffffca ;  /* 0xffffffca06007836 */ /* 0x010fe20000000000 */
[----:B------:R-:W-:Y:S01]  /*176f0*/  LDGSTS.E [R249+0x6c004], desc[UR60][R142.64], !P6 ;  /* 0x6c0040008ef97fae */ /* 0x000fe2000f12187c */
[----:B------:R-:W-:-:S05]  /*17700*/  ISETP.GE.U32.AND P3, PT, R4, 0x7fffff6a, PT ;  /* 0x7fffff6a0400780c */ /* 0x000fca0003f66070 */
[----:B------:R-:W4:Y:S01]  /*17710*/  LDC R8, c[0x0][0x230] ;  /* 0x00008c00ff087b82 */ /* 0x000f220000000800 */
[----:B------:R-:W-:Y:S01]  /*17720*/  LDGSTS.E [R249+0x6c008], desc[UR60][R156.64], !P4 ;  /* 0x6c0080009cf97fae */ /* 0x000fe2000e12187c */
[----:B------:R-:W-:Y:S01]  /*17730*/  ISETP.GE.U32.AND P4, PT, R0, 0x7fffff4b, PT ;  /* 0x7fffff4b0000780c */ /* 0x000fe20003f86070 */
[----:B------:R-:W-:Y:S01]  /*17740*/  VIADD R4, R5, 0xffffffcb ;  /* 0xffffffcb05047836 */ /* 0x000fe20000000000 */
[----:B------:R-:W-:Y:S01]  /*17750*/  LOP3.LUT R250, R10, 0x50, RZ, 0x3c, !PT ;  /* 0x000000500afa7812 */ /* 0x000fe200078e3cff */
[----:B------:R-:W-:Y:S01]  /*17760*/  VIADD R0, R9, 0xffffffc9 ;  /* 0xffffffc909007836 */ /* 0x000fe20000000000 */
[----:B------:R-:W-:Y:S02]  /*17770*/  LDGSTS.E [R249+0x6c00c], desc[UR60][R152.64], !P1 ;  /* 0x6c00c00098f97fae */ /* 0x000fe4000c92187c */
[----:B------:R-:W4:Y:S01]  /*17780*/  LDC R5, c[0x0][0x230] ;  /* 0x00008c00ff057b82 */ /* 0x000f220000000800 */
[----:B------:R-:W-:Y:S01]  /*17790*/  VIADD R250, R250, UR59 ;  /* 0x0000003bfafa7c36 */ /* 0x000fe20008000000 */
[----:B------:R-:W-:Y:S01]  /*177a0*/  ISETP.GE.U32.AND P1, PT, R0, 0x7fffff4a, PT ;  /* 0x7fffff4a0000780c */ /* 0x000fe20003f26070 */
[----:B-1----:R-:W-:Y:S01]  /*177b0*/  VIADD R0, R242, 0xffffffc8 ;  /* 0xffffffc8f2007836 */ /* 0x002fe20000000000 */
[----:B------:R-:W-:-:S02]  /*177c0*/  ISETP.GE.U32.AND P6, PT, R4, 0x7fffff4c, PT ;  /* 0x7fffff4c0400780c */ /* 0x000fc40003fc6070 */
[----:B------:R-:W-:Y:S02]  /*177d0*/  LDGSTS.E [R250+0x60000], desc[UR60][R158.64], !P0 ;  /* 0x600000009efa7fae */ /* 0x000fe4000c12187c */
[----:B------:R-:W1:Y:S01]  /*177e0*/  LDC R6, c[0x0][0x230] ;  /* 0x00008c00ff067b82 */ /* 0x000e620000000800 */
[----:B------:R-:W-:Y:S01]  /*177f0*/  ISETP.GE.U32.AND P0, PT, R0, 0x7fffff49, PT ;  /* 0x7fffff490000780c */ /* 0x000fe20003f06070 */
[----:B--2---:R-:W-:-:S06]  /*17800*/  VIADD R4, R243, 0xffffffab ;  /* 0xffffffabf3047836 */ /* 0x004fcc0000000000 */
[----:B------:R-:W2:Y:S01]  /*17810*/  LDC R242, c[0x0][0x230] ;  /* 0x00008c00fff27b82 */ /* 0x000ea20000000800 */
[----:B---3--:R-:W-:Y:S01]  /*17820*/  IADD3 R0, R244, -0x56, RZ ;  /* 0xffffffaaf4007810 */ /* 0x008fe20007ffe0ff */
[----:B------:R-:W-:Y:S04]  /*17830*/  LDGSTS.E [R250+0x60004], desc[UR60][R150.64], !P2 ;  /* 0x6000400096fa7fae */ /* 0x000fe8000d12187c */
[----:B------:R-:W-:Y:S02]  /*17840*/  LDGSTS.E [R250+0x60008], desc[UR60][R174.64], !P3 ;  /* 0x60008000aefa7fae */ /* 0x000fe4000d92187c */
        /* <DEDUP_REMOVED lines=9> */
[----:B------:R-:W-:Y:S04]  /*178e0*/  LDGSTS.E [R250+0x64004], desc[UR60][R170.64], !P4 ;  /* 0x64004000aafa7fae */ /* 0x000fe8000e12187c */
[----:B------:R-:W4:Y:S01]  /*178f0*/  LDC R8, c[0x0][0x230] ;  /* 0x00008c00ff087b82 */ /* 0x000f220000000800 */
[----:B-1----:R-:W-:Y:S01]  /*17900*/  VIADD R4, R6, 0xffffffa9 ;  /* 0xffffffa906047836 */ /* 0x002fe20000000000 */
[----:B------:R-:W-:Y:S01]  /*17910*/  ISETP.GE.U32.AND P4, PT, R0, 0x7fffff0c, PT ;  /* 0x7fffff0c0000780c */ /* 0x000fe20003f86070 */
[----:B--2---:R-:W-:Y:S01]  /*17920*/  VIADD R0, R242, 0xffffff89 ;  /* 0xffffff89f2007836 */ /* 0x004fe20000000000 */
[----:B------:R-:W-:Y:S04]  /*17930*/  LDGSTS.E [R250+0x64008], desc[UR60][R160.64], !P1 ;  /* 0x64008000a0fa7fae */ /* 0x000fe8000c92187c */
[----:B------:R-:W1:Y:S01]  /*17940*/  LDC R244, c[0x0][0x230] ;  /* 0x00008c00fff47b82 */ /* 0x000e620000000800 */
[----:B------:R-:W-:Y:S01]  /*17950*/  ISETP.GE.U32.AND P5, PT, R4, 0x7fffff2a, PT ;  /* 0x7fffff2a0400780c */ /* 0x000fe20003fa6070 */
[----:B------:R-:W-:Y:S01]  /*17960*/  LDGSTS.E [R250+0x6400c], desc[UR60][R180.64], !P0 ;  /* 0x6400c000b4fa7fae */ /* 0x000fe2000c12187c */
[----:B---3--:R-:W-:Y:S01]  /*17970*/  VIADD R4, R9, 0xffffff8a ;  /* 0xffffff8a09047836 */ /* 0x008fe20000000000 */
[----:B------:R-:W-:-:S02]  /*17980*/  ISETP.GE.U32.AND P0, PT, R0, 0x7fffff0a, PT ;  /* 0x7fffff0a0000780c */ /* 0x000fc40003f06070 */
[----:B------:R-:W-:Y:S02]  /*17990*/  LDGSTS.E [R250+0x68000], desc[UR60][R164.64], !P2 ;  /* 0x68000000a4fa7fae */ /* 0x000fe4000d12187c */
[----:B------:R-:W2:Y:S01]  /*179a0*/  LDC R251, c[0x0][0x230] ;  /* 0x00008c00fffb7b82 */ /* 0x000ea20000000800 */
[----:B----4-:R-:W-:-:S07]  /*179b0*/  VIADD R0, R243, 0xffffff88 ;  /* 0xffffff88f3007836 */ /* 0x010fce0000000000 */
[----:B------:R-:W3:Y:S01]  /*179c0*/  LDC R9, c[0x0][0x230] ;  /* 0x00008c00ff097b82 */ /* 0x000ee20000000800 */
[----:B------:R-:W-:Y:S01]  /*179d0*/  ISETP.GE.U32.AND P2, PT, R0, 0x7fffff09, PT ;  /* 0x7fffff090000780c */ /* 0x000fe20003f46070 */
[----:B------:R-:W-:-:S06]  /*179e0*/  VIADD R0, R8, 0xffffffe6 ;  /* 0xffffffe608007836 */ /* 0x000fcc0000000000 */
[----:B------:R-:W4:Y:S08]  /*179f0*/  LDC R6, c[0x0][0x230] ;  /* 0x00008c00ff067b82 */ /* 0x000f300000000800 */
[----:B------:R-:W4:Y:S01]  /*17a00*/  LDC R5, c[0x0][0x230] ;  /* 0x00008c00ff057b82 */ /* 0x000f220000000800 */
[----:B------:R-:W-:Y:S01]  /*17a10*/  ISETP.GE.U32.AND P1, PT, R4, 0x7fffff0b, PT ;  /* 0x7fffff0b0400780c */ /* 0x000fe20003f26070 */
[----:B------:R-:W-:Y:S06]  /*17a20*/  LDGSTS.E [R250+0x68004], desc[UR60][R16.64], !P3 ;  /* 0x6800400010fa7fae */ /* 0x000fec000d92187c */
[----:B------:R-:W4:Y:S01]  /*17a30*/  LDC R8, c[0x0][0x230] ;  /* 0x00008c00ff087b82 */ /* 0x000f220000000800 */
[----:B------:R-:W-:Y:S01]  /*17a40*/  LDGSTS.E [R250+0x68008], desc[UR60][R166.64], !P5 ;  /* 0x68008000a6fa7fae */ /* 0x000fe2000e92187c */
[----:B------:R-:W-:Y:S01]  /*17a50*/  ISETP.GE.U32.AND P5, PT, R0, 0x7fffff67, PT ;  /* 0x7fffff670000780c */ /* 0x000fe20003fa6070 */
[----:B-1----:R-:W-:-:S05]  /*17a60*/  VIADD R0, R244, 0xffffffe4 ;  /* 0xffffffe4f4007836 */ /* 0x002fca0000000000 */
[----:B------:R-:W1:Y:S01]  /*17a70*/  LDC R243, c[0x0][0x230] ;  /* 0x00008c00fff37b82 */ /* 0x000e620000000800 */
[----:B--2---:R-:W-:Y:S01]  /*17a80*/  VIADD R4, R251, 0xffffffe7 ;  /* 0xffffffe7fb047836 */ /* 0x004fe20000000000 */
[----:B------:R-:W-:Y:S04]  /*17a90*/  LDGSTS.E [R250+0x6800c], desc[UR60][R168.64], !P6 ;  /* 0x6800c000a8fa7fae */ /* 0x000fe8000f12187c */
[----:B------:R-:W-:Y:S01]  /*17aa0*/  LDGSTS.E [R250+0x6c000], desc[UR60][R190.64], !P4 ;  /* 0x6c000000befa7fae */ /* 0x000fe2000e12187c */
[----:B------:R-:W-:Y:S01]  /*17ab0*/  ISETP.GE.U32.AND P4, PT, R0, 0x7fffff65, PT ;  /* 0x7fffff650000780c */ /* 0x000fe20003f86070 */
[----:B---3--:R-:W-:Y:S01]  /*17ac0*/  VIADD R0, R9, 0xffffffc6 ;  /* 0xffffffc609007836 */ /* 0x008fe20000000000 */
[----:B------:R-:W-:Y:S01]  /*17ad0*/  ISETP.GE.U32.AND P3, PT, R4, 0x7fffff68, PT ;  /* 0x7fffff680400780c */ /* 0x000fe20003f66070 */
[----:B------:R-:W2:Y:S01]  /*17ae0*/  LDC R9, c[0x0][0x230] ;  /* 0x00008c00ff097b82 */ /* 0x000ea20000000800 */
[----:B----4-:R-:W-:Y:S01]  /*17af0*/  IADD3 R4, R6, -0x1b, RZ ;  /* 0xffffffe506047810 */ /* 0x010fe20007ffe0ff */
[----:B------:R-:W-:Y:S01]  /*17b00*/  LDGSTS.E [R250+0x6c004], desc[UR60][R12.64], !P1 ;  /* 0x6c0040000cfa7fae */ /* 0x000fe2000c92187c */
[----:B------:R-:W-:-:S02]  /*17b10*/  LOP3.LUT R251, R10, 0x60, RZ, 0x3c, !PT ;  /* 0x000000600afb7812 */ /* 0x000fc400078e3cff */
[----:B------:R-:W-:Y:S01]  /*17b20*/  ISETP.GE.U32.AND P6, PT, R4, 0x7fffff66, PT ;  /* 0x7fffff660400780c */ /* 0x000fe20003fc6070 */
[----:B------:R-:W-:Y:S01]  /*17b30*/  LDGSTS.E [R250+0x6c008], desc[UR60][R184.64], !P0 ;  /* 0x6c008000b8fa7fae */ /* 0x000fe2000c12187c */
[----:B------:R-:W-:Y:S01]  /*17b40*/  VIADD R4, R5, 0xffffffc7 ;  /* 0xffffffc705047836 */ /* 0x000fe20000000000 */
[----:B------:R-:W-:Y:S01]  /*17b50*/  ISETP.GE.U32.AND P0, PT, R0, 0x7fffff47, PT ;  /* 0x7fffff470000780c */ /* 0x000fe20003f06070 */
[----:B------:R-:W-:Y:S01]  /*17b60*/  VIADD R0, R8, 0xffffffc5 ;  /* 0xffffffc508007836 */ /* 0x000fe20000000000 */
[----:B------:R-:W3:Y:S01]  /*17b70*/  LDC R5, c[0x0][0x230] ;  /* 0x00008c00ff057b82 */ /* 0x000ee20000000800 */
[----:B------:R-:W-:Y:S01]  /*17b80*/  LDGSTS.E [R250+0x6c00c], desc[UR60][R172.64], !P2 ;  /* 0x6c00c000acfa7fae */ /* 0x000fe2000d12187c */
[----:B------:R-:W-:Y:S02]  /*17b90*/  VIADD R251, R251, UR59 ;  /* 0x0000003bfbfb7c36 */ /* 0x000fe40008000000 */
[----:B------:R-:W-:Y:S01]  /*17ba0*/  ISETP.GE.U32.AND P2, PT, R0, 0x7fffff46, PT ;  /* 0x7fffff460000780c */ /* 0x000fe20003f46070 */
[----:B-1----:R-:W-:-:S03]  /*17bb0*/  VIADD R0, R243, 0xffffffc4 ;  /* 0xffffffc4f3007836 */ /* 0x002fc60000000000 */
[----:B------:R-:W1:Y:S01]  /*17bc0*/  LDC R242, c[0x0][0x230] ;  /* 0x00008c00fff27b82 */ /* 0x000e620000000800 */
[----:B------:R-:W-:Y:S01]  /*17bd0*/  ISETP.GE.U32.AND P1, PT, R4, 0x7fffff48, PT ;  /* 0x7fffff480400780c */ /* 0x000fe20003f26070 */
[----:B------:R-:W-:Y:S01]  /*17be0*/  LDGSTS.E [R251+0x60000], desc[UR60][R208.64], !P3 ;  /* 0x60000000d0fb7fae */ /* 0x000fe2000d92187c */
[----:B------:R-:W-:Y:S01]  /*17bf0*/  ISETP.GE.U32.AND P3, PT, R0, 0x7fffff45, PT ;  /* 0x7fffff450000780c */ /* 0x000fe20003f66070 */
[----:B------:R-:W-:Y:S02]  /*17c00*/  VIADD R0, R252, 0xffffffa6 ;  /* 0xffffffa6fc007836 */ /* 0x000fe40000000000 */
[----:B------:R-:W-:Y:S02]  /*17c10*/  LDGSTS.E [R251+0x60004], desc[UR60][R182.64], !P5 ;  /* 0x60004000b6fb7fae */ /* 0x000fe4000e92187c */
[----:B------:R-:W4:Y:S02]  /*17c20*/  LDC R244, c[0x0][0x230] ;  /* 0x00008c00fff47b82 */ /* 0x000f240000000800 */
[----:B------:R-:W-:Y:S01]  /*17c30*/  LDGSTS.E [R251+0x60008], desc[UR60][R178.64], !P6 ;  /* 0x60008000b2fb7fae */ /* 0x000fe2000f12187c */
[----:B------:R-:W-:Y:S01]  /*17c40*/  ISETP.GE.U32.AND P6, PT, R0, 0x7fffff27, PT ;  /* 0x7fffff270000780c */ /* 0x000fe20003fc6070 */
[----:B--2---:R-:W-:-:S02]  /*17c50*/  VIADD R0, R9, 0xffffffa4 ;  /* 0xffffffa409007836 */ /* 0x004fc40000000000 */
[----:B------:R-:W-:Y:S02]  /*17c60*/  LDGSTS.E [R251+0x6000c], desc[UR60][R194.64], !P4 ;  /* 0x6000c000c2fb7fae */ /* 0x000fe4000e12187c */
[----:B------:R-:W2:Y:S02]  /*17c70*/  LDC R6, c[0x0][0x230] ;  /* 0x00008c00ff067b82 */ /* 0x000ea40000000800 */
[----:B------:R-:W-:Y:S01]  /*17c80*/  LDGSTS.E [R251+0x64000], desc[UR60][R186.64], !P1 ;  /* 0x64000000bafb7fae */ /* 0x000fe2000c92187c */
[----:B------:R-:W-:-:S05]  /*17c90*/  ISETP.GE.U32.AND P1, PT, R0, 0x7fffff25, PT ;  /* 0x7fffff250000780c */ /* 0x000fca0003f26070 */
[----:B------:R-:W2:Y:S01]  /*17ca0*/  LDC R8, c[0x0][0x230] ;  /* 0x00008c00ff087b82 */ /* 0x000ea20000000800 */
[----:B---3--:R-:W-:Y:S01]  /*17cb0*/  VIADD R0, R5, 0xffffff87 ;  /* 0xffffff8705007836 */ /* 0x008fe20000000000 */
[----:B------:R-:W-:Y:S06]  /*17cc0*/  LDGSTS.E [R251+0x64004], desc[UR60][R212.64], !P0 ;  /* 0x64004000d4fb7fae */ /* 0x000fec000c12187c */
[----:B------:R-:W3:Y:S01]  /*17cd0*/  LDC R243, c[0x0][0x230] ;  /* 0x00008c00fff37b82 */ /* 0x000ee20000000800 */
[----:B-1----:R-:W-:-:S07]  /*17ce0*/  VIADD R4, R242, 0xffffffa7 ;  /* 0xffffffa7f2047836 */ /* 0x002fce0000000000 */
[----:B------:R-:W1:Y:S01]  /*17cf0*/  LDC R5, c[0x0][0x230] ;  /* 0x00008c00ff057b82 */ /* 0x000e620000000800 */
[----:B------:R-:W-:Y:S01]  /*17d00*/  ISETP.GE.U32.AND P5, PT, R4, 0x7fffff28, PT ;  /* 0x7fffff280400780c */ /* 0x000fe20003fa6070 */
[----:B------:R-:W-:Y:S01]  /*17d10*/  LDGSTS.E [R251+0x64008], desc[UR60][R192.64], !P2 ;  /* 0x64008000c0fb7fae */ /* 0x000fe2000d12187c */
[----:B------:R-:W-:-:S05]  /*17d20*/  ISETP.GE.U32.AND P0, PT, R0, 0x7fffff08, PT ;  /* 0x7fffff080000780c */ /* 0x000fca0003f06070 */
[----:B------:R-:W1:Y:S01]  /*17d30*/  LDC R252, c[0x0][0x230] ;  /* 0x00008c00fffc7b82 */ /* 0x000e620000000800 */
[----:B----4-:R-:W-:Y:S01]  /*17d40*/  VIADD R0, R244, 0xffffff85 ;  /* 0xffffff85f4007836 */ /* 0x010fe20000000000 */
[----:B--2---:R-:W-:Y:S01]  /*17d50*/  IADD3 R4, R6, -0x5b, RZ ;  /* 0xffffffa506047810 */ /* 0x004fe20007ffe0ff */
[----:B------:R-:W-:Y:S05]  /*17d60*/  LDGSTS.E [R251+0x6400c], desc[UR60][R188.64], !P3 ;  /* 0x6400c000bcfb7fae */ /* 0x000fea000d92187c */
[----:B------:R-:W2:Y:S01]  /*17d70*/  LDC R9, c[0x0][0x230] ;  /* 0x00008c00ff097b82 */ /* 0x000ea20000000800 */
[----:B------:R-:W-:Y:S01]  /*17d80*/  ISETP.GE.U32.AND P4, PT, R4, 0x7fffff26, PT ;  /* 0x7fffff260400780c */ /* 0x000fe20003f86070 */
[----:B------:R-:W-:Y:S01]  /*17d90*/  VIADD R4, R8, 0xffffff86 ;  /* 0xffffff8608047836 */ /* 0x000fe20000000000 */
[----:B------:R-:W-:Y:S01]  /*17da0*/  ISETP.GE.U32.AND P3, PT, R0, 0x7fffff06, PT ;  /* 0x7fffff060000780c */ /* 0x000fe20003f66070 */
[----:B---3--:R-:W-:Y:S01]  /*17db0*/  VIADD R0, R243, 0xffffff84 ;  /* 0xffffff84f3007836 */ /* 0x008fe20000000000 */
[----:B------:R-:W-:Y:S03]  /*17dc0*/  LDGSTS.E [R251+0x68000], desc[UR60][R196.64], !P5 ;  /* 0x68000000c4fb7fae */ /* 0x000fe6000e92187c */
[----:B------:R-:W3:Y:S01]  /*17dd0*/  LDC R242, c[0x0][0x230] ;  /* 0x00008c00fff27b82 */ /* 0x000ee20000000800 */
[----:B------:R-:W-:Y:S01]  /*17de0*/  ISETP.GE.U32.AND P5, PT, R0, 0x7fffff05, PT ;  /* 0x7fffff050000780c */ /* 0x000fe20003fa6070 */
[----:B-1----:R-:W-:-:S06]  /*17df0*/  VIADD R0, R5, 0xffffffe2 ;  /* 0xffffffe205007836 */ /* 0x002fcc0000000000 */
[----:B------:R-:W1:Y:S08]  /*17e00*/  LDC R6, c[0x0][0x230] ;  /* 0x00008c00ff067b82 */ /* 0x000e700000000800 */
[----:B------:R-:W4:Y:S01]  /*17e10*/  LDC R8, c[0x0][0x230] ;  /* 0x00008c00ff087b82 */ /* 0x000f220000000800 */
[----:B------:R-:W-:Y:S01]  /*17e20*/  ISETP.GE.U32.AND P2, PT, R4, 0x7fffff07, PT ;  /* 0x7fffff070400780c */ /* 0x000fe20003f46070 */
[----:B------:R-:W-:Y:S01]  /*17e30*/  VIADD R4, R252, 0xffffffe3 ;  /* 0xffffffe3fc047836 */ /* 0x000fe20000000000 */
[----:B------:R-:W-:Y:S05]  /*17e40*/  LDGSTS.E [R251+0x68004], desc[UR60][R230.64], !P6 ;  /* 0x68004000e6fb7fae */ /* 0x000fea000f12187c */
[----:B------:R-:W4:Y:S01]  /*17e50*/  LDC R5, c[0x0][0x230] ;  /* 0x00008c00ff057b82 */ /* 0x000f220000000800 */
[----:B------:R-:W-:Y:S01]  /*17e60*/  ISETP.GE.U32.AND P6, PT, R4, 0x7fffff64, PT ;  /* 0x7fffff640400780c */ /* 0x000fe20003fc6070 */
[----:B------:R-:W-:Y:S06]  /*17e70*/  LDGSTS.E [R251+0x68008], desc[UR60][R14.64], !P4 ;  /* 0x680080000efb7fae */ /* 0x000fec000e12187c */
[----:B------:R-:W4:Y:S01]  /*17e80*/  LDC R18, c[0x0][0x230] ;  /* 0x00008c00ff127b82 */ /* 0x000f220000000800 */
[----:B------:R-:W-:Y:S01]  /*17e90*/  ISETP.GE.U32.AND P4, PT, R0, 0x7fffff63, PT ;  /* 0x7fffff630000780c */ /* 0x000fe20003f86070 */
[----:B--2---:R-:W-:Y:S01]  /*17ea0*/  VIADD R4, R9, 0xffffffe1 ;  /* 0xffffffe109047836 */ /* 0x004fe20000000000 */
[----:B---3--:R-:W-:Y:S01]  /*17eb0*/  IADD3 R0, R242, -0x20, RZ ;  /* 0xffffffe0f2007810 */ /* 0x008fe20007ffe0ff */
[----:B------:R-:W-:Y:S04]  /*17ec0*/  LDGSTS.E [R251+0x6800c], desc[UR60][R198.64], !P1 ;  /* 0x6800c000c6fb7fae */ /* 0x000fe8000c92187c */
[----:B------:R-:W2:Y:S01]  /*17ed0*/  LDC R244, c[0x0][0x230] ;  /* 0x00008c00fff47b82 */ /* 0x000ea20000000800 */
[----:B------:R-:W-:Y:S01]  /*17ee0*/  LDGSTS.E [R251+0x6c000], desc[UR60][R200.64], !P0 ;  /* 0x6c000000c8fb7fae */ /* 0x000fe2000c12187c */
[----:B------:R-:W-:Y:S01]  /*17ef0*/  ISETP.GE.U32.AND P1, PT, R4, 0x7fffff62, PT ;  /* 0x7fffff620400780c */ /* 0x000fe20003f26070 */
[----:B-1----:R-:W-:Y:S01]  /*17f00*/  VIADD R4, R6, 0xffffffc3 ;  /* 0xffffffc306047836 */ /* 0x002fe20000000000 */
[----:B------:R-:W-:Y:S01]  /*17f10*/  ISETP.GE.U32.AND P0, PT, R0, 0x7fffff61, PT ;  /* 0x7fffff610000780c */ /* 0x000fe20003f06070 */
[----:B----4-:R-:W-:Y:S01]  /*17f20*/  VIADD R0, R8, 0xffffffc2 ;  /* 0xffffffc208007836 */ /* 0x010fe20000000000 */
[----:B------:R-:W-:Y:S02]  /*17f30*/  LDGSTS.E [R251+0x6c004], desc[UR60][R202.64], !P2 ;  /* 0x6c004000cafb7fae */ /* 0x000fe4000d12187c */
[----:B------:R-:W1:Y:S01]  /*17f40*/  LDC R252, c[0x0][0x230] ;  /* 0x00008c00fffc7b82 */ /* 0x000e620000000800 */
[----:B------:R-:W-:Y:S01]  /*17f50*/  ISETP.GE.U32.AND P2, PT, R4, 0x7fffff44, PT ;  /* 0x7fffff440400780c */ /* 0x000fe20003f46070 */
[----:B------:R-:W-:Y:S01]  /*17f60*/  LDGSTS.E [R251+0x6c008], desc[UR60][R204.64], !P3 ;  /* 0x6c008000ccfb7fae */ /* 0x000fe2000d92187c */
[----:B------:R-:W-:Y:S01]  /*17f70*/  ISETP.GE.U32.AND P3, PT, R0, 0x7fffff43, PT ;  /* 0x7fffff430000780c */ /* 0x000fe20003f66070 */
[----:B------:R-:W-:Y:S01]  /*17f80*/  VIADD R4, R5, 0xffffffc1 ;  /* 0xffffffc105047836 */ /* 0x000fe20000000000 */
[----:B------:R-:W-:Y:S01]  /*17f90*/  LOP3.LUT R0, R10, 0x70, RZ, 0x3c, !PT ;  /* 0x000000700a007812 */ /* 0x000fe200078e3cff */
[----:B------:R-:W-:Y:S02]  /*17fa0*/  LDGSTS.E [R251+0x6c00c], desc[UR60][R206.64], !P5 ;  /* 0x6c00c000cefb7fae */ /* 0x000fe4000e92187c */
[----:B------:R-:W3:Y:S01]  /*17fb0*/  LDC R6, c[0x0][0x230] ;  /* 0x00008c00ff067b82 */ /* 0x000ee20000000800 */
[----:B------:R-:W-:Y:S01]  /*17fc0*/  ISETP.GE.U32.AND P5, PT, R4, 0x7fffff42, PT ;  /* 0x7fffff420400780c */ /* 0x000fe20003fa6070 */
[----:B------:R-:W-:-:S06]  /*17fd0*/  VIADD R0, R0, UR59 ;  /* 0x0000003b00007c36 */ /* 0x000fcc0008000000 */
[----:B------:R-:W4:Y:S01]  /*17fe0*/  LDC R8, c[0x0][0x230] ;  /* 0x00008c00ff087b82 */ /* 0x000f220000000800 */
[----:B------:R-:W-:Y:S01]  /*17ff0*/  VIADD R4, R18, 0xffffffc0 ;  /* 0xffffffc012047836 */ /* 0x000fe20000000000 */
[----:B------:R-:W-:Y:S06]  /*18000*/  LDGSTS.E [R0+0x60000], desc[UR60][R216.64], !P6 ;  /* 0x60000000d8007fae */ /* 0x000fec000f12187c */
[----:B------:R-:W3:Y:S01]  /*18010*/  LDC R243, c[0x0][0x230] ;  /* 0x00008c00fff37b82 */ /* 0x000ee20000000800 */
[----:B------:R-:W-:-:S07]  /*18020*/  ISETP.GE.U32.AND P6, PT, R4, 0x7fffff41, PT ;  /* 0x7fffff410400780c */ /* 0x000fce0003fc6070 */
[----:B------:R-:W4:Y:S01]  /*18030*/  LDC R242, c[0x0][0x230] ;  /* 0x00008c00fff27b82 */ /* 0x000f220000000800 */
[----:B--2---:R-:W-:Y:S01]  /*18040*/  VIADD R4, R244, 0xffffffa2 ;  /* 0xffffffa2f4047836 */ /* 0x004fe20000000000 */
[----:B------:R-:W-:Y:S04]  /*18050*/  LDGSTS.E [R0+0x60004], desc[UR60][R210.64], !P4 ;  /* 0x60004000d2007fae */ /* 0x000fe8000e12187c */
[----:B------:R-:W-:Y:S02]  /*18060*/  LDGSTS.E [R0+0x60008], desc[UR60][R226.64], !P1 ;  /* 0x60008000e2007fae */ /* 0x000fe4000c92187c */
[----:B------:R-:W2:Y:S01]  /*18070*/  LDC R9, c[0x0][0x230] ;  /* 0x00008c00ff097b82 */ /* 0x000ea20000000800 */
[----:B------:R-:W-:Y:S01]  /*18080*/  ISETP.GE.U32.AND P1, PT, R4, 0x7fffff23, PT ;  /* 0x7fffff230400780c */ /* 0x000fe20003f26070 */
[----:B------:R-:W-:Y:S01]  /*18090*/  STL.64 [R1+0x1598], R56 ;  /* 0x0015983801007387 */ /* 0x000fe20000100a00 */
[----:B-1----:R-:W-:-:S03]  /*180a0*/  IADD3 R4, R252, -0x60, RZ ;  /* 0xffffffa0fc047810 */ /* 0x002fc60007ffe0ff */
[----:B------:R-:W-:Y:S01]  /*180b0*/  STL.64 [R1+0x15a0], R240 ;  /* 0x0015a0f001007387 */ /* 0x000fe20000100a00 */
[----:B------:R-:W-:Y:S01]  /*180c0*/  LOP3.LUT R19, R7, 0x7f, RZ, 0xc0, !PT ;  /* 0x0000007f07137812 */ /* 0x000fe200078ec0ff */
[----:B---3--:R-:W-:Y:S01]  /*180d0*/  VIADD R5, R243, 0xffffffa3 ;  /* 0xffffffa3f3057836 */ /* 0x008fe20000000000 */
[----:B------:R-:W1:Y:S01]  /*180e0*/  LDC R244, c[0x0][0x230] ;  /* 0x00008c00fff47b82 */ /* 0x000e620000000800 */
[----:B------:R-:W-:Y:S04]  /*180f0*/  LDGSTS.E [R0+0x6000c], desc[UR60][R214.64], !P0 ;  /* 0x6000c000d6007fae */ /* 0x000fe8000c12187c */
[----:B------:R-:W-:Y:S01]  /*18100*/  STL.64 [R1+0x15a8], R38 ;  /* 0x0015a82601007387 */ /* 0x000fe20000100a00 */
[----:B----4-:R-:W-:Y:S02]  /*18110*/  VIADD R7, R242, 0x7f ;  /* 0x0000007ff2077836 */ /* 0x010fe40000000000 */
[----:B------:R-:W3:Y:S01]  /*18120*/  LDC R243, c[0x0][0x230] ;  /* 0x00008c00fff37b82 */ /* 0x000ee20000000800 */
[----:B------:R-:W-:Y:S01]  /*18130*/  LDGSTS.E [R0+0x64000], desc[UR60][R222.64], !P2 ;  /* 0x64000000de007fae */ /* 0x000fe2000d12187c */
[----:B------:R-:W-:Y:S01]  /*18140*/  ISETP.GE.U32.AND P2, PT, R4, 0x7fffff21, PT ;  /* 0x7fffff210400780c */ /* 0x000fe20003f46070 */
[----:B------:R-:W-:-:S02]  /*18150*/  VIADD R4, R6, 0xffffff83 ;  /* 0xffffff8306047836 */ /* 0x000fc40000000000 */
[----:B------:R-:W-:Y:S01]  /*18160*/  STL.64 [R1+0x15b0], R52 ;  /* 0x0015b03401007387 */ /* 0x000fe20000100a00 */
[----:B------:R-:W-:Y:S01]  /*18170*/  VIADD R6, R8, 0xffffff80 ;  /* 0xffffff8008067836 */ /* 0x000fe20000000000 */
[----:B------:R-:W-:Y:S01]  /*18180*/  ISETP.GE.U32.AND P4, PT, R5, 0x7fffff24, PT ;  /* 0x7fffff240500780c */ /* 0x000fe20003f86070 */
[----:B------:R-:W4:Y:S01]  /*18190*/  LDC R242, c[0x0][0x230] ;  /* 0x00008c00fff27b82 */ /* 0x000f220000000800 */
[----:B------:R-:W-:Y:S04]  /*181a0*/  STL.64 [R1+0x15b8], R42 ;  /* 0x0015b82a01007387 */ /* 0x000fe80000100a00 */
[----:B------:R-:W-:Y:S03]  /*181b0*/  STL.64 [R1+0x15c0], R70 ;  /* 0x0015c04601007387 */ /* 0x000fe60000100a00 */
[----:B------:R-:W4:Y:S01]  /*181c0*/  LDC R252, c[0x0][0x230] ;  /* 0x00008c00fffc7b82 */ /* 0x000f220000000800 */
[----:B------:R-:W-:Y:S04]  /*181d0*/  STL.64 [R1+0x15c8], R46 ;  /* 0x0015c82e01007387 */ /* 0x000fe80000100a00 */
[----:B------:R-:W-:Y:S04]  /*181e0*/  STL.64 [R1+0x15d0], R60 ;  /* 0x0015d03c01007387 */ /* 0x000fe80000100a00 */
[----:B------:R-:W-:Y:S04]  /*181f0*/  STL.64 [R1+0x15d8], R48 ;  /* 0x0015d83001007387 */ /* 0x000fe80000100a00 */
[----:B------:R-:W-:Y:S04]  /*18200*/  LDGSTS.E [R0+0x64004], desc[UR60][R220.64], !P3 ;  /* 0x64004000dc007fae */ /* 0x000fe8000d92187c */
[----:B------:R-:W-:Y:S04]  /*18210*/  STL.64 [R1+0x15e0], R50 ;  /* 0x0015e03201007387 */ /* 0x000fe80000100a00 */
[----:B------:R-:W-:Y:S01]  /*18220*/  LDGSTS.E [R0+0x64008], desc[UR60][R218.64], !P5 ;  /* 0x64008000da007fae */ /* 0x000fe2000e92187c */
[----:B------:R-:W-:-:S03]  /*18230*/  ISETP.GE.AND P5, PT, R19, R6, PT ;  /* 0x000000061300720c */ /* 0x000fc60003fa6270 */
[----:B------:R-:W-:Y:S01]  /*18240*/  STL.64 [R1+0x15e8], R64 ;  /* 0x0015e84001007387 */ /* 0x000fe20000100a00 */
[----:B--2---:R-:W-:Y:S01]  /*18250*/  VIADD R5, R9, 0xffffffa1 ;  /* 0xffffffa109057836 */ /* 0x004fe20000000000 */
[----:B------:R-:W-:Y:S02]  /*18260*/  ISETP.GE.U32.AND P3, PT, R4, 0x7fffff04, PT ;  /* 0x7fffff040400780c */ /* 0x000fe40003f66070 */
[----:B------:R-:W-:Y:S01]  /*18270*/  STL.64 [R1+0x15f0], R58 ;  /* 0x0015f03a01007387 */ /* 0x000fe20000100a00 */
[----:B------:R-:W-:-:S03]  /*18280*/  SEL R4, RZ, 0x4, P5 ;  /* 0x00000004ff047807 */ /* 0x000fc60002800000 */
[----:B------:R-:W-:Y:S01]  /*18290*/  STL.64 [R1+0x15f8], R54 ;  /* 0x0015f83601007387 */ /* 0x000fe20000100a00 */
[----:B------:R-:W-:-:S03]  /*182a0*/  ISETP.GT.AND P5, PT, R7, 0x7f, PT ;  /* 0x0000007f0700780c */ /* 0x000fc60003fa4270 */
[----:B------:R-:W-:Y:S04]  /*182b0*/  STL.64 [R1+0x1600], R82 ;  /* 0x0016005201007387 */ /* 0x000fe80000100a00 */
[----:B------:R-:W-:Y:S01]  /*182c0*/  STL.64 [R1+0x1608], R96 ;  /* 0x0016086001007387 */ /* 0x000fe20000100a00 */
[----:B------:R-:W-:-:S03]  /*182d0*/  ISETP.GE.U32.AND P0, PT, R5, 0x7fffff22, PT ;  /* 0x7fffff220500780c */ /* 0x000fc60003f06070 */
[----:B------:R2:W-:Y:S01]  /*182e0*/  STL.64 [R1+0x1610], R238 ;  /* 0x001610ee01007387 */ /* 0x0005e20000100a00 */
[----:B------:R-:W-:-:S03]  /*182f0*/  SEL R5, RZ, 0x4, !P5 ;  /* 0x00000004ff057807 */ /* 0x000fc60006800000 */
[----:B------:R-:W4:Y:S01]  /*18300*/  LDL.64 R36, [R1+0x58] ;  /* 0x0000580001247983 */ /* 0x000f220000100a00 */
[----:B------:R-:W-:-:S03]  /*18310*/  ISETP.GE.AND P5, PT, R19, UR4, PT ;  /* 0x0000000413007c0c */ /* 0x000fc6000bfa6270 */
[----:B------:R-:W2:Y:S04]  /*18320*/  LDL.64 R30, [R1+0x50] ;  /* 0x00005000011e7983 */ /* 0x000ea80000100a00 */
[----:B------:R-:W2:Y:S04]  /*18330*/  LDL.64 R22, [R1+0x48] ;  /* 0x0000480001167983 */ /* 0x000ea80000100a00 */
[----:B------:R-:W2:Y:S04]  /*18340*/  LDL.64 R20, [R1+0x40] ;  /* 0x0000400001147983 */ /* 0x000ea80000100a00 */
[----:B------:R-:W2:Y:S04]  /*18350*/  LDL.64 R44, [R1+0x38] ;  /* 0x00003800012c7983 */ /* 0x000ea80000100a00 */
[----:B------:R-:W2:Y:S01]  /*18360*/  LDL.64 R18, [R1+0x30] ;  /* 0x0000300001127983 */ /* 0x000ea20000100a00 */
[----:B---3--:R-:W-:-:S02]  /*18370*/  VIADD R8, R243, 0xffffff82 ;  /* 0xffffff82f3087836 */ /* 0x008fc40000000000 */
[----:B-1----:R-:W-:Y:S01]  /*18380*/  VIADD R9, R244, 0xffffff81 ;  /* 0xffffff81f4097836 */ /* 0x002fe20000000000 */
[----:B------:R-:W-:Y:S01]  /*18390*/  LDGSTS.E [R0+0x6400c], desc[UR60][R26.64], !P6 ;  /* 0x6400c0001a007fae */ /* 0x000fe2000f12187c */
[----:B------:R-:W-:Y:S02]  /*183a0*/  ISETP.GT.AND P6, PT, R7, 0xff, PT ;  /* 0x000000ff0700780c */ /* 0x000fe40003fc4270 */
[----:B------:R-:W-:Y:S01]  /*183b0*/  SEL R5, R5, RZ, !P5 ;  /* 0x000000ff05057207 */ /* 0x000fe20006800000 */
[----:B------:R-:W-:Y:S01]  /*183c0*/  LDGSTS.E [R0+0x68000], desc[UR60][R228.64], !P4 ;  /* 0x68000000e4007fae */ /* 0x000fe2000e12187c */
[----:B------:R-:W-:Y:S02]  /*183d0*/  ISETP.GE.U32.AND P4, PT, R8, 0x7fffff03, PT ;  /* 0x7fffff030800780c */ /* 0x000fe40003f86070 */
[----:B------:R-:W-:Y:S01]  /*183e0*/  ISETP.GE.U32.AND P5, PT, R9, 0x7fffff02, PT ;  /* 0x7fffff020900780c */ /* 0x000fe20003fa6070 */
[----:B------:R-:W-:Y:S01]  /*183f0*/  LDGSTS.E [R0+0x68004], desc[UR60][R224.64], !P1 ;  /* 0x68004000e0007fae */ /* 0x000fe2000c92187c */
[----:B------:R-:W-:-:S03]  /*18400*/  SEL R4, R4, RZ, P6 ;  /* 0x000000ff04047207 */ /* 0x000fc60003000000 */
[----:B------:R-:W3:Y:S01]  /*18410*/  LDL.64 R40, [R1+0x858] ;  /* 0x0008580001287983 */ /* 0x000ee20000100a00 */
[----:B------:R-:W-:Y:S01]  /*18420*/  ISETP.GE.U32.AND P6, PT, R6, 0x7fffff01, PT ;  /* 0x7fffff010600780c */ /* 0x000fe20003fc6070 */
[----:B------:R-:W-:Y:S01]  /*18430*/  IMAD.MOV.U32 R6, RZ, RZ, R28 ;  /* 0x000000ffff067224 */ /* 0x000fe200078e001c */
[----:B------:R-:W1:Y:S01]  /*18440*/  LDC R8, c[0x0][0x230] ;  /* 0x00008c00ff087b82 */ /* 0x000e620000000800 */
[----:B------:R-:W3:Y:S01]  /*18450*/  LDL.64 R32, [R1+0x818] ;  /* 0x0008180001207983 */ /* 0x000ee20000100a00 */
[----:B------:R-:W-:-:S03]  /*18460*/  IMAD.MOV.U32 R7, RZ, RZ, R29 ;  /* 0x000000ffff077224 */ /* 0x000fc600078e001d */
[----:B------:R-:W3:Y:S03]  /*18470*/  LDL.64 R34, [R1+0x7d8] ;  /* 0x0007d80001227983 */ /* 0x000ee60000100a00 */
[----:B------:R-:W1:Y:S01]  /*18480*/  LDC R9, c[0x0][0x230] ;  /* 0x00008c00ff097b82 */ /* 0x000e620000000800 */
[----:B------:R-:W3:Y:S04]  /*18490*/  LDL.64 R66, [R1+0x798] ;  /* 0x0007980001427983 */ /* 0x000ee80000100a00 */
[----:B------:R-:W3:Y:S04]  /*184a0*/  LDL.64 R28, [R1+0x758] ;  /* 0x00075800011c7983 */ /* 0x000ee80000100a00 */
[----:B----4-:R-:W-:Y:S04]  /*184b0*/  LDGSTS.E [R0+0x68008], desc[UR60][R36.64], !P0 ;  /* 0x6800800024007fae */ /* 0x010fe8000c12187c */
[----:B--2---:R-:W-:Y:S04]  /*184c0*/  LDGSTS.E [R0+0x6800c], desc[UR60][R30.64], !P2 ;  /* 0x6800c0001e007fae */ /* 0x004fe8000d12187c */
[----:B------:R2:W-:Y:S04]  /*184d0*/  LDGSTS.E [R0+0x6c000], desc[UR60][R22.64], !P3 ;  /* 0x6c00000016007fae */ /* 0x0005e8000d92187c */
[----:B------:R-:W-:Y:S04]  /*184e0*/  LDGSTS.E [R0+0x6c004], desc[UR60][R20.64], !P4 ;  /* 0x6c00400014007fae */ /* 0x000fe8000e12187c */
[----:B------:R-:W-:Y:S04]  /*184f0*/  LDGSTS.E [R0+0x6c008], desc[UR60][R44.64], !P5 ;  /* 0x6c0080002c007fae */ /* 0x000fe8000e92187c */
[----:B------:R-:W-:Y:S04]  /*18500*/  LDGSTS.E [R0+0x6c00c], desc[UR60][R18.64], !P6 ;  /* 0x6c00c00012007fae */ /* 0x000fe8000f12187c */
[----:B------:R-:W4:Y:S04]  /*18510*/  LDL.64 R36, [R1+0x6d8] ;  /* 0x0006d80001247983 */ /* 0x000f280000100a00 */
[----:B------:R-:W4:Y:S04]  /*18520*/  LDL.64 R44, [R1+0x698] ;  /* 0x00069800012c7983 */ /* 0x000f280000100a00 */
[----:B------:R-:W4:Y:S01]  /*18530*/  LDL.64 R18, [R1+0x718] ;  /* 0x0007180001127983 */ /* 0x000f220000100a00 */
[----:B------:R-:W-:Y:S01]  /*18540*/  ISETP.NE.U32.AND P0, PT, R4, RZ, PT ;  /* 0x000000ff0400720c */ /* 0x000fe20003f05070 */
[----:B------:R-:W-:Y:S01]  /*18550*/  VIADD R4, R242, 0xffffff7f ;  /* 0xffffff7ff2047836 */ /* 0x000fe20000000000 */
[----:B------:R-:W-:Y:S01]  /*18560*/  ISETP.NE.U32.AND P1, PT, R5, RZ, PT ;  /* 0x000000ff0500720c */ /* 0x000fe20003f25070 */
[----:B------:R-:W4:Y:S01]  /*18570*/  LDL.64 R30, [R1+0x618] ;  /* 0x00061800011e7983 */ /* 0x000f220000100a00 */
[----:B------:R-:W-:-:S02]  /*18580*/  IADD3 R5, R25, -0x82, RZ ;  /* 0xffffff7e19057810 */ /* 0x000fc40007ffe0ff */
[----:B------:R-:W-:Y:S01]  /*18590*/  ISETP.GE.U32.AND P2, PT, R4, 0x7fffff00, PT ;  /* 0x7fffff000400780c */ /* 0x000fe20003f46070 */
[----:B------:R-:W-:Y:S01]  /*185a0*/  VIADD R4, R24, 0xffffff7d ;  /* 0xffffff7d18047836 */ /* 0x000fe20000000000 */
[----:B------:R-:W-:Y:S01]  /*185b0*/  LOP3.LUT R243, R11, 0x60, RZ, 0x3c, !PT ;  /* 0x000000600bf37812 */ /* 0x000fe200078e3cff */
[----:B------:R-:W4:Y:S01]  /*185c0*/  LDL.64 R24, [R1+0x658] ;  /* 0x0006580001187983 */ /* 0x000f220000100a00 */
[----:B------:R-:W-:Y:S01]  /*185d0*/  ISETP.GE.U32.AND P3, PT, R5, 0x7ffffeff, PT ;  /* 0x7ffffeff0500780c */ /* 0x000fe20003f66070 */
[----:B-1----:R-:W-:Y:S01]  /*185e0*/  VIADD R5, R8, 0xffffff7c ;  /* 0xffffff7c08057836 */ /* 0x002fe20000000000 */
[----:B------:R-:W-:Y:S01]  /*185f0*/  ISETP.GE.U32.AND P4, PT, R4, 0x7ffffefe, PT ;  /* 0x7ffffefe0400780c */ /* 0x000fe20003f86070 */
[----:B------:R-:W-:Y:S01]  /*18600*/  VIADD R4, R9, 0xffffff7b ;  /* 0xffffff7b09047836 */ /* 0x000fe20000000000 */
[----:B------:R-:W-:Y:S01]  /*18610*/  LOP3.LUT R244, R11, 0x70, RZ, 0x3c, !PT ;  /* 0x000000700bf47812 */ /* 0x000fe200078e3cff */
[----:B------:R-:W4:Y:S01]  /*18620*/  LDL.64 R20, [R1+0x5d8] ;  /* 0x0005d80001147983 */ /* 0x000f220000100a00 */
[----:B------:R-:W-:-:S02]  /*18630*/  ISETP.GE.U32.AND P5, PT, R5, 0x7ffffefd, PT ;  /* 0x7ffffefd0500780c */ /* 0x000fc40003fa6070 */
[----:B------:R-:W-:Y:S01]  /*18640*/  ISETP.GE.U32.AND P6, PT, R4, 0x7ffffefc, PT ;  /* 0x7ffffefc0400780c */ /* 0x000fe20003fc6070 */
[----:B------:R-:W-:Y:S01]  /*18650*/  IMAD.SHL.U32 R4, R6, 0x80, RZ ;  /* 0x0000008006047824 */ /* 0x000fe200078e00ff */
[C---:B------:R-:W-:Y:S01]  /*18660*/  LOP3.LUT R5, R11.reuse, 0x10, RZ, 0x3c, !PT ;  /* 0x000000100b057812 */ /* 0x040fe200078e3cff */
[----:B------:R-:W0:Y:S01]  /*18670*/  LDGDEPBAR ;  /* 0x00000000000079af */ /* 0x000e220000000000 */
[C---:B------:R-:W-:Y:S02]  /*18680*/  LOP3.LUT R6, R11.reuse, 0x20, RZ, 0x3c, !PT ;  /* 0x000000200b067812 */ /* 0x040fe400078e3cff */
[C---:B------:R-:W-:Y:S01]  /*18690*/  LOP3.LUT R8, R11.reuse, 0x30, RZ, 0x3c, !PT ;  /* 0x000000300b087812 */ /* 0x040fe200078e3cff */
[----:B--2---:R-:W-:Y:S01]  /*186a0*/  IMAD.WIDE R22, R4, 0x4, R2 ;  /* 0x0000000404167825 */ /* 0x004fe200078e0202 */
[C---:B------:R-:W-:Y:S01]  /*186b0*/  LOP3.LUT R9, R11.reuse, 0x40, RZ, 0x3c, !PT ;  /* 0x000000400b097812 */ /* 0x040fe200078e3cff */
[----:B------:R-:W1:Y:S01]  /*186c0*/  LDC R2, c[0x0][0x230] ;  /* 0x00008c00ff027b82 */ /* 0x000e620000000800 */
[----:B------:R-:W-:Y:S01]  /*186d0*/  LOP3.LUT R242, R11, 0x50, RZ, 0x3c, !PT ;  /* 0x000000500bf27812 */ /* 0x000fe200078e3cff */
[----:B------:R-:W-:-:S02]  /*186e0*/  VIADD R3, R5, UR59 ;  /* 0x0000003b05037c36 */ /* 0x000fc40008000000 */
[----:B------:R-:W-:Y:S02]  /*186f0*/  VIADD R5, R6, UR59 ;  /* 0x0000003b06057c36 */ /* 0x000fe40008000000 */
[----:B------:R-:W-:Y:S01]  /*18700*/  VIADD R6, R8, UR59 ;  /* 0x0000003b08067c36 */ /* 0x000fe20008000000 */
[----:B------:R-:W-:Y:S01]  /*18710*/  IADD3 R8, R9, UR59, RZ ;  /* 0x0000003b09087c10 */ /* 0x000fe2000fffe0ff */
[----:B------:R-:W-:Y:S02]  /*18720*/  VIADD R9, R242, UR59 ;  /* 0x0000003bf2097c36 */ /* 0x000fe40008000000 */
[----:B------:R-:W-:Y:S02]  /*18730*/  VIADD R242, R243, UR59 ;  /* 0x0000003bf3f27c36 */ /* 0x000fe40008000000 */
[----:B------:R-:W-:Y:S02]  /*18740*/  VIADD R243, R244, UR59 ;  /* 0x0000003bf4f37c36 */ /* 0x000fe40008000000 */
[----:B------:R-:W-:-:S05]  /*18750*/  VIADD R244, R11, UR59 ;  /* 0x0000003b0bf47c36 */ /* 0x000fca0008000000 */
[----:B---3--:R-:W-:Y:S04]  /*18760*/  LDGSTS.E [R244], desc[UR60][R40.64], P1 ;  /* 0x0000000028f47fae */ /* 0x008fe8000892187c */
[----:B------:R-:W-:Y:S04]  /*18770*/  LDGSTS.E [R244+0x400], desc[UR60][R32.64], P1 ;  /* 0x0040000020f47fae */ /* 0x000fe8000892187c */
[----:B------:R-:W-:Y:S04]  /*18780*/  LDGSTS.E [R244+0x800], desc[UR60][R34.64], P1 ;  /* 0x0080000022f47fae */ /* 0x000fe8000892187c */
[----:B------:R-:W-:Y:S04]  /*18790*/  LDGSTS.E [R244+0xc00], desc[UR60][R66.64], P1 ;  /* 0x00c0000042f47fae */ /* 0x000fe8000892187c */
[----:B------:R-:W-:Y:S04]  /*187a0*/  LDGSTS.E [R244+0x1000], desc[UR60][R28.64], P1 ;  /* 0x010000001cf47fae */ /* 0x000fe8000892187c */
[----:B------:R2:W-:Y:S04]  /*187b0*/  STL.64 [R1+0x900], R22 ;  /* 0x0009001601007387 */ /* 0x0005e80000100a00 */
[----:B------:R-:W3:Y:S04]  /*187c0*/  LDL.64 R238, [R1+0x558] ;  /* 0x0005580001ee7983 */ /* 0x000ee80000100a00 */
[----:B------:R-:W2:Y:S04]  /*187d0*/  LDL.64 R96, [R1+0x518] ;  /* 0x0005180001607983 */ /* 0x000ea80000100a00 */
        /* <DEDUP_REMOVED lines=19> */
[----:B----4-:R-:W-:Y:S04]  /*18910*/  LDGSTS.E [R244+0x1400], desc[UR60][R18.64], P1 ;  /* 0x0140000012f47fae */ /* 0x010fe8000892187c */
[----:B------:R-:W-:Y:S04]  /*18920*/  LDGSTS.E [R244+0x1800], desc[UR60][R36.64], P1 ;  /* 0x0180000024f47fae */ /* 0x000fe8000892187c */
[----:B------:R-:W-:Y:S04]  /*18930*/  LDGSTS.E [R244+0x1c00], desc[UR60][R44.64], P1 ;  /* 0x01c000002cf47fae */ /* 0x000fe8000892187c */
[----:B------:R-:W4:Y:S04]  /*18940*/  LDL.64 R18, [R1+0x598] ;  /* 0x0005980001127983 */ /* 0x000f280000100a00 */
[----:B------:R-:W-:Y:S04]  /*18950*/  LDGSTS.E [R244+0x2000], desc[UR60][R24.64], P1 ;  /* 0x0200000018f47fae */ /* 0x000fe8000892187c */
[----:B------:R-:W2:Y:S04]  /*18960*/  LDL.64 R44, [R1+0x398] ;  /* 0x00039800012c7983 */ /* 0x000ea80000100a00 */
[----:B------:R-:W-:Y:S04]  /*18970*/  LDGSTS.E [R244+0x2400], desc[UR60][R30.64], P1 ;  /* 0x024000001ef47fae */ /* 0x000fe8000892187c */
[----:B------:R-:W2:Y:S04]  /*18980*/  LDL.64 R24, [R1+0x358] ;  /* 0x0003580001187983 */ /* 0x000ea80000100a00 */
[----:B------:R-:W-:Y:S04]  /*18990*/  LDGSTS.E [R244+0x2800], desc[UR60][R20.64], P1 ;  /* 0x0280000014f47fae */ /* 0x000fe8000892187c */
[----:B------:R-:W2:Y:S04]  /*189a0*/  LDL.64 R30, [R1+0x198] ;  /* 0x00019800011e7983 */ /* 0x000ea80000100a00 */
[----:B------:R-:W2:Y:S04]  /*189b0*/  LDL.64 R36, [R1+0x710] ;  /* 0x0007100001247983 */ /* 0x000ea80000100a00 */
[----:B------:R-:W2:Y:S04]  /*189c0*/  LDL.64 R20, [R1+0x750] ;  /* 0x0007500001147983 */ /* 0x000ea80000100a00 */
[----:B----4-:R-:W-:Y:S04]  /*189d0*/  LDGSTS.E [R244+0x2c00], desc[UR60][R18.64], P1 ;  /* 0x02c0000012f47fae */ /* 0x010fe8000892187c */
[----:B---3--:R-:W-:Y:S04]  /*189e0*/  LDGSTS.E [R244+0x3000], desc[UR60][R238.64], P1 ;  /* 0x03000000eef47fae */ /* 0x008fe8000892187c */
[----:B--2---:R-:W-:Y:S04]  /*189f0*/  LDGSTS.E [R244+0x3400], desc[UR60][R96.64], P1 ;  /* 0x0340000060f47fae */ /* 0x004fe8000892187c */
[----:B------:R-:W2:Y:S04]  /*18a00*/  LDL.64 R18, [R1+0x6d0] ;  /* 0x0006d00001127983 */ /* 0x000ea80000100a00 */
[----:B------:R-:W-:Y:S04]  /*18a10*/  LDGSTS.E [R244+0x3800], desc[UR60][R82.64], P1 ;  /* 0x0380000052f47fae */ /* 0x000fe8000892187c */
[----:B------:R-:W-:Y:S04]  /*18a20*/  LDGSTS.E [R244+0x3c00], desc[UR60][R54.64], P1 ;  /* 0x03c0000036f47fae */ /* 0x000fe8000892187c */
[----:B------:R-:W-:Y:S04]  /*18a30*/  LDGSTS.E [R244+0x4000], desc[UR60][R58.64], P1 ;  /* 0x040000003af47fae */ /* 0x000fe8000892187c */
[----:B------:R-:W-:Y:S04]  /*18a40*/  LDGSTS.E [R244+0x4400], desc[UR60][R64.64], P1 ;  /* 0x0440000040f47fae */ /* 0x000fe8000892187c */
[----:B------:R-:W-:Y:S04]  /*18a50*/  LDGSTS.E [R244+0x4800], desc[UR60][R50.64], P1 ;  /* 0x0480000032f47fae */ /* 0x000fe8000892187c */
[----:B------:R-:W-:Y:S04]  /*18a60*/  LDGSTS.E [R244+0x4c00], desc[UR60][R44.64], P1 ;  /* 0x04c000002cf47fae */ /* 0x000fe8000892187c */
[----:B------:R-:W-:Y:S04]  /*18a70*/  LDGSTS.E [R244+0x5000], desc[UR60][R24.64], P1 ;  /* 0x0500000018f47fae */ /* 0x000fe8000892187c */
[----:B------:R-:W-:Y:S04]  /*18a80*/  LDGSTS.E [R244+0x5400], desc[UR60][R48.64], P1 ;  /* 0x0540000030f47fae */ /* 0x000fe8000892187c */
[----:B------:R-:W3:Y:S04]  /*18a90*/  LDL.64 R44, [R1+0x690] ;  /* 0x00069000012c7983 */ /* 0x000ee80000100a00 */
[----:B------:R-:W4:Y:S04]  /*18aa0*/  LDL.64 R24, [R1+0x650] ;  /* 0x0006500001187983 */ /* 0x000f280000100a00 */
        /* <DEDUP_REMOVED lines=17> */
[----:B------:R-:W4:Y:S04]  /*18bc0*/  LDL.64 R96, [R1+0x550] ;  /* 0x0005500001607983 */ /* 0x000f280000100a00 */
[----:B------:R-:W4:Y:S04]  /*18bd0*/  LDL.64 R20, [R1+0x5d0] ;  /* 0x0005d00001147983 */ /* 0x000f280000100a00 */
[----:B------:R-:W4:Y:S04]  /*18be0*/  LDL.64 R82, [R1+0x510] ;  /* 0x0005100001527983 */ /* 0x000f280000100a00 */
[----:B------:R-:W4:Y:S04]  /*18bf0*/  LDL.64 R54, [R1+0x4d0] ;  /* 0x0004d00001367983 */ /* 0x000f280000100a00 */
[----:B------:R-:W4:Y:S04]  /*18c00*/  LDL.64 R58, [R1+0x490] ;  /* 0x00049000013a7983 */ /* 0x000f280000100a00 */
[----:B------:R-:W-:Y:S04]  /*18c10*/  LDGSTS.E [R3+0x1480], desc[UR60][R36.64], P1 ;  /* 0x0148000024037fae */ /* 0x000fe8000892187c */
[----:B------:R-:W4:Y:S04]  /*18c20*/  LDL.64 R64, [R1+0x450] ;  /* 0x0004500001407983 */ /* 0x000f280000100a00 */
        /* <DEDUP_REMOVED lines=16> */
[----:B--2---:R-:W-:Y:S04]  /*18d30*/  LDGSTS.E [R3+0x1880], desc[UR60][R18.64], P1 ;  /* 0x0188000012037fae */ /* 0x004fe8000892187c */
[----:B------:R-:W2:Y:S04]  /*18d40*/  LDL.64 R18, [R1+0x3d0] ;  /* 0x0003d00001127983 */ /* 0x000ea80000100a00 */
[----:B---3--:R-:W-:Y:S04]  /*18d50*/  LDGSTS.E [R3+0x1c80], desc[UR60][R44.64], P1 ;  /* 0x01c800002c037fae */ /* 0x008fe8000892187c */
[----:B----4-:R-:W-:Y:S04]  /*18d60*/  LDGSTS.E [R3+0x2080], desc[UR60][R24.64], P1 ;  /* 0x0208000018037fae */ /* 0x010fe8000892187c */
[----:B------:R-:W3:Y:S04]  /*18d70*/  LDL.64 R44, [R1+0x390] ;  /* 0x00039000012c7983 */ /* 0x000ee80000100a00 */
[----:B------:R-:W4:Y:S04]  /*18d80*/  LDL.64 R24, [R1+0x1d0] ;  /* 0x0001d00001187983 */ /* 0x000f280000100a00 */
[----:B------:R-:W-:Y:S04]  /*18d90*/  LDGSTS.E [R3+0x2480], desc[UR60][R30.64], P1 ;  /* 0x024800001e037fae */ /* 0x000fe8000892187c */
[----:B------:R-:W4:Y:S04]  /*18da0*/  LDL.64 R30, [R1+0x788] ;  /* 0x00078800011e7983 */ /* 0x000f280000100a00 */
        /* <DEDUP_REMOVED lines=19> */
[----:B------:R-:W-:Y:S04]  /*18ee0*/  LDGSTS.E [R3+0x5080], desc[UR60][R48.64], P1 ;  /* 0x0508000030037fae */ /* 0x000fe8000892187c */
[----:B------:R-:W-:Y:S04]  /*18ef0*/  LDGSTS.E [R3+0x5480], desc[UR60][R60.64], P1 ;  /* 0x054800003c037fae */ /* 0x000fe8000892187c */
[----:B------:R-:W3:Y:S04]  /*18f00*/  LDL.64 R44, [R1+0x688] ;  /* 0x00068800012c7983 */ /* 0x000ee80000100a00 */
[----:B------:R-:W-:Y:S04]  /*18f10*/  LDGSTS.E [R3+0x5880], desc[UR60][R46.64], P1 ;  /* 0x058800002e037fae */ /* 0x000fe8000892187c */
[----:B------:R-:W-:Y:S04]  /*18f20*/  LDGSTS.E [R3+0x5c80], desc[UR60][R70.64], P1 ;  /* 0x05c8000046037fae */ /* 0x000fe8000892187c */
[----:B------:R-:W-:Y:S04]  /*18f30*/  LDGSTS.E [R3+0x6080], desc[UR60][R42.64], P1 ;  /* 0x060800002a037fae */ /* 0x000fe8000892187c */
[----:B------:R-:W-:Y:S04]  /*18f40*/  LDGSTS.E [R3+0x6480], desc[UR60][R52.64], P1 ;  /* 0x0648000034037fae */ /* 0x000fe8000892187c */
[----:B----4-:R-:W-:Y:S04]  /*18f50*/  LDGSTS.E [R3+0x6880], desc[UR60][R24.64], P1 ;  /* 0x0688000018037fae */ /* 0x010fe8000892187c */
        /* <DEDUP_REMOVED lines=32> */
[----:B------:R-:W3:Y:S04]  /*19160*/  LDL.64 R44, [R1+0x208] ;  /* 0x00020800012c7983 */ /* 0x000ee80000100a00 */
[----:B----4-:R-:W-:Y:S04]  /*19170*/  LDGSTS.E [R5+0x2100], desc[UR60][R24.64], P1 ;  /* 0x0210000018057fae */ /* 0x010fe8000892187c */
        /* <DEDUP_REMOVED lines=20> */
[----:B------:R-:W-:Y:S04]  /*192c0*/  LDGSTS.E [R5+0x4d00], desc[UR60][R48.64], P1 ;  /* 0x04d0000030057fae */ /* 0x000fe8000892187c */
[----:B------:R-:W-:Y:S04]  /*192d0*/  LDGSTS.E [R5+0x5100], desc[UR60][R60.64], P1 ;  /* 0x051000003c057fae */ /* 0x000fe8000892187c */
[----:B------:R-:W2:Y:S04]  /*192e0*/  LDL.64 R18, [R1+0x6c0] ;  /* 0x0006c00001127983 */ /* 0x000ea80000100a00 */
[----:B------:R-:W-:Y:S04]  /*192f0*/  LDGSTS.E [R5+0x5500], desc[UR60][R46.64], P1 ;  /* 0x055000002e057fae */ /* 0x000fe8000892187c */
[----:B------:R-:W-:Y:S04]  /*19300*/  LDGSTS.E [R5+0x5900], desc[UR60][R70.64], P1 ;  /* 0x0590000046057fae */ /* 0x000fe8000892187c */
[----:B------:R-:W-:Y:S04]  /*19310*/  LDGSTS.E [R5+0x5d00], desc[UR60][R42.64], P1 ;  /* 0x05d000002a057fae */ /* 0x000fe8000892187c */
[----:B------:R-:W-:Y:S04]  /*19320*/  LDGSTS.E [R5+0x6100], desc[UR60][R52.64], P1 ;  /* 0x0610000034057fae */ /* 0x000fe8000892187c */
        /* <DEDUP_REMOVED lines=9> */
[----:B------:R-:W-:Y:S04]  /*193c0*/  LDGSTS.E [R6+0x180], desc[UR60][R66.64], P1 ;  /* 0x0018000042067fae */ /* 0x000fe8000892187c */
[----:B------:R-:W-:Y:S04]  /*193d0*/  LDGSTS.E [R6+0x580], desc[UR60][R28.64], P1 ;  /* 0x005800001c067fae */ /* 0x000fe8000892187c */
[----:B----4-:R-:W-:Y:S04]  /*193e0*/  LDGSTS.E [R6+0x980], desc[UR60][R24.64], P1 ;  /* 0x0098000018067fae */ /* 0x010fe8000892187c */
        /* <DEDUP_REMOVED lines=64> */
[----:B------:R-:W-:Y:S04]  /*197f0*/  LDGSTS.E [R6+0x7d80], desc[UR60][R66.64], P1 ;  /* 0x07d8000042067fae */ /* 0x000fe8000892187c */
[----:B------:R-:W-:Y:S04]  /*19800*/  LDGSTS.E [R8+0x200], desc[UR60][R28.64], P1 ;  /* 0x002000001c087fae */ /* 0x000fe8000892187c */
[----:B---3--:R-:W-:Y:S04]  /*19810*/  LDGSTS.E [R8+0x600], desc[UR60][R44.64], P1 ;  /* 0x006000002c087fae */ /* 0x008fe8000892187c */
[----:B------:R-:W-:Y:S04]  /*19820*/  LDGSTS.E [R8+0xa00], desc[UR60][R36.64], P1 ;  /* 0x00a0000024087fae */ /* 0x000fe8000892187c */
[----:B------:R-:W3:Y:S04]  /*19830*/  LDL.64 R38, [R1+0x238] ;  /* 0x0002380001267983 */ /* 0x000ee80000100a00 */
[----:B------:R-:W3:Y:S04]  /*19840*/  LDL.64 R44, [R1+0x678] ;  /* 0x00067800012c7983 */ /* 0x000ee80000100a00 */
[----:B------:R-:W3:Y:S04]  /*19850*/  LDL.64 R240, [R1+0x1f8] ;  /* 0x0001f80001f07983 */ /* 0x000ee80000100a00 */
[----:B------:R-:W3:Y:S04]  /*19860*/  LDL.64 R56, [R1+0x1b8] ;  /* 0x0001b80001387983 */ /* 0x000ee80000100a00 */
[----:B------:R-:W3:Y:S04]  /*19870*/  LDL.64 R40, [R1+0x178] ;  /* 0x0001780001287983 */ /* 0x000ee80000100a00 */
[----:B------:R-:W3:Y:S04]  /*19880*/  LDL.64 R32, [R1+0x138] ;  /* 0x0001380001207983 */ /* 0x000ee80000100a00 */
[----:B------:R-:W3:Y:S04]  /*19890*/  LDL.64 R34, [R1+0xf8] ;  /* 0x0000f80001227983 */ /* 0x000ee80000100a00 */
[----:B----4-:R-:W-:Y:S04]  /*198a0*/  LDGSTS.E [R8+0xe00], desc[UR60][R24.64], P1 ;  /* 0x00e0000018087fae */ /* 0x010fe8000892187c */
[----:B------:R-:W4:Y:S04]  /*198b0*/  LDL.64 R66, [R1+0xb8] ;  /* 0x0000b80001427983 */ /* 0x000f280000100a00 */
[----:B------:R-:W4:Y:S04]  /*198c0*/  LDL.64 R28, [R1+0x78] ;  /* 0x00007800011c7983 */ /* 0x000f280000100a00 */
[----:B------:R-:W4:Y:S04]  /*198d0*/  LDL.64 R24, [R1+0x478] ;  /* 0x0004780001187983 */ /* 0x000f280000100a00 */
[----:B------:R-:W4:Y:S04]  /*198e0*/  LDL.64 R36, [R1+0x7f0] ;  /* 0x0007f00001247983 */ /* 0x000f280000100a00 */
[----:B------:R-:W-:Y:S04]  /*198f0*/  LDGSTS.E [R8+0x1200], desc[UR60][R30.64], P1 ;  /* 0x012000001e087fae */ /* 0x000fe8000892187c */
[----:B------:R-:W4:Y:S04]  /*19900*/  LDL.64 R30, [R1+0x438] ;  /* 0x00043800011e7983 */ /* 0x000f280000100a00 */
[----:B------:R-:W-:Y:S04]  /*19910*/  LDGSTS.E [R8+0x1600], desc[UR60][R20.64], P1 ;  /* 0x0160000014087fae */ /* 0x000fe8000892187c */
        /* <DEDUP_REMOVED lines=12> */
[----:B----4-:R-:W-:Y:S04]  /*199e0*/  LDGSTS.E [R8+0x3e00], desc[UR60][R24.64], P1 ;  /* 0x03e0000018087fae */ /* 0x010fe8000892187c */
        /* <DEDUP_REMOVED lines=42> */
[----:B------:R-:W2:Y:S04]  /*19c90*/  LDL.64 R18, [R1+0x6b0] ;  /* 0x0006b00001127983 */ /* 0x000ea80000100a00 */
[----:B------:R-:W2:Y:S04]  /*19ca0*/  LDL.64 R36, [R1+0x828] ;  /* 0x0008280001247983 */ /* 0x000ea80000100a00 */
[----:B---3--:R-:W-:Y:S04]  /*19cb0*/  LDGSTS.E [R9+0xa80], desc[UR60][R44.64], P1 ;  /* 0x00a800002c097fae */ /* 0x008fe8000892187c */
[----:B------:R-:W3:Y:S04]  /*19cc0*/  LDL.64 R44, [R1+0x4b0] ;  /* 0x0004b000012c7983 */ /* 0x000ee80000100a00 */
[----:B----4-:R-:W-:Y:S04]  /*19cd0*/  LDGSTS.E [R9+0xe80], desc[UR60][R24.64], P1 ;  /* 0x00e8000018097fae */ /* 0x010fe8000892187c */
[----:B------:R-:W4:Y:S04]  /*19ce0*/  LDL.64 R24, [R1+0x470] ;  /* 0x0004700001187983 */ /* 0x000f280000100a00 */
[----:B------:R-:W-:Y:S04]  /*19cf0*/  LDGSTS.E [R9+0x1280], desc[UR60][R30.64], P1 ;  /* 0x012800001e097fae */ /* 0x000fe8000892187c */
[----:B------:R-:W4:Y:S04]  /*19d00*/  LDL.64 R30, [R1+0x2b0] ;  /* 0x0002b000011e7983 */ /* 0x000f280000100a00 */
[----:B------:R-:W-:Y:S04]  /*19d10*/  LDGSTS.E [R9+0x1680], desc[UR60][R20.64], P1 ;  /* 0x0168000014097fae */ /* 0x000fe8000892187c */
        /* <DEDUP_REMOVED lines=10> */
[----:B------:R-:W2:Y:S04]  /*19dc0*/  LDL.64 R238, [R1+0x6a8] ;  /* 0x0006a80001ee7983 */ /* 0x000ea80000100a00 */
[----:B---3--:R-:W-:Y:S04]  /*19dd0*/  LDGSTS.E [R9+0x3a80], desc[UR60][R44.64], P1 ;  /* 0x03a800002c097fae */ /* 0x008fe8000892187c */
        /* <DEDUP_REMOVED lines=77> */
[----:B------:R-:W3:Y:S04]  /*1a2b0*/  LDL.64 R48, [R1+0x4a0] ;  /* 0x0004a00001307983 */ /* 0x000ee80000100a00 */
[----:B----4-:R-:W-:Y:S04]  /*1a2c0*/  LDGSTS.E [R242+0x5700], desc[UR60][R24.64], P1 ;  /* 0x0570000018f27fae */ /* 0x010fe8000892187c */
        /* <DEDUP_REMOVED lines=38> */
[----:B------:R-:W4:Y:S04]  /*1a530*/  LDL.LU.64 R238, [R1+0x1610] ;  /* 0x0016100001ee7983 */ /* 0x000f280000300a00 */
[----:B------:R-:W4:Y:S04]  /*1a540*/  LDL.LU.64 R96, [R1+0x1608] ;  /* 0x0016080001607983 */ /* 0x000f280000300a00 */
[----:B------:R-:W-:Y:S04]  /*1a550*/  LDGSTS.E [R243+0x1f80], desc[UR60][R82.64], P1 ;  /* 0x01f8000052f37fae */ /* 0x000fe8000892187c */
[----:B------:R-:W-:Y:S04]  /*1a560*/  LDGSTS.E [R243+0x2380], desc[UR60][R54.64], P1 ;  /* 0x0238000036f37fae */ /* 0x000fe8000892187c */
[----:B------:R-:W-:Y:S04]  /*1a570*/  LDGSTS.E [R243+0x2780], desc[UR60][R58.64], P1 ;  /* 0x027800003af37fae */ /* 0x000fe8000892187c */
[----:B------:R-:W4:Y:S04]  /*1a580*/  LDL.LU.64 R82, [R1+0x1600] ;  /* 0x0016000001527983 */ /* 0x000f280000300a00 */
[----:B------:R-:W4:Y:S04]  /*1a590*/  LDL.LU.64 R54, [R1+0x15f8] ;  /* 0x0015f80001367983 */ /* 0x000f280000300a00 */
[----:B------:R-:W4:Y:S04]  /*1a5a0*/  LDL.LU.64 R58, [R1+0x15f0] ;  /* 0x0015f000013a7983 */ /* 0x000f280000300a00 */
[----:B------:R-:W-:Y:S04]  /*1a5b0*/  LDGSTS.E [R243+0x2b80], desc[UR60][R64.64], P1 ;  /* 0x02b8000040f37fae */ /* 0x000fe8000892187c */
[----:B------:R-:W-:Y:S04]  /*1a5c0*/  LDGSTS.E [R243+0x2f80], desc[UR60][R50.64], P1 ;  /* 0x02f8000032f37fae */ /* 0x000fe8000892187c */
[----:B------:R1:W-:Y:S04]  /*1a5d0*/  LDGSTS.E [R243+0x3380], desc[UR60][R20.64], P1 ;  /* 0x0338000014f37fae */ /* 0x0003e8000892187c */
[----:B------:R-:W4:Y:S04]  /*1a5e0*/  LDL.LU.64 R64, [R1+0x15e8] ;  /* 0x0015e80001407983 */ /* 0x000f280000300a00 */
[----:B------:R-:W4:Y:S04]  /*1a5f0*/  LDL.LU.64 R50, [R1+0x15e0] ;  /* 0x0015e00001327983 */ /* 0x000f280000300a00 */
[----:B------:R-:W1:Y:S04]  /*1a600*/  LDL.LU.64 R20, [R1+0x28] ;  /* 0x0000280001147983 */ /* 0x000e680000300a00 */
[----:B--2---:R2:W-:Y:S04]  /*1a610*/  LDGSTS.E [R243+0x3780], desc[UR60][R18.64], P1 ;  /* 0x0378000012f37fae */ /* 0x0045e8000892187c */
[----:B------:R-:W-:Y:S04]  /*1a620*/  LDGSTS.E [R243+0x3b80], desc[UR60][R48.64], P1 ;  /* 0x03b8000030f37fae */ /* 0x000fe8000892187c */
[----:B------:R-:W-:Y:S04]  /*1a630*/  LDGSTS.E [R243+0x3f80], desc[UR60][R60.64], P1 ;  /* 0x03f800003cf37fae */ /* 0x000fe8000892187c */
[----:B------:R-:W2:Y:S04]  /*1a640*/  LDL.LU.64 R18, [R1+0x20] ;  /* 0x0000200001127983 */ /* 0x000ea80000300a00 */
[----:B------:R-:W2:Y:S04]  /*1a650*/  LDL.LU.64 R48, [R1+0x15d8] ;  /* 0x0015d80001307983 */ /* 0x000ea80000300a00 */
[----:B------:R-:W2:Y:S04]  /*1a660*/  LDL.LU.64 R60, [R1+0x15d0] ;  /* 0x0015d000013c7983 */ /* 0x000ea80000300a00 */
[----:B------:R-:W-:Y:S04]  /*1a670*/  LDGSTS.E [R243+0x4380], desc[UR60][R46.64], P1 ;  /* 0x043800002ef37fae */ /* 0x000fe8000892187c */
[----:B------:R-:W-:Y:S04]  /*1a680*/  LDGSTS.E [R243+0x4780], desc[UR60][R70.64], P1 ;  /* 0x0478000046f37fae */ /* 0x000fe8000892187c */
[----:B------:R-:W-:Y:S04]  /*1a690*/  LDGSTS.E [R243+0x4b80], desc[UR60][R42.64], P1 ;  /* 0x04b800002af37fae */ /* 0x000fe8000892187c */
[----:B------:R-:W2:Y:S04]  /*1a6a0*/  LDL.LU.64 R46, [R1+0x15c8] ;  /* 0x0015c800012e7983 */ /* 0x000ea80000300a00 */
[----:B------:R-:W2:Y:S04]  /*1a6b0*/  LDL.LU.64 R70, [R1+0x15c0] ;  /* 0x0015c00001467983 */ /* 0x000ea80000300a00 */
[----:B------:R-:W2:Y:S04]  /*1a6c0*/  LDL.LU.64 R42, [R1+0x15b8] ;  /* 0x0015b800012a7983 */ /* 0x000ea80000300a00 */
[----:B------:R-:W-:Y:S04]  /*1a6d0*/  LDGSTS.E [R243+0x4f80], desc[UR60][R52.64], P1 ;  /* 0x04f8000034f37fae */ /* 0x000fe8000892187c */
[----:B---3--:R3:W-:Y:S04]  /*1a6e0*/  LDGSTS.E [R243+0x5380], desc[UR60][R44.64], P1 ;  /* 0x053800002cf37fae */ /* 0x0087e8000892187c */
[----:B------:R-:W-:Y:S04]  /*1a6f0*/  LDGSTS.E [R243+0x5780], desc[UR60][R38.64], P1 ;  /* 0x0578000026f37fae */ /* 0x000fe8000892187c */
[----:B------:R-:W3:Y:S04]  /*1a700*/  LDL.LU.64 R52, [R1+0x15b0] ;  /* 0x0015b00001347983 */ /* 0x000ee80000300a00 */
[----:B------:R-:W3:Y:S04]  /*1a710*/  LDL.LU.64 R44, [R1+0x18] ;  /* 0x00001800012c7983 */ /* 0x000ee80000300a00 */
        /* <DEDUP_REMOVED lines=8> */
[----:B----4-:R-:W-:Y:S04]  /*1a7a0*/  LDGSTS.E [R243+0x7b80], desc[UR60][R24.64], P1 ;  /* 0x07b8000018f37fae */ /* 0x010fe8000892187c */
[----:B------:R-:W4:Y:S04]  /*1a7b0*/  LDL.LU.64 R38, [R1+0x15a8] ;  /* 0x0015a80001267983 */ /* 0x000f280000300a00 */
[----:B------:R-:W4:Y:S04]  /*1a7c0*/  LDL.LU.64 R240, [R1+0x15a0] ;  /* 0x0015a00001f07983 */ /* 0x000f280000300a00 */
[----:B------:R-:W4:Y:S04]  /*1a7d0*/  LDL.LU.64 R56, [R1+0x1598] ;  /* 0x0015980001387983 */ /* 0x000f280000300a00 */
[----:B------:R3:W-:Y:S04]  /*1a7e0*/  LDGSTS.E [R243+0x7f80], desc[UR60][R30.64], P1 ;  /* 0x07f800001ef37fae */ /* 0x0007e8000892187c */
[----:B------:R-:W0:Y:S01]  /*1a7f0*/  LDGDEPBAR ;  /* 0x00000000000079af */ /* 0x000e220000000000 */
[----:B------:R-:W-:Y:S06]  /*1a800*/  BAR.SYNC.DEFER_BLOCKING 0x0 ;  /* 0x0000000000007b1d */ /* 0x000fec0000010000 */
[----:B------:R-:W4:Y:S04]  /*1a810*/  LDL.LU.64 R40, [R1+0x1590] ;  /* 0x0015900001287983 */ /* 0x000f280000300a00 */
[----:B------:R-:W4:Y:S04]  /*1a820*/  LDL.LU.64 R32, [R1+0x1588] ;  /* 0x0015880001207983 */ /* 0x000f280000300a00 */
[----:B------:R-:W4:Y:S04]  /*1a830*/  LDL.LU.64 R34, [R1+0x1580] ;  /* 0x0015800001227983 */ /* 0x000f280000300a00 */
[----:B------:R-:W4:Y:S04]  /*1a840*/  LDL.LU.64 R66, [R1+0x1578] ;  /* 0x0015780001427983 */ /* 0x000f280000300a00 */
[----:B------:R-:W4:Y:S04]  /*1a850*/  LDL.LU.64 R28, [R1+0x1570] ;  /* 0x00157000011c7983 */ /* 0x000f280000300a00 */
[----:B------:R-:W4:Y:S04]  /*1a860*/  LDL.LU.64 R36, [R1+0x1568] ;  /* 0x0015680001247983 */ /* 0x000f280000300a00 */
[----:B------:R-:W4:Y:S04]  /*1a870*/  LDL.LU.64 R24, [R1+0x1560] ;  /* 0x0015600001187983 */ /* 0x000f280000300a00 */
[----:B------:R-:W4:Y:S04]  /*1a880*/  LDL.LU.64 R30, [R1+0x1558] ;  /* 0x00155800011e7983 */ /* 0x000f280000300a00 */
[----:B------:R-:W-:Y:S01]  /*1a890*/  @!PT LDS RZ, [RZ] ;  /* 0x00000000fffff984 */ /* 0x000fe20000000800 */
[----:B------:R-:W-:Y:S01]  /*1a8a0*/  @!PT LDS RZ, [RZ] ;  /* 0x00000000fffff984 */ /* 0x000fe20000000800 */
[----:B------:R-:W-:Y:S01]  /*1a8b0*/  @!PT LDS RZ, [RZ] ;  /* 0x00000000fffff984 */ /* 0x000fe20000000800 */
[----:B------:R-:W-:Y:S01]  /*1a8c0*/  LDGSTS.E [R245+0x70000], desc[UR60][R22.64], !P2 ;  /* 0x7000000016f57fae */ /* 0x000fe2000d12187c */
[----:B-1----:R-:W-:-:S03]  /*1a8d0*/  IMAD.WIDE R20, R4, 0x4, R20 ;  /* 0x0000000404147825 */ /* 0x002fc600078e0214 */
[----:B------:R-:W4:Y:S04]  /*1a8e0*/  LDL.LU.64 R22, [R1+0x1550] ;  /* 0x0015500001167983 */ /* 0x000f280000300a00 */
[----:B------:R1:W-:Y:S04]  /*1a8f0*/  STL.64 [R1+0x908], R20 ;  /* 0x0009081401007387 */ /* 0x0003e80000100a00 */
[----:B------:R4:W-:Y:S04]  /*1a900*/  LDGSTS.E [R245+0x70004], desc[UR60][R20.64], !P3 ;  /* 0x7000400014f57fae */ /* 0x0009e8000d92187c */
[----:B-1----:R-:W4:Y:S01]  /*1a910*/  LDL.LU.64 R20, [R1+0x1548] ;  /* 0x0015480001147983 */ /* 0x002f220000300a00 */
[----:B--2---:R-:W-:-:S05]  /*1a920*/  IMAD.WIDE R18, R4, 0x4, R18 ;  /* 0x0000000404127825 */ /* 0x004fca00078e0212 */
[----:B------:R1:W-:Y:S04]  /*1a930*/  STL.64 [R1+0x910], R18 ;  /* 0x0009101201007387 */ /* 0x0003e80000100a00 */
[----:B------:R2:W-:Y:S04]  /*1a940*/  LDGSTS.E [R245+0x70008], desc[UR60][R18.64], !P4 ;  /* 0x7000800012f57fae */ /* 0x0005e8000e12187c */
[----:B-1----:R-:W2:Y:S01]  /*1a950*/  LDL.LU.64 R18, [R1+0x1540] ;  /* 0x0015400001127983 */ /* 0x002ea20000300a00 */
[----:B---3--:R-:W-:-:S05]  /*1a960*/  IMAD.WIDE R44, R4, 0x4, R44 ;  /* 0x00000004042c7825 */ /* 0x008fca00078e022c */
[----:B------:R1:W-:Y:S04]  /*1a970*/  STL.64 [R1+0x918], R44 ;  /* 0x0009182c01007387 */ /* 0x0003e80000100a00 */
[----:B------:R-:W-:Y:S04]  /*1a980*/  LDGSTS.E [R245+0x7000c], desc[UR60][R44.64], !P5 ;  /* 0x7000c0002cf57fae */ /* 0x000fe8000e92187c */
[----:B-1----:R-:W3:Y:S01]  /*1a990*/  LDL.LU.64 R44, [R1+0x1538] ;  /* 0x00153800012c7983 */ /* 0x002ee20000300a00 */
[----:B------:R-:W-:Y:S02]  /*1a9a0*/  VIADD R252, R252, 0xffffff7a ;  /* 0xffffff7afcfc7836 */ /* 0x000fe40000000000 */
[----:B------:R-:W-:-:S03]  /*1a9b0*/  VIADD R2, R2, 0xffffff5f ;  /* 0xffffff5f02027836 */ /* 0x000fc60000000000 */
[----:B------:R-:W-:Y:S02]  /*1a9c0*/  ISETP.GE.U32.AND P1, PT, R252, 0x7ffffefb, PT ;  /* 0x7ffffefbfc00780c */ /* 0x000fe40003f26070 */
[----:B------:R-:W-:Y:S01]  /*1a9d0*/  ISETP.GE.U32.AND P2, PT, R2, 0x7ffffee0, PT ;  /* 0x7ffffee00200780c */ /* 0x000fe20003f46070 */
[----:B------:R-:W1:Y:S08]  /*1a9e0*/  LDC R252, c[0x0][0x230] ;  /* 0x00008c00fffc7b82 */ /* 0x000e700000000800 */
[----:B------:R-:W1:Y:S02]  /*1a9f0*/  LDC R2, c[0x0][0x230] ;  /* 0x00008c00ff027b82 */ /* 0x000e640000000800 */
[----:B-1----:R-:W-:-:S02]  /*1aa00*/  VIADD R252, R252, 0xffffff5e ;  /* 0xffffff5efcfc7836 */ /* 0x002fc40000000000 */
[----:B------:R-:W-:-:S03]  /*1aa10*/  VIADD R2, R2, 0xffffff5d ;  /* 0xffffff5d02027836 */ /* 0x000fc60000000000 */
[----:B------:R-:W-:Y:S02]  /*1aa20*/  ISETP.GE.U32.AND P3, PT, R252, 0x7ffffedf, PT ;  /* 0x7ffffedffc00780c */ /* 0x000fe40003f66070 */
[----:B------:R-:W1:Y:S01]  /*1aa30*/  LDC R252, c[0x0][0x230] ;  /* 0x00008c00fffc7b82 */ /* 0x000e620000000800 */
[----:B------:R-:W-:-:S07]  /*1aa40*/  ISETP.GE.U32.AND P4, PT, R2, 0x7ffffede, PT ;  /* 0x7ffffede0200780c */ /* 0x000fce0003f86070 */
[----:B------:R-:W4:Y:S02]  /*1aa50*/  LDC R2, c[0x0][0x230] ;  /* 0x00008c00ff027b82 */ /* 0x000f240000000800 */
[----:B----4-:R-:W-:Y:S01]  /*1aa60*/  IADD3 R2, R2, -0xc1, RZ ;  /* 0xffffff3f02027810 */ /* 0x010fe20007ffe0ff */
[----:B-1----:R-:W-:-:S05]  /*1aa70*/  VIADD R252, R252, 0xffffff5c ;  /* 0xffffff5cfcfc7836 */ /* 0x002fca0000000000 */
[----:B------:R-:W-:Y:S01]  /*1aa80*/  ISETP.GE.U32.AND P5, PT, R252, 0x7ffffedd, PT ;  /* 0x7ffffeddfc00780c */ /* 0x000fe20003fa6070 */
[C---:B------:R-:W-:Y:S01]  /*1aa90*/  IMAD.WIDE R30, R4.reuse, 0x4, R30 ;  /* 0x00000004041e7825 */ /* 0x040fe200078e021e */
[----:B------:R-:W1:Y:S03]  /*1aaa0*/  LDC R252, c[0x0][0x230] ;  /* 0x00008c00fffc7b82 */ /* 0x000e660000000800 */
[----:B------:R-:W-:-:S04]  /*1aab0*/  IMAD.WIDE R20, R4, 0x4, R20 ;  /* 0x0000000404147825 */ /* 0x000fc800078e0214 */
[----:B------:R-:W-:-:S04]  /*1aac0*/  IMAD.WIDE R22, R4, 0x4, R22 ;  /* 0x0000000404167825 */ /* 0x000fc800078e0216 */
[----:B------:R-:W-:-:S04]  /*1aad0*/  IMAD.WIDE R28, R4, 0x4, R28 ;  /* 0x00000004041c7825 */ /* 0x000fc800078e021c */
[----:B--2---:R-:W-:-:S05]  /*1aae0*/  IMAD.WIDE R18, R4, 0x4, R18 ;  /* 0x0000000404127825 */ /* 0x004fca00078e0212 */
[----:B------:R2:W-:Y:S04]  /*1aaf0*/  STL.64 [R1+0x9f8], R18 ;  /* 0x0009f81201007387 */ /* 0x0005e80000100a00 */
[----:B------:R2:W-:Y:S02]  /*1ab00*/  LDGSTS.E [R245+0x74000], desc[UR60][R18.64], !P2 ;  /* 0x7400000012f57fae */ /* 0x0005e4000d12187c */
[----:B--2---:R-:W2:Y:S08]  /*1ab10*/  LDC R18, c[0x0][0x230] ;  /* 0x00008c00ff127b82 */ /* 0x004eb00000000800 */
[----:B------:R-:W4:Y:S01]  /*1ab20*/  LDC R19, c[0x0][0x230] ;  /* 0x00008c00ff137b82 */ /* 0x000f220000000800 */
[----:B------:R-:W-:Y:S01]  /*1ab30*/  ISETP.GE.U32.AND P2, PT, R2, 0x7ffffec0, PT ;  /* 0x7ffffec00200780c */ /* 0x000fe20003f46070 */
[----:B---3--:R-:W-:-:S05]  /*1ab40*/  IMAD.WIDE R44, R4, 0x4, R44 ;  /* 0x00000004042c7825 */ /* 0x008fca00078e022c */
[----:B------:R3:W-:Y:S04]  /*1ab50*/  STL.64 [R1+0xa00], R44 ;  /* 0x000a002c01007387 */ /* 0x0007e80000100a00 */
[----:B------:R3:W-:Y:S01]  /*1ab60*/  LDGSTS.E [R245+0x74004], desc[UR60][R44.64], !P3 ;  /* 0x740040002cf57fae */ /* 0x0007e2000d92187c */
[----:B--2---:R-:W-:Y:S01]  /*1ab70*/  VIADD R2, R18, 0xffffff3e ;  /* 0xffffff3e12027836 */ /* 0x004fe20000000000 */
[----:B---3--:R-:W2:Y:S01]  /*1ab80*/  LDC R45, c[0x0][0x230] ;  /* 0x00008c00ff2d7b82 */ /* 0x008ea20000000800 */
[----:B----4-:R-:W-:Y:S01]  /*1ab90*/  VIADD R18, R19, 0xffffff3d ;  /* 0xffffff3d13127836 */ /* 0x010fe20000000000 */
[----:B------:R3:W-:Y:S06]  /*1aba0*/  LDGSTS.E [R245+0x74008], desc[UR60][R20.64], !P4 ;  /* 0x7400800014f57fae */ /* 0x0007ec000e12187c */
[----:B------:R-:W4:Y:S01]  /*1abb0*/  LDC R19, c[0x0][0x230] ;  /* 0x00008c00ff137b82 */ /* 0x000f220000000800 */
[----:B------:R-:W-:Y:S01]  /*1abc0*/  ISETP.GE.U32.AND P4, PT, R18, 0x7ffffebe, PT ;  /* 0x7ffffebe1200780c */ /* 0x000fe20003f86070 */
[----:B------:R1:W-:Y:S01]  /*1abd0*/  LDGSTS.E [R245+0x7400c], desc[UR60][R22.64], !P5 ;  /* 0x7400c00016f57fae */ /* 0x0003e2000e92187c */
[----:B------:R-:W-:-:S03]  /*1abe0*/  ISETP.GE.U32.AND P3, PT, R2, 0x7ffffebf, PT ;  /* 0x7ffffebf0200780c */ /* 0x000fc60003f66070 */
[----:B------:R3:W-:Y:S04]  /*1abf0*/  STL.64 [R1+0xa08], R20 ;  /* 0x000a081401007387 */ /* 0x0007e80000100a00 */
[----:B------:R1:W-:Y:S01]  /*1ac00*/  LDGSTS.E [R245+0x78000], desc[UR60][R30.64], !P2 ;  /* 0x780000001ef57fae */ /* 0x0003e2000d12187c */
[----:B--2---:R-:W-:Y:S02]  /*1ac10*/  VIADD R18, R45, 0xffffff79 ;  /* 0xffffff792d127836 */ /* 0x004fe40000000000 */
[----:B------:R-:W2:Y:S01]  /*1ac20*/  LDC R45, c[0x0][0x230] ;  /* 0x00008c00ff2d7b82 */ /* 0x000ea20000000800 */
[----:B----4-:R-:W-:Y:S01]  /*1ac30*/  VIADD R2, R19, 0xffffff3c ;  /* 0xffffff3c13027836 */ /* 0x010fe20000000000 */
[----:B------:R1:W-:Y:S06]  /*1ac40*/  STL.64 [R1+0xa10], R22 ;  /* 0x000a101601007387 */ /* 0x0003ec0000100a00 */
[----:B---3--:R-:W3:Y:S01]  /*1ac50*/  LDC R20, c[0x0][0x230] ;  /* 0x00008c00ff147b82 */ /* 0x008ee20000000800 */
[----:B------:R-:W-:-:S07]  /*1ac60*/  ISETP.GE.U32.AND P5, PT, R2, 0x7ffffebd, PT ;  /* 0x7ffffebd0200780c */ /* 0x000fce0003fa6070 */
[----:B------:R-:W4:Y:S01]  /*1ac70*/  LDC R19, c[0x0][0x230] ;  /* 0x00008c00ff137b82 */ /* 0x000f220000000800 */
[----:B--2---:R-:W-:-:S07]  /*1ac80*/  VIADD R2, R45, 0xffffff1f ;  /* 0xffffff1f2d027836 */ /* 0x004fce0000000000 */
[----:B------:R-:W2:Y:S08]  /*1ac90*/  LDC R21, c[0x0][0x230] ;  /* 0x00008c00ff157b82 */ /* 0x000eb00000000800 */
[----:B------:R-:W3:Y:S01]  /*1aca0*/  LDC R45, c[0x0][0x230] ;  /* 0x00008c00ff2d7b82 */ /* 0x000ee20000000800 */
[----:B-1----:R-:W-:Y:S01]  /*1acb0*/  IMAD.WIDE R22, R4, 0x4, R24 ;  /* 0x0000000404167825 */ /* 0x002fe200078e0218 */
[----:B------:R1:W-:Y:S04]  /*1acc0*/  STL.64 [R1+0xaf8], R30 ;  /* 0x000af81e01007387 */ /* 0x0003e80000100a00 */
[----:B------:R4:W-:Y:S01]  /*1acd0*/  STL.64 [R1+0xb00], R22 ;  /* 0x000b001601007387 */ /* 0x0009e20000100a00 */
[----:B------:R-:W-:Y:S01]  /*1ace0*/  ISETP.GE.U32.AND P2, PT, R18, 0x7ffffefa, PT ;  /* 0x7ffffefa1200780c */ /* 0x000fe20003f46070 */
[----:B------:R-:W2:Y:S02]  /*1acf0*/  LDC R24, c[0x0][0x230] ;  /* 0x00008c00ff187b82 */ /* 0x000ea40000000800 */
[----:B------:R4:W-:Y:S01]  /*1ad00*/  LDGSTS.E [R245+0x78004], desc[UR60][R22.64], !P3 ;  /* 0x7800400016f57fae */ /* 0x0009e2000d92187c */
[----:B-1----:R-:W-:-:S03]  /*1ad10*/  IMAD.WIDE R30, R4, 0x4, R36 ;  /* 0x00000004041e7825 */ /* 0x002fc600078e0224 */
[----:B------:R-:W2:Y:S01]  /*1ad20*/  LDL.LU.64 R36, [R1+0x10] ;  /* 0x0000100001247983 */ /* 0x000ea20000300a00 */
[----:B------:R-:W-:Y:S01]  /*1ad30*/  ISETP.GE.U32.AND P3, PT, R2, 0x7ffffea0, PT ;  /* 0x7ffffea00200780c */ /* 0x000fe20003f66070 */
[----:B------:R-:W-:Y:S01]  /*1ad40*/  IMAD.WIDE R66, R4, 0x4, R66 ;  /* 0x0000000404427825 */ /* 0x000fe200078e0242 */
[----:B------:R-:W1:Y:S01]  /*1ad50*/  LDC R25, c[0x0][0x230] ;  /* 0x00008c00ff197b82 */ /* 0x000e620000000800 */
[----:B------:R4:W-:Y:S04]  /*1ad60*/  STL.64 [R1+0xb08], R30 ;  /* 0x000b081e01007387 */ /* 0x0009e80000100a00 */
[----:B------:R-:W-:Y:S01]  /*1ad70*/  LDGSTS.E [R245+0x78008], desc[UR60][R30.64], !P4 ;  /* 0x780080001ef57fae */ /* 0x000fe2000e12187c */
[----:B---3--:R-:W-:Y:S02]  /*1ad80*/  VIADD R2, R45, 0xffffff1d ;  /* 0xffffff1d2d027836 */ /* 0x008fe40000000000 */
[----:B----4-:R-:W3:Y:S01]  /*1ad90*/  LDC R22, c[0x0][0x230] ;  /* 0x00008c00ff167b82 */ /* 0x010ee20000000800 */
[----:B------:R4:W-:Y:S01]  /*1ada0*/  STL.64 [R1+0xb10], R28 ;  /* 0x000b101c01007387 */ /* 0x0009e20000100a00 */
[----:B------:R-:W-:-:S03]  /*1adb0*/  VIADD R18, R252, 0xffffff1e ;  /* 0xffffff1efc127836 */ /* 0x000fc60000000000 */
[----:B------:R4:W-:Y:S04]  /*1adc0*/  LDGSTS.E [R245+0x7800c], desc[UR60][R28.64], !P5 ;  /* 0x7800c0001cf57fae */ /* 0x0009e8000e92187c */
[----:B------:R-:W3:Y:S04]  /*1add0*/  LDL.LU.64 R30, [R1+0x8] ;  /* 0x00000800011e7983 */ /* 0x000ee80000300a00 */
[----:B------:R-:W3:Y:S01]  /*1ade0*/  LDL.LU.64 R44, [R1] ;  /* 0x00000000012c7983 */ /* 0x000ee20000300a00 */
[----:B------:R-:W-:Y:S01]  /*1adf0*/  ISETP.GE.U32.AND P4, PT, R18, 0x7ffffe9f, PT ;  /* 0x7ffffe9f1200780c */ /* 0x000fe20003f86070 */
[----:B----4-:R-:W4:Y:S01]  /*1ae00*/  LDC R28, c[0x0][0x230] ;  /* 0x00008c00ff1c7b82 */ /* 0x010f220000000800 */
[----:B------:R-:W-:Y:S01]  /*1ae10*/  ISETP.GE.U32.AND P5, PT, R2, 0x7ffffe9e, PT ;  /* 0x7ffffe9e0200780c */ /* 0x000fe20003fa6070 */
[----:B------:R-:W-:Y:S01]  /*1ae20*/  LDGSTS.E [R245+0x7c000], desc[UR60][R66.64], !P3 ;  /* 0x7c00000042f57fae */ /* 0x000fe2000d92187c */
[----:B------:R-:W-:-:S05]  /*1ae30*/  IADD3 R2, R20, -0xe4, RZ ;  /* 0xffffff1c14027810 */ /* 0x000fca0007ffe0ff */
[----:B------:R-:W1:Y:S01]  /*1ae40*/  LDC R29, c[0x0][0x230] ;  /* 0x00008c00ff1d7b82 */ /* 0x000e620000000800 */
[----:B------:R-:W-:Y:S01]  /*1ae50*/  VIADD R18, R19, 0xffffff78 ;  /* 0xffffff7813127836 */ /* 0x000fe20000000000 */
[----:B------:R-:W-:Y:S01]  /*1ae60*/  ISETP.GE.U32.AND P3, PT, R2, 0x7ffffe9d, PT ;  /* 0x7ffffe9d0200780c */ /* 0x000fe20003f66070 */
[C---:B------:R-:W-:Y:S01]  /*1ae70*/  IMAD.WIDE R34, R4.reuse, 0x4, R34 ;  /* 0x0000000404227825 */ /* 0x040fe200078e0222 */
[----:B------:R-:W-:Y:S03]  /*1ae80*/  STL.64 [R1+0xc10], R66 ;  /* 0x000c104201007387 */ /* 0x000fe60000100a00 */
[----:B------:R-:W-:Y:S01]  /*1ae90*/  IMAD.WIDE R32, R4, 0x4, R32 ;  /* 0x0000000404207825 */ /* 0x000fe200078e0220 */
[----:B------:R-:W1:Y:S01]  /*1aea0*/  LDC R19, c[0x0][0x230] ;  /* 0x00008c00ff137b82 */ /* 0x000e620000000800 */
[----:B------:R-:W-:Y:S02]  /*1aeb0*/  STL.64 [R1+0xc18], R34 ;  /* 0x000c182201007387 */ /* 0x000fe40000100a00 */
[----:B--2---:R-:W-:-:S02]  /*1aec0*/  VIADD R2, R21, 0xffffff77 ;  /* 0xffffff7715027836 */ /* 0x004fc40000000000 */
[----:B------:R-:W-:Y:S03]  /*1aed0*/  LDGSTS.E [R245+0x7c004], desc[UR60][R34.64], !P4 ;  /* 0x7c00400022f57fae */ /* 0x000fe6000e12187c */
[----:B------:R-:W2:Y:S01]  /*1aee0*/  LDC R20, c[0x0][0x230] ;  /* 0x00008c00ff147b82 */ /* 0x000ea20000000800 */
[----:B------:R4:W-:Y:S01]  /*1aef0*/  STL.64 [R1+0xc20], R32 ;  /* 0x000c202001007387 */ /* 0x0009e20000100a00 */
[----:B------:R-:W-:Y:S01]  /*1af00*/  ISETP.GE.U32.AND P4, PT, R18, 0x7ffffef9, PT ;  /* 0x7ffffef91200780c */ /* 0x000fe20003f86070 */
[----:B---3--:R-:W-:Y:S02]  /*1af10*/  VIADD R18, R22, 0xffffff76 ;  /* 0xffffff7616127836 */ /* 0x008fe40000000000 */
[----:B------:R4:W-:Y:S03]  /*1af20*/  LDGSTS.E [R245+0x7c008], desc[UR60][R32.64], !P5 ;  /* 0x7c00800020f57fae */ /* 0x0009e6000e92187c */
[----:B------:R-:W3:Y:S01]  /*1af30*/  LDC R21, c[0x0][0x230] ;  /* 0x00008c00ff157b82 */ /* 0x000ee20000000800 */
[----:B------:R-:W-:Y:S01]  /*1af40*/  ISETP.GE.U32.AND P5, PT, R2, 0x7ffffef8, PT ;  /* 0x7ffffef80200780c */ /* 0x000fe20003fa6070 */
[----:B------:R-:W-:-:S06]  /*1af50*/  VIADD R2, R24, 0xffffff5b ;  /* 0xffffff5b18027836 */ /* 0x000fcc0000000000 */
[----:B------:R-:W3:Y:S01]  /*1af60*/  LDC R24, c[0x0][0x230] ;  /* 0x00008c00ff187b82 */ /* 0x000ee20000000800 */
[----:B----4-:R-:W-:-:S05]  /*1af70*/  IMAD.WIDE R32, R4, 0x4, R40 ;  /* 0x0000000404207825 */ /* 0x010fca00078e0228 */
[----:B------:R4:W-:Y:S04]  /*1af80*/  STL.64 [R1+0xc28], R32 ;  /* 0x000c282001007387 */ /* 0x0009e80000100a00 */
[----:B------:R4:W-:Y:S01]  /*1af90*/  LDGSTS.E [R245+0x7c00c], desc[UR60][R32.64], !P3 ;  /* 0x7c00c00020f57fae */ /* 0x0009e2000d92187c */
[----:B------:R-:W-:Y:S01]  /*1afa0*/  ISETP.GE.U32.AND P3, PT, R18, 0x7ffffef7, PT ;  /* 0x7ffffef71200780c */ /* 0x000fe20003f66070 */
[----:B------:R-:W-:Y:S02]  /*1afb0*/  VIADD R18, R28, 0xffffff5a ;  /* 0xffffff5a1c127836 */ /* 0x000fe40000000000 */
[----:B------:R-:W3:Y:S01]  /*1afc0*/  LDC R28, c[0x0][0x230] ;  /* 0x00008c00ff1c7b82 */ /* 0x000ee20000000800 */
[----:B------:R-:W-:-:S04]  /*1afd0*/  IMAD.WIDE R34, R4, 0x4, R240 ;  /* 0x0000000404227825 */ /* 0x000fc800078e02f0 */
[----:B------:R-:W-:-:S05]  /*1afe0*/  IMAD.WIDE R22, R4, 0x4, R36 ;  /* 0x0000000404167825 */ /* 0x000fca00078e0224 */
[----:B------:R-:W-:Y:S01]  /*1aff0*/  LDGSTS.E [R246+0x70000], desc[UR60][R22.64], !P6 ;  /* 0x7000000016f67fae */ /* 0x000fe2000f12187c */
[----:B------:R-:W-:Y:S01]  /*1b000*/  ISETP.GE.U32.AND P6, PT, R2, 0x7ffffedc, PT ;  /* 0x7ffffedc0200780c */ /* 0x000fe20003fc6070 */
[----:B-1----:R-:W-:Y:S02]  /*1b010*/  VIADD R2, R29, 0xffffff59 ;  /* 0xffffff591d027836 */ /* 0x002fe40000000000 */
[C---:B------:R-:W-:Y:S01]  /*1b020*/  IMAD.WIDE R36, R4.reuse, 0x4, R56 ;  /* 0x0000000404247825 */ /* 0x040fe200078e0238 */
[----:B------:R-:W1:Y:S03]  /*1b030*/  LDC R29, c[0x0][0x230] ;  /* 0x00008c00ff1d7b82 */ /* 0x000e660000000800 */
[----:B----4-:R-:W-:-:S04]  /*1b040*/  IMAD.WIDE R32, R4, 0x4, R30 ;  /* 0x0000000404207825 */ /* 0x010fc800078e021e */
[----:B------:R-:W-:Y:S01]  /*1b050*/  IMAD.WIDE R30, R4, 0x4, R44 ;  /* 0x00000004041e7825 */ /* 0x000fe200078e022c */
[----:B------:R-:W-:Y:S04]  /*1b060*/  STL.64 [R1+0x8c8], R32 ;  /* 0x0008c82001007387 */ /* 0x000fe80000100a00 */
[----:B------:R-:W-:Y:S01]  /*1b070*/  LDGSTS.E [R246+0x70004], desc[UR60][R32.64], !P1 ;  /* 0x7000400020f67fae */ /* 0x000fe2000c92187c */
[----:B------:R-:W-:-:S03]  /*1b080*/  ISETP.GE.U32.AND P1, PT, R18, 0x7ffffedb, PT ;  /* 0x7ffffedb1200780c */ /* 0x000fc60003f26070 */
[----:B------:R4:W-:Y:S04]  /*1b090*/  STL.64 [R1+0x8d0], R30 ;  /* 0x0008d01e01007387 */ /* 0x0009e80000100a00 */
[----:B------:R4:W-:Y:S01]  /*1b0a0*/  LDGSTS.E [R246+0x70008], desc[UR60][R30.64], !P2 ;  /* 0x700080001ef67fae */ /* 0x0009e2000d12187c */
[----:B------:R-:W-:Y:S01]  /*1b0b0*/  ISETP.GE.U32.AND P2, PT, R2, 0x7ffffeda, PT ;  /* 0x7ffffeda0200780c */ /* 0x000fe20003f46070 */
[----:B------:R-:W-:Y:S02]  /*1b0c0*/  VIADD R2, R19, 0xffffff58 ;  /* 0xffffff5813027836 */ /* 0x000fe40000000000 */
[----:B--2---:R-:W-:Y:S01]  /*1b0d0*/  VIADD R18, R20, 0xffffff3b ;  /* 0xffffff3b14127836 */ /* 0x004fe20000000000 */
[----:B------:R-:W-:Y:S01]  /*1b0e0*/  LDGSTS.E [R246+0x7000c], desc[UR60][R36.64], !P4 ;  /* 0x7000c00024f67fae */ /* 0x000fe2000e12187c */
[----:B------:R-:W2:Y:S08]  /*1b0f0*/  LDC R19, c[0x0][0x230] ;  /* 0x00008c00ff137b82 */ /* 0x000eb00000000800 */
[----:B----4-:R-:W4:Y:S01]  /*1b100*/  LDC R30, c[0x0][0x230] ;  /* 0x00008c00ff1e7b82 */ /* 0x010f220000000800 */
[----:B------:R-:W-:Y:S01]  /*1b110*/  IMAD.WIDE R32, R4, 0x4, R38 ;  /* 0x0000000404207825 */ /* 0x000fe200078e0226 */
[----:B------:R-:W-:Y:S01]  /*1b120*/  ISETP.GE.U32.AND P4, PT, R2, 0x7ffffed9, PT ;  /* 0x7ffffed90200780c */ /* 0x000fe20003f86070 */
[----:B------:R1:W-:Y:S01]  /*1b130*/  LDGSTS.E [R246+0x74000], desc[UR60][R34.64], !P6 ;  /* 0x7400000022f67fae */ /* 0x0003e2000f12187c */
[----:B------:R-:W-:Y:S01]  /*1b140*/  ISETP.GE.U32.AND P6, PT, R18, 0x7ffffebc, PT ;  /* 0x7ffffebc1200780c */ /* 0x000fe20003fc6070 */
[----:B---3--:R-:W-:-:S02]  /*1b150*/  VIADD R2, R21, 0xffffff3a ;  /* 0xffffff3a15027836 */ /* 0x008fc40000000000 */
[----:B------:R-:W-:Y:S01]  /*1b160*/  STL.64 [R1+0x8d8], R36 ;  /* 0x0008d82401007387 */ /* 0x000fe20000100a00 */
[----:B------:R-:W3:Y:S03]  /*1b170*/  LDC R20, c[0x0][0x230] ;  /* 0x00008c00ff147b82 */ /* 0x000ee60000000800 */
[----:B------:R1:W-:Y:S01]  /*1b180*/  STL.64 [R1+0x9c0], R34 ;  /* 0x0009c02201007387 */ /* 0x0003e20000100a00 */
[----:B------:R-:W-:-:S03]  /*1b190*/  IADD3 R18, R25, -0x8b, RZ ;  /* 0xffffff7519127810 */ /* 0x000fc60007ffe0ff */
[----:B------:R1:W-:Y:S01]  /*1b1a0*/  LDGSTS.E [R246+0x74004], desc[UR60][R32.64], !P1 ;  /* 0x7400400020f67fae */ /* 0x0003e2000c92187c */
[----:B------:R-:W3:Y:S01]  /*1b1b0*/  LDC R21, c[0x0][0x230] ;  /* 0x00008c00ff157b82 */ /* 0x000ee20000000800 */
[----:B------:R-:W-:Y:S02]  /*1b1c0*/  ISETP.GE.U32.AND P1, PT, R2, 0x7ffffebb, PT ;  /* 0x7ffffebb0200780c */ /* 0x000fe40003f26070 */
[----:B------:R1:W-:Y:S02]  /*1b1d0*/  STL.64 [R1+0x9c8], R32 ;  /* 0x0009c82001007387 */ /* 0x0003e40000100a00 */
[----:B-1----:R-:W-:-:S03]  /*1b1e0*/  IMAD.WIDE R34, R4, 0x4, R52 ;  /* 0x0000000404227825 */ /* 0x002fc600078e0234 */
[----:B------:R-:W1:Y:S01]  /*1b1f0*/  LDC R25, c[0x0][0x230] ;  /* 0x00008c00ff197b82 */ /* 0x000e620000000800 */
[----:B------:R-:W-:Y:S01]  /*1b200*/  VIADD R2, R24, 0xffffff39 ;  /* 0xffffff3918027836 */ /* 0x000fe20000000000 */
[----:B------:R2:W-:Y:S01]  /*1b210*/  STL.64 [R1+0x9d0], R34 ;  /* 0x0009d02201007387 */ /* 0x0005e20000100a00 */
[----:B------:R-:W-:-:S03]  /*1b220*/  IMAD.WIDE R32, R4, 0x4, R42 ;  /* 0x0000000404207825 */ /* 0x000fc600078e022a */
[----:B------:R2:W-:Y:S01]  /*1b230*/  LDGSTS.E [R246+0x74008], desc[UR60][R34.64], !P2 ;  /* 0x7400800022f67fae */ /* 0x0005e2000d12187c */
[----:B------:R-:W-:Y:S01]  /*1b240*/  ISETP.GE.U32.AND P2, PT, R18, 0x7ffffef6, PT ;  /* 0x7ffffef61200780c */ /* 0x000fe20003f46070 */
[----:B------:R-:W1:Y:S01]  /*1b250*/  LDC R24, c[0x0][0x230] ;  /* 0x00008c00ff187b82 */ /* 0x000e620000000800 */
[----:B------:R-:W-:Y:S01]  /*1b260*/  VIADD R18, R28, 0xffffff38 ;  /* 0xffffff381c127836 */ /* 0x000fe20000000000 */
[----:B------:R4:W-:Y:S04]  /*1b270*/  STL.64 [R1+0x9d8], R32 ;  /* 0x0009d82001007387 */ /* 0x0009e80000100a00 */
[----:B------:R4:W-:Y:S01]  /*1b280*/  LDGSTS.E [R246+0x7400c], desc[UR60][R32.64], !P4 ;  /* 0x7400c00020f67fae */ /* 0x0009e2000e12187c */
[----:B--2---:R-:W-:Y:S01]  /*1b290*/  IMAD.WIDE R34, R4, 0x4, R70 ;  /* 0x0000000404227825 */ /* 0x004fe200078e0246 */
[----:B------:R-:W-:Y:S01]  /*1b2a0*/  ISETP.GE.U32.AND P4, PT, R2, 0x7ffffeba, PT ;  /* 0x7ffffeba0200780c */ /* 0x000fe20003f86070 */
[----:B------:R-:W2:Y:S02]  /*1b2b0*/  LDC R28, c[0x0][0x230] ;  /* 0x00008c00ff1c7b82 */ /* 0x000ea40000000800 */
[----:B----4-:R-:W-:Y:S01]  /*1b2c0*/  VIADD R2, R30, 0xffffff1b ;  /* 0xffffff1b1e027836 */ /* 0x010fe20000000000 */
[----:B------:R4:W-:Y:S01]  /*1b2d0*/  LDGSTS.E [R246+0x78000], desc[UR60][R34.64], !P6 ;  /* 0x7800000022f67fae */ /* 0x0009e2000f12187c */
[----:B------:R-:W-:Y:S01]  /*1b2e0*/  ISETP.GE.U32.AND P6, PT, R18, 0x7ffffeb9, PT ;  /* 0x7ffffeb91200780c */ /* 0x000fe20003fc6070 */
[----:B------:R-:W-:-:S03]  /*1b2f0*/  IMAD.WIDE R32, R4, 0x4, R46 ;  /* 0x0000000404207825 */ /* 0x000fc600078e022e */
[----:B------:R-:W2:Y:S02]  /*1b300*/  LDC R30, c[0x0][0x230] ;  /* 0x00008c00ff1e7b82 */ /* 0x000ea40000000800 */
[----:B------:R4:W-:Y:S01]  /*1b310*/  LDGSTS.E [R246+0x78004], desc[UR60][R32.64], !P1 ;  /* 0x7800400020f67fae */ /* 0x0009e2000c92187c */
[----:B------:R-:W-:Y:S01]  /*1b320*/  ISETP.GE.U32.AND P1, PT, R2, 0x7ffffe9c, PT ;  /* 0x7ffffe9c0200780c */ /* 0x000fe20003f26070 */
[----:B------:R-:W-:Y:S02]  /*1b330*/  IMAD.WIDE R36, R4, 0x4, R60 ;  /* 0x0000000404247825 */ /* 0x000fe400078e023c */
[----:B------:R4:W-:Y:S02]  /*1b340*/  STL.64 [R1+0xab8], R34 ;  /* 0x000ab82201007387 */ /* 0x0009e40000100a00 */
[----:B------:R-:W-:Y:S02]  /*1b350*/  VIADD R2, R19, 0xffffff1a ;  /* 0xffffff1a13027836 */ /* 0x000fe40000000000 */
[----:B---3--:R-:W-:Y:S01]  /*1b360*/  VIADD R18, R20, 0xffffff19 ;  /* 0xffffff1914127836 */ /* 0x008fe20000000000 */
[----:B------:R-:W3:Y:S01]  /*1b370*/  LDC R19, c[0x0][0x230] ;  /* 0x00008c00ff137b82 */ /* 0x000ee20000000800 */
[----:B------:R1:W-:Y:S04]  /*1b380*/  STL.64 [R1+0xac0], R32 ;  /* 0x000ac02001007387 */ /* 0x0003e80000100a00 */
[----:B------:R-:W-:Y:S01]  /*1b390*/  LDGSTS.E [R246+0x78008], desc[UR60][R36.64], !P4 ;  /* 0x7800800024f67fae */ /* 0x000fe2000e12187c */
[----:B----4-:R-:W-:Y:S01]  /*1b3a0*/  IMAD.WIDE R34, R4, 0x4, R48 ;  /* 0x0000000404227825 */ /* 0x010fe200078e0230 */
[----:B------:R-:W-:Y:S01]  /*1b3b0*/  ISETP.GE.U32.AND P4, PT, R2, 0x7ffffe9b, PT ;  /* 0x7ffffe9b0200780c */ /* 0x000fe20003f86070 */
[----:B------:R-:W4:Y:S02]  /*1b3c0*/  LDC R20, c[0x0][0x230] ;  /* 0x00008c00ff147b82 */ /* 0x000f240000000800 */
[----:B------:R-:W-:Y:S01]  /*1b3d0*/  VIADD R2, R21, 0xffffff18 ;  /* 0xffffff1815027836 */ /* 0x000fe20000000000 */
[----:B------:R2:W-:Y:S01]  /*1b3e0*/  LDGSTS.E [R246+0x7800c], desc[UR60][R34.64], !P6 ;  /* 0x7800c00022f67fae */ /* 0x0005e2000f12187c */
[----:B-1----:R-:W-:Y:S01]  /*1b3f0*/  IMAD.WIDE R32, R4, 0x4, R50 ;  /* 0x0000000404207825 */ /* 0x002fe200078e0232 */
[----:B------:R-:W-:-:S02]  /*1b400*/  ISETP.GE.U32.AND P6, PT, R18, 0x7ffffe9a, PT ;  /* 0x7ffffe9a1200780c */ /* 0x000fc40003fc6070 */
[----:B------:R-:W-:Y:S01]  /*1b410*/  STL.64 [R1+0xac8], R36 ;  /* 0x000ac82401007387 */ /* 0x000fe20000100a00 */
[----:B------:R-:W1:Y:S03]  /*1b420*/  LDC R21, c[0x0][0x230] ;  /* 0x00008c00ff157b82 */ /* 0x000e660000000800 */
[----:B------:R2:W-:Y:S01]  /*1b430*/  LDGSTS.E [R246+0x7c000], desc[UR60][R32.64], !P1 ;  /* 0x7c00000020f67fae */ /* 0x0005e2000c92187c */
[----:B------:R-:W-:-:S03]  /*1b440*/  ISETP.GE.U32.AND P1, PT, R2, 0x7ffffe99, PT ;  /* 0x7ffffe990200780c */ /* 0x000fc60003f26070 */
[----:B------:R2:W-:Y:S01]  /*1b450*/  STL.64 [R1+0xad0], R34 ;  /* 0x000ad02201007387 */ /* 0x0005e20000100a00 */
[----:B------:R-:W-:Y:S02]  /*1b460*/  VIADD R2, R24, 0xffffff73 ;  /* 0xffffff7318027836 */ /* 0x000fe40000000000 */
[----:B------:R-:W-:Y:S01]  /*1b470*/  VIADD R18, R29, 0xffffff74 ;  /* 0xffffff741d127836 */ /* 0x000fe20000000000 */
[----:B------:R2:W-:Y:S01]  /*1b480*/  STL.64 [R1+0xbd0], R32 ;  /* 0x000bd02001007387 */ /* 0x0005e20000100a00 */
[----:B------:R-:W1:Y:S01]  /*1b490*/  LDC R24, c[0x0][0x230] ;  /* 0x00008c00ff187b82 */ /* 0x000e620000000800 */
[----:B--2---:R-:W-:-:S07]  /*1b4a0*/  IMAD.WIDE R34, R4, 0x4, R64 ;  /* 0x0000000404227825 */ /* 0x004fce00078e0240 */
[----:B------:R-:W2:Y:S01]  /*1b4b0*/  LDC R29, c[0x0][0x230] ;  /* 0x00008c00ff1d7b82 */ /* 0x000ea20000000800 */
[----:B------:R-:W-:Y:S01]  /*1b4c0*/  IMAD.WIDE R32, R4, 0x4, R58 ;  /* 0x0000000404207825 */ /* 0x000fe200078e023a */
[----:B------:R3:W-:Y:S04]  /*1b4d0*/  STL.64 [R1+0xbe0], R34 ;  /* 0x000be02201007387 */ /* 0x0007e80000100a00 */
[----:B------:R3:W-:Y:S01]  /*1b4e0*/  LDGSTS.E [R246+0x7c004], desc[UR60][R34.64], !P4 ;  /* 0x7c00400022f67fae */ /* 0x0007e2000e12187c */
[----:B------:R-:W-:-:S03]  /*1b4f0*/  ISETP.GE.U32.AND P4, PT, R18, 0x7ffffef5, PT ;  /* 0x7ffffef51200780c */ /* 0x000fc60003f86070 */
[----:B------:R4:W-:Y:S04]  /*1b500*/  STL.64 [R1+0xbf0], R32 ;  /* 0x000bf02001007387 */ /* 0x0009e80000100a00 */
[----:B------:R4:W-:Y:S01]  /*1b510*/  LDGSTS.E [R246+0x7c008], desc[UR60][R32.64], !P6 ;  /* 0x7c00800020f67fae */ /* 0x0009e2000f12187c */
[----:B------:R-:W-:Y:S01]  /*1b520*/  ISETP.GE.U32.AND P6, PT, R2, 0x7ffffef4, PT ;  /* 0x7ffffef40200780c */ /* 0x000fe20003fc6070 */
[----:B------:R-:W-:Y:S02]  /*1b530*/  VIADD R2, R30, 0xffffff57 ;  /* 0xffffff571e027836 */ /* 0x000fe40000000000 */
[----:B---3--:R-:W-:Y:S01]  /*1b540*/  IMAD.WIDE R34, R4, 0x4, R54 ;  /* 0x0000000404227825 */ /* 0x008fe200078e0236 */
[----:B------:R-:W-:Y:S02]  /*1b550*/  IADD3 R18, R28, -0x8e, RZ ;  /* 0xffffff721c127810 */ /* 0x000fe40007ffe0ff */
[----:B------:R-:W3:Y:S02]  /*1b560*/  LDC R28, c[0x0][0x230] ;  /* 0x00008c00ff1c7b82 */ /* 0x000ee40000000800 */
[----:B------:R1:W-:Y:S01]  /*1b570*/  LDGSTS.E [R246+0x7c00c], desc[UR60][R34.64], !P1 ;  /* 0x7c00c00022f67fae */ /* 0x0003e2000c92187c */
[----:B----4-:R-:W-:-:S03]  /*1b580*/  IMAD.WIDE R32, R4, 0x4, R82 ;  /* 0x0000000404207825 */ /* 0x010fc600078e0252 */
[----:B------:R1:W-:Y:S04]  /*1b590*/  STL.64 [R1+0xbf8], R34 ;  /* 0x000bf82201007387 */ /* 0x0003e80000100a00 */
[----:B------:R4:W-:Y:S01]  /*1b5a0*/  LDGSTS.E [R247+0x70000], desc[UR60][R32.64], !P5 ;  /* 0x7000000020f77fae */ /* 0x0009e2000e92187c */
[----:B------:R-:W-:Y:S01]  /*1b5b0*/  ISETP.GE.U32.AND P5, PT, R2, 0x7ffffed8, PT ;  /* 0x7ffffed80200780c */ /* 0x000fe20003fa6070 */
[----:B------:R-:W-:Y:S01]  /*1b5c0*/  VIADD R2, R19, 0xffffff56 ;  /* 0xffffff5613027836 */ /* 0x000fe20000000000 */
[----:B------:R-:W-:Y:S01]  /*1b5d0*/  ISETP.GE.U32.AND P1, PT, R18, 0x7ffffef3, PT ;  /* 0x7ffffef31200780c */ /* 0x000fe20003f26070 */
[----:B------:R4:W-:Y:S01]  /*1b5e0*/  STL.64 [R1+0x8b0], R32 ;  /* 0x0008b02001007387 */ /* 0x0009e20000100a00 */
[----:B-1----:R-:W-:Y:S01]  /*1b5f0*/  IMAD.WIDE R34, R4, 0x4, R96 ;  /* 0x0000000404227825 */ /* 0x002fe200078e0260 */
[----:B------:R-:W1:Y:S03]  /*1b600*/  LDC R19, c[0x0][0x230] ;  /* 0x00008c00ff137b82 */ /* 0x000e660000000800 */
[----:B------:R-:W-:Y:S01]  /*1b610*/  VIADD R18, R20, 0xffffff55 ;  /* 0xffffff5514127836 */ /* 0x000fe20000000000 */
[----:B------:R-:W-:Y:S01]  /*1b620*/  LDGSTS.E [R247+0x70004], desc[UR60][R34.64], !P3 ;  /* 0x7000400022f77fae */ /* 0x000fe2000d92187c */
[----:B------:R-:W-:Y:S01]  /*1b630*/  IMAD.WIDE R30, R4, 0x4, R62 ;  /* 0x00000004041e7825 */ /* 0x000fe200078e023e */
[----:B------:R-:W-:-:S03]  /*1b640*/  ISETP.GE.U32.AND P3, PT, R2, 0x7ffffed7, PT ;  /* 0x7ffffed70200780c */ /* 0x000fc60003f66070 */
[----:B----4-:R-:W-:Y:S01]  /*1b650*/  IMAD.WIDE R32, R4, 0x4, R238 ;  /* 0x0000000404207825 */ /* 0x010fe200078e02ee */
[----:B------:R-:W-:Y:S01]  /*1b660*/  STL.64 [R1+0x8a8], R34 ;  /* 0x0008a82201007387 */ /* 0x000fe20000100a00 */
[----:B------:R-:W4:Y:S02]  /*1b670*/  LDC R20, c[0x0][0x230] ;  /* 0x00008c00ff147b82 */ /* 0x000f240000000800 */
[----:B------:R-:W-:Y:S01]  /*1b680*/  VIADD R2, R25, 0xffffff54 ;  /* 0xffffff5419027836 */ /* 0x000fe20000000000 */
[----:B------:R2:W-:Y:S01]  /*1b690*/  LDGSTS.E [R247+0x70008], desc[UR60][R32.64], !P2 ;  /* 0x7000800020f77fae */ /* 0x0005e2000d12187c */
[----:B------:R-:W-:Y:S01]  /*1b6a0*/  ISETP.GE.U32.AND P2, PT, R18, 0x7ffffed6, PT ;  /* 0x7ffffed61200780c */ /* 0x000fe20003f46070 */
[----:B------:R-:W-:Y:S02]  /*1b6b0*/  VIADD R18, R21, 0xffffff37 ;  /* 0xffffff3715127836 */ /* 0x000fe40000000000 */
[----:B------:R3:W-:Y:S01]  /*1b6c0*/  LDGSTS.E [R247+0x7000c], desc[UR60][R30.64], !P4 ;  /* 0x7000c0001ef77fae */ /* 0x0007e2000e12187c */
[----:B------:R-:W-:Y:S01]  /*1b6d0*/  ISETP.GE.U32.AND P4, PT, R2, 0x7ffffed5, PT ;  /* 0x7ffffed50200780c */ /* 0x000fe20003f86070 */
[----:B------:R-:W4:Y:S02]  /*1b6e0*/  LDC R21, c[0x0][0x230] ;  /* 0x00008c00ff157b82 */ /* 0x000f240000000800 */
[----:B------:R2:W-:Y:S01]  /*1b6f0*/  STL.64 [R1+0x8b8], R32 ;  /* 0x0008b82001007387 */ /* 0x0005e20000100a00 */
[----:B------:R-:W-:-:S03]  /*1b700*/  VIADD R2, R24, 0xffffff36 ;  /* 0xffffff3618027836 */ /* 0x000fc60000000000 */
[----:B------:R3:W-:Y:S02]  /*1b710*/  STL.64 [R1+0x8c0], R30 ;  /* 0x0008c01e01007387 */ /* 0x0007e40000100a00 */
[----:B------:R-:W4:Y:S01]  /*1b720*/  LDC R24, c[0x0][0x230] ;  /* 0x00008c00ff187b82 */ /* 0x000f220000000800 */
[----:B--2---:R-:W-:-:S07]  /*1b730*/  IMAD.WIDE R32, R4, 0x4, R76 ;  /* 0x0000000404207825 */ /* 0x004fce00078e024c */
[----:B------:R-:W2:Y:S01]  /*1b740*/  LDC R25, c[0x0][0x230] ;  /* 0x00008c00ff197b82 */ /* 0x000ea20000000800 */
[----:B---3--:R-:W-:Y:S01]  /*1b750*/  IMAD.WIDE R30, R4, 0x4, R68 ;  /* 0x00000004041e7825 */ /* 0x008fe200078e0244 */
[----:B------:R3:W-:Y:S04]  /*1b760*/  STL.64 [R1+0x9a0], R32 ;  /* 0x0009a02001007387 */ /* 0x0007e80000100a00 */
[----:B------:R3:W-:Y:S01]  /*1b770*/  LDGSTS.E [R247+0x74000], desc[UR60][R32.64], !P5 ;  /* 0x7400000020f77fae */ /* 0x0007e2000e92187c */
[----:B------:R-:W-:-:S03]  /*1b780*/  ISETP.GE.U32.AND P5, PT, R18, 0x7ffffeb8, PT ;  /* 0x7ffffeb81200780c */ /* 0x000fc60003fa6070 */
[----:B------:R1:W-:Y:S01]  /*1b790*/  STL.64 [R1+0x9a8], R30 ;  /* 0x0009a81e01007387 */ /* 0x0003e20000100a00 */
[----:B------:R-:W-:Y:S02]  /*1b7a0*/  VIADD R18, R28, 0xffffff35 ;  /* 0xffffff351c127836 */ /* 0x000fe40000000000 */
[----:B------:R-:W2:Y:S01]  /*1b7b0*/  LDC R28, c[0x0][0x230] ;  /* 0x00008c00ff1c7b82 */ /* 0x000ea20000000800 */
[----:B------:R1:W-:Y:S01]  /*1b7c0*/  LDGSTS.E [R247+0x74004], desc[UR60][R30.64], !P3 ;  /* 0x740040001ef77fae */ /* 0x0003e2000d92187c */
[----:B---3--:R-:W-:Y:S01]  /*1b7d0*/  IMAD.WIDE R32, R4, 0x4, R78 ;  /* 0x0000000404207825 */ /* 0x008fe200078e024e */
[----:B------:R-:W-:-:S03]  /*1b7e0*/  ISETP.GE.U32.AND P3, PT, R2, 0x7ffffeb7, PT ;  /* 0x7ffffeb70200780c */ /* 0x000fc60003f66070 */
[----:B-1----:R-:W-:Y:S01]  /*1b7f0*/  IMAD.WIDE R30, R4, 0x4, R72 ;  /* 0x00000004041e7825 */ /* 0x002fe200078e0248 */
[----:B------:R-:W-:Y:S03]  /*1b800*/  STL.64 [R1+0x9b0], R32 ;  /* 0x0009b02001007387 */ /* 0x000fe60000100a00 */
[----:B------:R-:W-:Y:S01]  /*1b810*/  VIADD R2, R29, 0xffffff34 ;  /* 0xffffff341d027836 */ /* 0x000fe20000000000 */
[----:B------:R-:W-:Y:S01]  /*1b820*/  LDGSTS.E [R247+0x74008], desc[UR60][R32.64], !P2 ;  /* 0x7400800020f77fae */ /* 0x000fe2000d12187c */
[----:B------:R-:W-:Y:S01]  /*1b830*/  ISETP.GE.U32.AND P2, PT, R18, 0x7ffffeb6, PT ;  /* 0x7ffffeb61200780c */ /* 0x000fe20003f46070 */
[----:B------:R-:W-:Y:S01]  /*1b840*/  IMAD.WIDE R36, R4, 0x4, R84 ;  /* 0x0000000404247825 */ /* 0x000fe200078e0254 */
[----:B------:R-:W1:Y:S01]  /*1b850*/  LDC R29, c[0x0][0x230] ;  /* 0x00008c00ff1d7b82 */ /* 0x000e620000000800 */
[----:B------:R3:W-:Y:S04]  /*1b860*/  STL.64 [R1+0x9b8], R30 ;  /* 0x0009b81e01007387 */ /* 0x0007e80000100a00 */
[----:B------:R3:W-:Y:S01]  /*1b870*/  LDGSTS.E [R247+0x7400c], desc[UR60][R30.64], !P4 ;  /* 0x7400c0001ef77fae */ /* 0x0007e2000e12187c */
[----:B------:R-:W-:-:S02]  /*1b880*/  ISETP.GE.U32.AND P4, PT, R2, 0x7ffffeb5, PT ;  /* 0x7ffffeb50200780c */ /* 0x000fc40003f86070 */
[----:B------:R-:W-:Y:S01]  /*1b890*/  IADD3 R2, R19, -0xe9, RZ ;  /* 0xffffff1713027810 */ /* 0x000fe20007ffe0ff */
[----:B------:R-:W-:Y:S01]  /*1b8a0*/  IMAD.WIDE R34, R4, 0x4, R74 ;  /* 0x0000000404227825 */ /* 0x000fe200078e024a */
[----:B------:R-:W1:Y:S01]  /*1b8b0*/  LDC R19, c[0x0][0x230] ;  /* 0x00008c00ff137b82 */ /* 0x000e620000000800 */
[----:B------:R-:W-:Y:S07]  /*1b8c0*/  LDGSTS.E [R247+0x78000], desc[UR60][R36.64], !P5 ;  /* 0x7800000024f77fae */ /* 0x000fee000e92187c */
[----:B---3--:R-:W3:Y:S01]  /*1b8d0*/  LDC R30, c[0x0][0x230] ;  /* 0x00008c00ff1e7b82 */ /* 0x008ee20000000800 */
[----:B----4-:R-:W-:Y:S01]  /*1b8e0*/  VIADD R18, R20, 0xffffff16 ;  /* 0xffffff1614127836 */ /* 0x010fe20000000000 */
[----:B------:R-:W-:Y:S01]  /*1b8f0*/  ISETP.GE.U32.AND P5, PT, R2, 0x7ffffe98, PT ;  /* 0x7ffffe980200780c */ /* 0x000fe20003fa6070 */
[----:B------:R-:W-:Y:S01]  /*1b900*/  IMAD.WIDE R32, R4, 0x4, R126 ;  /* 0x0000000404207825 */ /* 0x000fe200078e027e */
[----:B------:R-:W-:Y:S03]  /*1b910*/  STL.64 [R1+0xa98], R36 ;  /* 0x000a982401007387 */ /* 0x000fe60000100a00 */
[----:B------:R-:W-:Y:S01]  /*1b920*/  VIADD R2, R21, 0xffffff15 ;  /* 0xffffff1515027836 */ /* 0x000fe20000000000 */
[----:B------:R-:W4:Y:S01]  /*1b930*/  LDC R20, c[0x0][0x230] ;  /* 0x00008c00ff147b82 */ /* 0x000f220000000800 */
[----:B------:R2:W-:Y:S04]  /*1b940*/  STL.64 [R1+0xaa0], R34 ;  /* 0x000aa02201007387 */ /* 0x0005e80000100a00 */
[----:B------:R2:W-:Y:S03]  /*1b950*/  LDGSTS.E [R247+0x78004], desc[UR60][R34.64], !P3 ;  /* 0x7800400022f77fae */ /* 0x0005e6000d92187c */
[----:B------:R-:W4:Y:S01]  /*1b960*/  LDC R21, c[0x0][0x230] ;  /* 0x00008c00ff157b82 */ /* 0x000f220000000800 */
[----:B------:R-:W-:Y:S01]  /*1b970*/  ISETP.GE.U32.AND P3, PT, R18, 0x7ffffe97, PT ;  /* 0x7ffffe971200780c */ /* 0x000fe20003f66070 */
[----:B------:R1:W-:Y:S01]  /*1b980*/  LDGSTS.E [R247+0x78008], desc[UR60][R32.64], !P2 ;  /* 0x7800800020f77fae */ /* 0x0003e2000d12187c */
[----:B------:R-:W-:Y:S01]  /*1b990*/  ISETP.GE.U32.AND P2, PT, R2, 0x7ffffe96, PT ;  /* 0x7ffffe960200780c */ /* 0x000fe20003f46070 */
[----:B------:R-:W-:-:S02]  /*1b9a0*/  VIADD R18, R24, 0xffffff14 ;  /* 0xffffff1418127836 */ /* 0x000fc40000000000 */
[----:B------:R1:W-:Y:S01]  /*1b9b0*/  STL.64 [R1+0xaa8], R32 ;  /* 0x000aa82001007387 */ /* 0x0003e20000100a00 */
[----:B--2---:R-:W-:Y:S01]  /*1b9c0*/  VIADD R2, R25, 0xffffff71 ;  /* 0xffffff7119027836 */ /* 0x004fe20000000000 */
[----:B------:R-:W2:Y:S01]  /*1b9d0*/  LDC R24, c[0x0][0x230] ;  /* 0x00008c00ff187b82 */ /* 0x000ea20000000800 */
[----:B------:R-:W-:-:S05]  /*1b9e0*/  IMAD.WIDE R34, R4, 0x4, R88 ;  /* 0x0000000404227825 */ /* 0x000fca00078e0258 */
[----:B------:R3:W-:Y:S02]  /*1b9f0*/  LDGSTS.E [R247+0x7800c], desc[UR60][R34.64], !P4 ;  /* 0x7800c00022f77fae */ /* 0x0007e4000e12187c */
[----:B------:R-:W2:Y:S01]  /*1ba00*/  LDC R25, c[0x0][0x230] ;  /* 0x00008c00ff197b82 */ /* 0x000ea20000000800 */
[----:B-1----:R-:W-:Y:S01]  /*1ba10*/  IMAD.WIDE R32, R4, 0x4, R80 ;  /* 0x0000000404207825 */ /* 0x002fe200078e0250 */
[----:B------:R-:W-:Y:S01]  /*1ba20*/  ISETP.GE.U32.AND P4, PT, R18, 0x7ffffe95, PT ;  /* 0x7ffffe951200780c */ /* 0x000fe20003f86070 */
[----:B------:R1:W-:Y:S02]  /*1ba30*/  STL.64 [R1+0xab0], R34 ;  /* 0x000ab02201007387 */ /* 0x0003e40000100a00 */
[----:B------:R-:W-:Y:S02]  /*1ba40*/  IMAD.WIDE R36, R4, 0x4, R110 ;  /* 0x0000000404247825 */ /* 0x000fe400078e026e */
[----:B------:R4:W-:Y:S01]  /*1ba50*/  LDGSTS.E [R247+0x7c000], desc[UR60][R32.64], !P5 ;  /* 0x7c00000020f77fae */ /* 0x0009e2000e92187c */
[----:B------:R-:W-:Y:S01]  /*1ba60*/  ISETP.GE.U32.AND P5, PT, R2, 0x7ffffef2, PT ;  /* 0x7ffffef20200780c */ /* 0x000fe20003fa6070 */
[----:B---3--:R-:W-:-:S02]  /*1ba70*/  VIADD R2, R30, 0xffffff6f ;  /* 0xffffff6f1e027836 */ /* 0x008fc40000000000 */
[----:B------:R-:W-:Y:S02]  /*1ba80*/  VIADD R18, R28, 0xffffff70 ;  /* 0xffffff701c127836 */ /* 0x000fe40000000000 */
[----:B-1----:R-:W-:Y:S01]  /*1ba90*/  IMAD.WIDE R34, R4, 0x4, R86 ;  /* 0x0000000404227825 */ /* 0x002fe200078e0256 */
[----:B------:R4:W-:Y:S01]  /*1baa0*/  STL.64 [R1+0xba8], R32 ;  /* 0x000ba82001007387 */ /* 0x0009e20000100a00 */
[----:B------:R-:W1:Y:S03]  /*1bab0*/  LDC R28, c[0x0][0x230] ;  /* 0x00008c00ff1c7b82 */ /* 0x000e660000000800 */
[----:B------:R-:W-:Y:S04]  /*1bac0*/  LDGSTS.E [R247+0x7c004], desc[UR60][R36.64], !P3 ;  /* 0x7c00400024f77fae */ /* 0x000fe8000d92187c */
[----:B------:R-:W-:Y:S01]  /*1bad0*/  LDGSTS.E [R247+0x7c008], desc[UR60][R34.64], !P2 ;  /* 0x7c00800022f77fae */ /* 0x000fe2000d12187c */
[----:B------:R-:W-:Y:S01]  /*1bae0*/  ISETP.GE.U32.AND P2, PT, R2, 0x7ffffef0, PT ;  /* 0x7ffffef00200780c */ /* 0x000fe20003f46070 */
[----:B------:R-:W-:-:S02]  /*1baf0*/  VIADD R2, R19, 0xffffff6e ;  /* 0xffffff6e13027836 */ /* 0x000fc40000000000 */
[----:B----4-:R-:W-:Y:S01]  /*1bb00*/  IMAD.WIDE R32, R4, 0x4, R92 ;  /* 0x0000000404207825 */ /* 0x010fe200078e025c */
[----:B------:R-:W-:Y:S01]  /*1bb10*/  STL.64 [R1+0xbb0], R36 ;  /* 0x000bb02401007387 */ /* 0x000fe20000100a00 */
[----:B------:R-:W3:Y:S01]  /*1bb20*/  LDC R19, c[0x0][0x230] ;  /* 0x00008c00ff137b82 */ /* 0x000ee20000000800 */
[----:B------:R-:W-:Y:S02]  /*1bb30*/  ISETP.GE.U32.AND P3, PT, R18, 0x7ffffef1, PT ;  /* 0x7ffffef11200780c */ /* 0x000fe40003f66070 */
[----:B------:R-:W-:Y:S01]  /*1bb40*/  STL.64 [R1+0xbc0], R34 ;  /* 0x000bc02201007387 */ /* 0x000fe20000100a00 */
[----:B------:R-:W-:-:S03]  /*1bb50*/  VIADD R18, R21, 0xffffff53 ;  /* 0xffffff5315127836 */ /* 0x000fc60000000000 */
[----:B------:R4:W-:Y:S01]  /*1bb60*/  STL.64 [R1+0xbc8], R32 ;  /* 0x000bc82001007387 */ /* 0x0009e20000100a00 */
[----:B------:R-:W-:Y:S01]  /*1bb70*/  IMAD.WIDE R30, R4, 0x4, R236 ;  /* 0x00000004041e7825 */ /* 0x000fe200078e02ec */
[----:B------:R-:W3:Y:S02]  /*1bb80*/  LDC R21, c[0x0][0x230] ;  /* 0x00008c00ff157b82 */ /* 0x000ee40000000800 */
[----:B------:R4:W-:Y:S01]  /*1bb90*/  LDGSTS.E [R247+0x7c00c], desc[UR60][R32.64], !P4 ;  /* 0x7c00c00020f77fae */ /* 0x0009e2000e12187c */
[----:B------:R-:W-:Y:S02]  /*1bba0*/  ISETP.GE.U32.AND P4, PT, R2, 0x7ffffeef, PT ;  /* 0x7ffffeef0200780c */ /* 0x000fe40003f86070 */
[----:B------:R-:W-:-:S03]  /*1bbb0*/  IADD3 R2, R20, -0xae, RZ ;  /* 0xffffff5214027810 */ /* 0x000fc60007ffe0ff */
[----:B------:R-:W3:Y:S01]  /*1bbc0*/  LDC R20, c[0x0][0x230] ;  /* 0x00008c00ff147b82 */ /* 0x000ee20000000800 */
[----:B----4-:R-:W-:-:S05]  /*1bbd0*/  IMAD.WIDE R32, R4, 0x4, R90 ;  /* 0x0000000404207825 */ /* 0x010fca00078e025a */
[----:B------:R4:W-:Y:S04]  /*1bbe0*/  STL.64 [R1+0x888], R32 ;  /* 0x0008882001007387 */ /* 0x0009e80000100a00 */
[----:B------:R4:W-:Y:S01]  /*1bbf0*/  LDGSTS.E [R248+0x70000], desc[UR60][R32.64], !P6 ;  /* 0x7000000020f87fae */ /* 0x0009e2000f12187c */
[----:B------:R-:W-:Y:S01]  /*1bc00*/  ISETP.GE.U32.AND P6, PT, R18, 0x7ffffed4, PT ;  /* 0x7ffffed41200780c */ /* 0x000fe20003fc6070 */
[----:B--2---:R-:W-:Y:S02]  /*1bc10*/  VIADD R18, R25, 0xffffff51 ;  /* 0xffffff5119127836 */ /* 0x004fe40000000000 */
[----:B------:R2:W-:Y:S01]  /*1bc20*/  LDGSTS.E [R248+0x70004], desc[UR60][R30.64], !P1 ;  /* 0x700040001ef87fae */ /* 0x0005e2000c92187c */
[----:B------:R-:W-:Y:S01]  /*1bc30*/  ISETP.GE.U32.AND P1, PT, R2, 0x7ffffed3, PT ;  /* 0x7ffffed30200780c */ /* 0x000fe20003f26070 */
[----:B------:R-:W-:Y:S01]  /*1bc40*/  VIADD R2, R29, 0xffffff50 ;  /* 0xffffff501d027836 */ /* 0x000fe20000000000 */
[----:B------:R-:W3:Y:S01]  /*1bc50*/  LDC R25, c[0x0][0x230] ;  /* 0x00008c00ff197b82 */ /* 0x000ee20000000800 */
[----:B------:R2:W-:Y:S01]  /*1bc60*/  STL.64 [R1+0x890], R30 ;  /* 0x0008901e01007387 */ /* 0x0005e20000100a00 */
[----:B----4-:R-:W-:-:S06]  /*1bc70*/  IMAD.WIDE R32, R4, 0x4, R104 ;  /* 0x0000000404207825 */ /* 0x010fcc00078e0268 */
[----:B------:R-:W4:Y:S01]  /*1bc80*/  LDC R29, c[0x0][0x230] ;  /* 0x00008c00ff1d7b82 */ /* 0x000f220000000800 */
[----:B------:R1:W-:Y:S01]  /*1bc90*/  LDGSTS.E [R248+0x70008], desc[UR60][R32.64], !P5 ;  /* 0x7000800020f87fae */ /* 0x0003e2000e92187c */
[----:B------:R-:W-:Y:S01]  /*1bca0*/  ISETP.GE.U32.AND P5, PT, R18, 0x7ffffed2, PT ;  /* 0x7ffffed21200780c */ /* 0x000fe20003fa6070 */
[----:B--2---:R-:W-:Y:S02]  /*1bcb0*/  IMAD.WIDE R30, R4, 0x4, R94 ;  /* 0x00000004041e7825 */ /* 0x004fe400078e025e */
[----:B------:R2:W-:Y:S02]  /*1bcc0*/  STL.64 [R1+0x898], R32 ;  /* 0x0008982001007387 */ /* 0x0005e40000100a00 */
[----:B------:R-:W-:Y:S02]  /*1bcd0*/  VIADD R18, R24, 0xffffff33 ;  /* 0xffffff3318127836 */ /* 0x000fe40000000000 */
[----:B------:R2:W-:Y:S01]  /*1bce0*/  STL.64 [R1+0x8a0], R30 ;  /* 0x0008a01e01007387 */ /* 0x0005e20000100a00 */
[----:B------:R-:W4:Y:S03]  /*1bcf0*/  LDC R24, c[0x0][0x230] ;  /* 0x00008c00ff187b82 */ /* 0x000f260000000800 */
[----:B------:R2:W-:Y:S01]  /*1bd00*/  LDGSTS.E [R248+0x7000c], desc[UR60][R30.64], !P3 ;  /* 0x7000c0001ef87fae */ /* 0x0005e2000d92187c */
[----:B------:R-:W-:Y:S01]  /*1bd10*/  ISETP.GE.U32.AND P3, PT, R2, 0x7ffffed1, PT ;  /* 0x7ffffed10200780c */ /* 0x000fe20003f66070 */
[----:B-1----:R-:W-:-:S02]  /*1bd20*/  VIADD R2, R28, 0xffffff32 ;  /* 0xffffff321c027836 */ /* 0x002fc40000000000 */
[C---:B--2---:R-:W-:Y:S01]  /*1bd30*/  IMAD.WIDE R32, R4.reuse, 0x4, R106 ;  /* 0x0000000404207825 */ /* 0x044fe200078e026a */
[----:B------:R-:W1:Y:S04]  /*1bd40*/  LDC R28, c[0x0][0x230] ;  /* 0x00008c00ff1c7b82 */ /* 0x000e680000000800 */
[----:B------:R2:W-:Y:S01]  /*1bd50*/  LDGSTS.E [R248+0x74000], desc[UR60][R32.64], !P6 ;  /* 0x7400000020f87fae */ /* 0x0005e2000f12187c */
[----:B------:R-:W-:Y:S01]  /*1bd60*/  IMAD.WIDE R30, R4, 0x4, R98 ;  /* 0x00000004041e7825 */ /* 0x000fe200078e0262 */
[----:B------:R-:W-:-:S03]  /*1bd70*/  ISETP.GE.U32.AND P6, PT, R18, 0x7ffffeb4, PT ;  /* 0x7ffffeb41200780c */ /* 0x000fc60003fc6070 */
[----:B------:R-:W-:Y:S01]  /*1bd80*/  IMAD.WIDE R34, R4, 0x4, R136 ;  /* 0x0000000404227825 */ /* 0x000fe200078e0288 */
[----:B------:R2:W-:Y:S01]  /*1bd90*/  LDGSTS.E [R248+0x74004], desc[UR60][R30.64], !P1 ;  /* 0x740040001ef87fae */ /* 0x0005e2000c92187c */
[----:B------:R-:W-:Y:S02]  /*1bda0*/  ISETP.GE.U32.AND P1, PT, R2, 0x7ffffeb3, PT ;  /* 0x7ffffeb30200780c */ /* 0x000fe40003f26070 */
[----:B---3--:R-:W-:Y:S01]  /*1bdb0*/  VIADD R2, R19, 0xffffff31 ;  /* 0xffffff3113027836 */ /* 0x008fe20000000000 */
[----:B------:R2:W-:Y:S01]  /*1bdc0*/  STL.64 [R1+0x980], R32 ;  /* 0x0009802001007387 */ /* 0x0005e20000100a00 */
[----:B------:R-:W-:Y:S01]  /*1bdd0*/  VIADD R18, R20, 0xffffff30 ;  /* 0xffffff3014127836 */ /* 0x000fe20000000000 */
[----:B------:R-:W3:Y:S02]  /*1bde0*/  LDC R19, c[0x0][0x230] ;  /* 0x00008c00ff137b82 */ /* 0x000ee40000000800 */
[----:B------:R-:W-:Y:S01]  /*1bdf0*/  LDGSTS.E [R248+0x74008], desc[UR60][R34.64], !P5 ;  /* 0x7400800022f87fae */ /* 0x000fe2000e92187c */
[----:B------:R-:W-:Y:S01]  /*1be00*/  ISETP.GE.U32.AND P5, PT, R2, 0x7ffffeb2, PT ;  /* 0x7ffffeb20200780c */ /* 0x000fe20003fa6070 */
[----:B------:R-:W-:-:S02]  /*1be10*/  VIADD R2, R21, 0xffffff13 ;  /* 0xffffff1315027836 */ /* 0x000fc40000000000 */
[----:B------:R4:W-:Y:S02]  /*1be20*/  STL.64 [R1+0x988], R30 ;  /* 0x0009881e01007387 */ /* 0x0009e40000100a00 */
[----:B------:R-:W3:Y:S01]  /*1be30*/  LDC R20, c[0x0][0x230] ;  /* 0x00008c00ff147b82 */ /* 0x000ee20000000800 */
[C---:B--2---:R-:W-:Y:S01]  /*1be40*/  IMAD.WIDE R32, R4.reuse, 0x4, R100 ;  /* 0x0000000404207825 */ /* 0x044fe200078e0264 */
[----:B------:R-:W-:Y:S04]  /*1be50*/  STL.64 [R1+0x990], R34 ;  /* 0x0009902201007387 */ /* 0x000fe80000100a00 */
[----:B------:R2:W-:Y:S02]  /*1be60*/  LDGSTS.E [R248+0x7400c], desc[UR60][R32.64], !P3 ;  /* 0x7400c00020f87fae */ /* 0x0005e4000d92187c */
[----:B------:R-:W3:Y:S01]  /*1be70*/  LDC R21, c[0x0][0x230] ;  /* 0x00008c00ff157b82 */ /* 0x000ee20000000800 */
[----:B----4-:R-:W-:Y:S01]  /*1be80*/  IMAD.WIDE R30, R4, 0x4, R102 ;  /* 0x00000004041e7825 */ /* 0x010fe200078e0266 */
[----:B------:R-:W-:Y:S01]  /*1be90*/  ISETP.GE.U32.AND P3, PT, R18, 0x7ffffeb1, PT ;  /* 0x7ffffeb11200780c */ /* 0x000fe20003f66070 */
[----:B------:R2:W-:Y:S02]  /*1bea0*/  STL.64 [R1+0x998], R32 ;  /* 0x0009982001007387 */ /* 0x0005e40000100a00 */
[----:B------:R-:W-:-:S02]  /*1beb0*/  VIADD R18, R25, 0xffffff6d ;  /* 0xffffff6d19127836 */ /* 0x000fc40000000000 */
[----:B------:R4:W-:Y:S01]  /*1bec0*/  LDGSTS.E [R248+0x78000], desc[UR60][R30.64], !P6 ;  /* 0x780000001ef87fae */ /* 0x0009e2000f12187c */
[----:B------:R-:W-:Y:S01]  /*1bed0*/  ISETP.GE.U32.AND P6, PT, R2, 0x7ffffe94, PT ;  /* 0x7ffffe940200780c */ /* 0x000fe20003fc6070 */
[----:B------:R-:W3:Y:S02]  /*1bee0*/  LDC R25, c[0x0][0x230] ;  /* 0x00008c00ff197b82 */ /* 0x000ee40000000800 */
[----:B------:R4:W-:Y:S01]  /*1bef0*/  STL.64 [R1+0xa78], R30 ;  /* 0x000a781e01007387 */ /* 0x0009e20000100a00 */
[----:B------:R-:W-:Y:S01]  /*1bf00*/  IADD3 R2, R24, -0xee, RZ ;  /* 0xffffff1218027810 */ /* 0x000fe20007ffe0ff */
[----:B--2---:R-:W-:-:S04]  /*1bf10*/  IMAD.WIDE R32, R4, 0x4, R116 ;  /* 0x0000000404207825 */ /* 0x004fc800078e0274 */
[----:B------:R-:W2:Y:S01]  /*1bf20*/  LDC R24, c[0x0][0x230] ;  /* 0x00008c00ff187b82 */ /* 0x000ea20000000800 */
[----:B----4-:R-:W-:Y:S01]  /*1bf30*/  IMAD.WIDE R30, R4, 0x4, R108 ;  /* 0x00000004041e7825 */ /* 0x010fe200078e026c */
[----:B------:R4:W-:Y:S04]  /*1bf40*/  STL.64 [R1+0xa80], R32 ;  /* 0x000a802001007387 */ /* 0x0009e80000100a00 */
[----:B------:R4:W-:Y:S01]  /*1bf50*/  LDGSTS.E [R248+0x78004], desc[UR60][R32.64], !P1 ;  /* 0x7800400020f87fae */ /* 0x0009e2000c92187c */
[----:B------:R-:W-:Y:S01]  /*1bf60*/  ISETP.GE.U32.AND P1, PT, R18, 0x7ffffeee, PT ;  /* 0x7ffffeee1200780c */ /* 0x000fe20003f26070 */
[----:B-1----:R-:W-:Y:S02]  /*1bf70*/  VIADD R18, R28, 0xffffff11 ;  /* 0xffffff111c127836 */ /* 0x002fe40000000000 */
[----:B------:R1:W-:Y:S01]  /*1bf80*/  LDGSTS.E [R248+0x78008], desc[UR60][R30.64], !P5 ;  /* 0x780080001ef87fae */ /* 0x0003e2000e92187c */
[----:B------:R-:W-:Y:S01]  /*1bf90*/  ISETP.GE.U32.AND P5, PT, R2, 0x7ffffe93, PT ;  /* 0x7ffffe930200780c */ /* 0x000fe20003fa6070 */
[----:B------:R-:W-:Y:S01]  /*1bfa0*/  VIADD R2, R29, 0xffffff10 ;  /* 0xffffff101d027836 */ /* 0x000fe20000000000 */
[----:B------:R-:W2:Y:S01]  /*1bfb0*/  LDC R28, c[0x0][0x230] ;  /* 0x00008c00ff1c7b82 */ /* 0x000ea20000000800 */
[----:B------:R1:W-:Y:S01]  /*1bfc0*/  STL.64 [R1+0xa88], R30 ;  /* 0x000a881e01007387 */ /* 0x0003e20000100a00 */
[----:B----4-:R-:W-:-:S06]  /*1bfd0*/  IMAD.WIDE R32, R4, 0x4, R118 ;  /* 0x0000000404207825 */ /* 0x010fcc00078e0276 */
[----:B------:R-:W4:Y:S01]  /*1bfe0*/  LDC R29, c[0x0][0x230] ;  /* 0x00008c00ff1d7b82 */ /* 0x000f220000000800 */
[----:B------:R3:W-:Y:S01]  /*1bff0*/  LDGSTS.E [R248+0x7800c], desc[UR60][R32.64], !P3 ;  /* 0x7800c00020f87fae */ /* 0x0007e2000d92187c */
[----:B-1----:R-:W-:Y:S01]  /*1c000*/  IMAD.WIDE R30, R4, 0x4, R112 ;  /* 0x00000004041e7825 */ /* 0x002fe200078e0270 */
[----:B------:R-:W-:-:S04]  /*1c010*/  ISETP.GE.U32.AND P3, PT, R18, 0x7ffffe92, PT ;  /* 0x7ffffe921200780c */ /* 0x000fc80003f66070 */
[----:B------:R1:W-:Y:S01]  /*1c020*/  LDGSTS.E [R248+0x7c000], desc[UR60][R30.64], !P6 ;  /* 0x7c0000001ef87fae */ /* 0x0003e2000f12187c */
[----:B------:R-:W-:Y:S01]  /*1c030*/  ISETP.GE.U32.AND P6, PT, R2, 0x7ffffe91, PT ;  /* 0x7ffffe910200780c */ /* 0x000fe20003fc6070 */
[----:B------:R-:W-:-:S04]  /*1c040*/  IMAD.WIDE R34, R4, 0x4, R148 ;  /* 0x0000000404227825 */ /* 0x000fc800078e0294 */
[----:B---3--:R-:W-:Y:S01]  /*1c050*/  VIADD R2, R19, 0xffffff6c ;  /* 0xffffff6c13027836 */ /* 0x008fe20000000000 */
[----:B------:R3:W-:Y:S01]  /*1c060*/  STL.64 [R1+0xa90], R32 ;  /* 0x000a902001007387 */ /* 0x0007e20000100a00 */
[----:B------:R-:W-:Y:S01]  /*1c070*/  VIADD R18, R20, 0xffffff6b ;  /* 0xffffff6b14127836 */ /* 0x000fe20000000000 */
[----:B------:R-:W4:Y:S02]  /*1c080*/  LDC R19, c[0x0][0x230] ;  /* 0x00008c00ff137b82 */ /* 0x000f240000000800 */
[----:B------:R-:W-:Y:S01]  /*1c090*/  LDGSTS.E [R248+0x7c004], desc[UR60][R34.64], !P5 ;  /* 0x7c00400022f87fae */ /* 0x000fe2000e92187c */
[----:B------:R-:W-:Y:S01]  /*1c0a0*/  ISETP.GE.U32.AND P5, PT, R2, 0x7ffffeed, PT ;  /* 0x7ffffeed0200780c */ /* 0x000fe20003fa6070 */
[----:B------:R-:W-:-:S04]  /*1c0b0*/  VIADD R2, R21, 0xffffff6a ;  /* 0xffffff6a15027836 */ /* 0x000fc80000000000 */
[----:B------:R-:W4:Y:S01]  /*1c0c0*/  LDC R20, c[0x0][0x230] ;  /* 0x00008c00ff147b82 */ /* 0x000f220000000800 */
[----:B------:R1:W-:Y:S01]  /*1c0d0*/  STL.64 [R1+0xb80], R30 ;  /* 0x000b801e01007387 */ /* 0x0003e20000100a00 */
[----:B---3--:R-:W-:-:S03]  /*1c0e0*/  IMAD.WIDE R32, R4, 0x4, R234 ;  /* 0x0000000404207825 */ /* 0x008fc600078e02ea */
[----:B------:R-:W-:Y:S03]  /*1c0f0*/  STL.64 [R1+0xb88], R34 ;  /* 0x000b882201007387 */ /* 0x000fe60000100a00 */
[----:B------:R-:W3:Y:S01]  /*1c100*/  LDC R21, c[0x0][0x230] ;  /* 0x00008c00ff157b82 */ /* 0x000ee20000000800 */
[----:B------:R2:W-:Y:S01]  /*1c110*/  STL.64 [R1+0xb90], R32 ;  /* 0x000b902001007387 */ /* 0x0005e20000100a00 */
[----:B-1----:R-:W-:-:S03]  /*1c120*/  IMAD.WIDE R30, R4, 0x4, R114 ;  /* 0x00000004041e7825 */ /* 0x002fc600078e0272 */
[----:B------:R2:W-:Y:S01]  /*1c130*/  LDGSTS.E [R248+0x7c008], desc[UR60][R32.64], !P3 ;  /* 0x7c00800020f87fae */ /* 0x0005e2000d92187c */
[----:B------:R-:W-:Y:S01]  /*1c140*/  ISETP.GE.U32.AND P3, PT, R18, 0x7ffffeec, PT ;  /* 0x7ffffeec1200780c */ /* 0x000fe20003f66070 */
[----:B------:R-:W-:Y:S02]  /*1c150*/  VIADD R18, R25, 0xffffff4f ;  /* 0xffffff4f19127836 */ /* 0x000fe40000000000 */
[----:B------:R1:W-:Y:S01]  /*1c160*/  STL.64 [R1+0xb98], R30 ;  /* 0x000b981e01007387 */ /* 0x0003e20000100a00 */
[----:B------:R-:W3:Y:S03]  /*1c170*/  LDC R25, c[0x0][0x230] ;  /* 0x00008c00ff197b82 */ /* 0x000ee60000000800 */
[----:B------:R1:W-:Y:S01]  /*1c180*/  LDGSTS.E [R248+0x7c00c], desc[UR60][R30.64], !P6 ;  /* 0x7c00c0001ef87fae */ /* 0x0003e2000f12187c */
[----:B------:R-:W-:Y:S01]  /*1c190*/  ISETP.GE.U32.AND P6, PT, R2, 0x7ffffeeb, PT ;  /* 0x7ffffeeb0200780c */ /* 0x000fe20003fc6070 */
[----:B--2---:R-:W-:-:S04]  /*1c1a0*/  IMAD.WIDE R32, R4, 0x4, R130 ;  /* 0x0000000404207825 */ /* 0x004fc800078e0282 */
[----:B------:R-:W-:Y:S01]  /*1c1b0*/  VIADD R2, R24, 0xffffff4e ;  /* 0xffffff4e18027836 */ /* 0x000fe20000000000 */
[----:B------:R2:W-:Y:S01]  /*1c1c0*/  STL.64 [R1+0x868], R32 ;  /* 0x0008682001007387 */ /* 0x0005e20000100a00 */
[----:B------:R-:W3:Y:S01]  /*1c1d0*/  LDC R24, c[0x0][0x230] ;  /* 0x00008c00ff187b82 */ /* 0x000ee20000000800 */
[----:B-1----:R-:W-:Y:S02]  /*1c1e0*/  IMAD.WIDE R30, R4, 0x4, R120 ;  /* 0x00000004041e7825 */ /* 0x002fe400078e0278 */
[----:B------:R2:W-:Y:S01]  /*1c1f0*/  LDGSTS.E [R249+0x70000], desc[UR60][R32.64], !P2 ;  /* 0x7000000020f97fae */ /* 0x0005e2000d12187c */
[----:B------:R-:W-:Y:S01]  /*1c200*/  ISETP.GE.U32.AND P2, PT, R18, 0x7ffffed0, PT ;  /* 0x7ffffed01200780c */ /* 0x000fe20003f46070 */
[----:B------:R-:W-:Y:S02]  /*1c210*/  VIADD R18, R28, 0xffffff4d ;  /* 0xffffff4d1c127836 */ /* 0x000fe40000000000 */
[----:B------:R1:W-:Y:S01]  /*1c220*/  STL.64 [R1+0x870], R30 ;  /* 0x0008701e01007387 */ /* 0x0003e20000100a00 */
[----:B------:R-:W3:Y:S03]  /*1c230*/  LDC R28, c[0x0][0x230] ;  /* 0x00008c00ff1c7b82 */ /* 0x000ee60000000800 */
[----:B------:R1:W-:Y:S01]  /*1c240*/  LDGSTS.E [R249+0x70004], desc[UR60][R30.64], !P4 ;  /* 0x700040001ef97fae */ /* 0x0003e2000e12187c */
[----:B------:R-:W-:Y:S01]  /*1c250*/  ISETP.GE.U32.AND P4, PT, R2, 0x7ffffecf, PT ;  /* 0x7ffffecf0200780c */ /* 0x000fe20003f86070 */
[----:B--2---:R-:W-:Y:S01]  /*1c260*/  IMAD.WIDE R32, R4, 0x4, R132 ;  /* 0x0000000404207825 */ /* 0x004fe200078e0284 */
[----:B----4-:R-:W-:-:S02]  /*1c270*/  IADD3 R2, R29, -0xb4, RZ ;  /* 0xffffff4c1d027810 */ /* 0x010fc40007ffe0ff */
[----:B------:R-:W2:Y:S02]  /*1c280*/  LDC R29, c[0x0][0x230] ;  /* 0x00008c00ff1d7b82 */ /* 0x000ea40000000800 */
[----:B------:R4:W-:Y:S01]  /*1c290*/  LDGSTS.E [R249+0x70008], desc[UR60][R32.64], !P1 ;  /* 0x7000800020f97fae */ /* 0x0009e2000c92187c */
[----:B-1----:R-:W-:Y:S01]  /*1c2a0*/  IMAD.WIDE R30, R4, 0x4, R122 ;  /* 0x00000004041e7825 */ /* 0x002fe200078e027a */
[----:B------:R-:W-:-:S03]  /*1c2b0*/  ISETP.GE.U32.AND P1, PT, R18, 0x7ffffece, PT ;  /* 0x7ffffece1200780c */ /* 0x000fc60003f26070 */
[----:B------:R-:W-:Y:S01]  /*1c2c0*/  IMAD.WIDE R34, R4, 0x4, R162 ;  /* 0x0000000404227825 */ /* 0x000fe200078e02a2 */
[----:B------:R1:W-:Y:S01]  /*1c2d0*/  LDGSTS.E [R249+0x7000c], desc[UR60][R30.64], !P5 ;  /* 0x7000c0001ef97fae */ /* 0x0003e2000e92187c */
[----:B------:R-:W-:Y:S02]  /*1c2e0*/  ISETP.GE.U32.AND P5, PT, R2, 0x7ffffecd, PT ;  /* 0x7ffffecd0200780c */ /* 0x000fe40003fa6070 */
[----:B------:R-:W-:Y:S01]  /*1c2f0*/  VIADD R2, R19, 0xffffff2f ;  /* 0xffffff2f13027836 */ /* 0x000fe20000000000 */
[----:B------:R4:W-:Y:S01]  /*1c300*/  STL.64 [R1+0x878], R32 ;  /* 0x0008782001007387 */ /* 0x0009e20000100a00 */
[----:B------:R-:W-:Y:S01]  /*1c310*/  VIADD R18, R20, 0xffffff2e ;  /* 0xffffff2e14127836 */ /* 0x000fe20000000000 */
[----:B------:R-:W2:Y:S02]  /*1c320*/  LDC R19, c[0x0][0x230] ;  /* 0x00008c00ff137b82 */ /* 0x000ea40000000800 */
[----:B------:R1:W-:Y:S04]  /*1c330*/  STL.64 [R1+0x880], R30 ;  /* 0x0008801e01007387 */ /* 0x0003e80000100a00 */
[----:B------:R-:W-:Y:S02]  /*1c340*/  LDGSTS.E [R249+0x74000], desc[UR60][R34.64], !P2 ;  /* 0x7400000022f97fae */ /* 0x000fe4000d12187c */
[----:B------:R-:W2:Y:S01]  /*1c350*/  LDC R20, c[0x0][0x230] ;  /* 0x00008c00ff147b82 */ /* 0x000ea20000000800 */
[----:B------:R-:W-:Y:S01]  /*1c360*/  ISETP.GE.U32.AND P2, PT, R2, 0x7ffffeb0, PT ;  /* 0x7ffffeb00200780c */ /* 0x000fe20003f46070 */
[C---:B----4-:R-:W-:Y:S01]  /*1c370*/  IMAD.WIDE R32, R4.reuse, 0x4, R124 ;  /* 0x0000000404207825 */ /* 0x050fe200078e027c */
[----:B------:R-:W-:Y:S03]  /*1c380*/  STL.64 [R1+0x960], R34 ;  /* 0x0009602201007387 */ /* 0x000fe60000100a00 */
[----:B-1----:R-:W-:Y:S01]  /*1c390*/  IMAD.WIDE R30, R4, 0x4, R128 ;  /* 0x00000004041e7825 */ /* 0x002fe200078e0280 */
[----:B------:R1:W-:Y:S03]  /*1c3a0*/  STL.64 [R1+0x968], R32 ;  /* 0x0009682001007387 */ /* 0x0003e60000100a00 */
[----:B---3--:R-:W-:Y:S01]  /*1c3b0*/  VIADD R2, R21, 0xffffff2d ;  /* 0xffffff2d15027836 */ /* 0x008fe20000000000 */
[----:B------:R1:W-:Y:S01]  /*1c3c0*/  LDGSTS.E [R249+0x74004], desc[UR60][R32.64], !P4 ;  /* 0x7400400020f97fae */ /* 0x0003e2000e12187c */
[----:B------:R-:W3:Y:S01]  /*1c3d0*/  LDC R21, c[0x0][0x230] ;  /* 0x00008c00ff157b82 */ /* 0x000ee20000000800 */
[----:B------:R-:W-:Y:S01]  /*1c3e0*/  ISETP.GE.U32.AND P4, PT, R18, 0x7ffffeaf, PT ;  /* 0x7ffffeaf1200780c */ /* 0x000fe20003f86070 */
[----:B------:R-:W-:Y:S01]  /*1c3f0*/  VIADD R18, R25, 0xffffff2c ;  /* 0xffffff2c19127836 */ /* 0x000fe20000000000 */
[----:B------:R4:W-:Y:S01]  /*1c400*/  LDGSTS.E [R249+0x74008], desc[UR60][R30.64], !P1 ;  /* 0x740080001ef97fae */ /* 0x0009e2000c92187c */
[----:B------:R-:W-:Y:S01]  /*1c410*/  ISETP.GE.U32.AND P1, PT, R2, 0x7ffffeae, PT ;  /* 0x7ffffeae0200780c */ /* 0x000fe20003f26070 */
[----:B------:R-:W-:-:S02]  /*1c420*/  VIADD R2, R24, 0xffffff0f ;  /* 0xffffff0f18027836 */ /* 0x000fc40000000000 */
[----:B------:R4:W-:Y:S01]  /*1c430*/  STL.64 [R1+0x970], R30 ;  /* 0x0009701e01007387 */ /* 0x0009e20000100a00 */
[----:B------:R-:W3:Y:S01]  /*1c440*/  LDC R25, c[0x0][0x230] ;  /* 0x00008c00ff197b82 */ /* 0x000ee20000000800 */
[----:B-1----:R-:W-:-:S05]  /*1c450*/  IMAD.WIDE R32, R4, 0x4, R140 ;  /* 0x0000000404207825 */ /* 0x002fca00078e028c */
[----:B------:R1:W-:Y:S02]  /*1c460*/  LDGSTS.E [R249+0x7400c], desc[UR60][R32.64], !P5 ;  /* 0x7400c00020f97fae */ /* 0x0003e4000e92187c */
[----:B------:R-:W3:Y:S01]  /*1c470*/  LDC R24, c[0x0][0x230] ;  /* 0x00008c00ff187b82 */ /* 0x000ee20000000800 */
[----:B----4-:R-:W-:Y:S01]  /*1c480*/  IMAD.WIDE R30, R4, 0x4, R134 ;  /* 0x00000004041e7825 */ /* 0x010fe200078e0286 */
[----:B------:R-:W-:Y:S01]  /*1c490*/  ISETP.GE.U32.AND P5, PT, R18, 0x7ffffead, PT ;  /* 0x7ffffead1200780c */ /* 0x000fe20003fa6070 */
[----:B------:R1:W-:Y:S02]  /*1c4a0*/  STL.64 [R1+0x978], R32 ;  /* 0x0009782001007387 */ /* 0x0003e40000100a00 */
[----:B------:R-:W-:Y:S02]  /*1c4b0*/  VIADD R18, R28, 0xffffff0e ;  /* 0xffffff0e1c127836 */ /* 0x000fe40000000000 */
[----:B------:R4:W-:Y:S01]  /*1c4c0*/  STL.64 [R1+0xa58], R30 ;  /* 0x000a581e01007387 */ /* 0x0009e20000100a00 */
[----:B------:R-:W3:Y:S03]  /*1c4d0*/  LDC R28, c[0x0][0x230] ;  /* 0x00008c00ff1c7b82 */ /* 0x000ee60000000800 */
[----:B------:R4:W-:Y:S01]  /*1c4e0*/  LDGSTS.E [R249+0x78000], desc[UR60][R30.64], !P2 ;  /* 0x780000001ef97fae */ /* 0x0009e2000d12187c */
[----:B------:R-:W-:Y:S01]  /*1c4f0*/  ISETP.GE.U32.AND P2, PT, R2, 0x7ffffe90, PT ;  /* 0x7ffffe900200780c */ /* 0x000fe20003f46070 */
[----:B--2---:R-:W-:-:S02]  /*1c500*/  VIADD R2, R29, 0xffffff0d ;  /* 0xffffff0d1d027836 */ /* 0x004fc40000000000 */
[C---:B-1----:R-:W-:Y:S01]  /*1c510*/  IMAD.WIDE R32, R4.reuse, 0x4, R146 ;  /* 0x0000000404207825 */ /* 0x042fe200078e0292 */
[----:B------:R-:W1:Y:S03]  /*1c520*/  LDC R29, c[0x0][0x230] ;  /* 0x00008c00ff1d7b82 */ /* 0x000e660000000800 */
[C---:B------:R-:W-:Y:S01]  /*1c530*/  IMAD.WIDE R34, R4.reuse, 0x4, R176 ;  /* 0x0000000404227825 */ /* 0x040fe200078e02b0 */
[----:B------:R2:W-:Y:S03]  /*1c540*/  LDGSTS.E [R249+0x78004], desc[UR60][R32.64], !P4 ;  /* 0x7800400020f97fae */ /* 0x0005e6000e12187c */
[----:B----4-:R-:W-:Y:S01]  /*1c550*/  IMAD.WIDE R30, R4, 0x4, R138 ;  /* 0x00000004041e7825 */ /* 0x010fe200078e028a */
[----:B------:R-:W-:-:S04]  /*1c560*/  ISETP.GE.U32.AND P4, PT, R18, 0x7ffffe8f, PT ;  /* 0x7ffffe8f1200780c */ /* 0x000fc80003f86070 */
[----:B------:R4:W-:Y:S01]  /*1c570*/  LDGSTS.E [R249+0x78008], desc[UR60][R30.64], !P1 ;  /* 0x780080001ef97fae */ /* 0x0009e2000c92187c */
[----:B------:R-:W-:Y:S01]  /*1c580*/  ISETP.GE.U32.AND P1, PT, R2, 0x7ffffe8e, PT ;  /* 0x7ffffe8e0200780c */ /* 0x000fe20003f26070 */
[----:B------:R-:W-:Y:S01]  /*1c590*/  VIADD R18, R19, 0xffffff69 ;  /* 0xffffff6913127836 */ /* 0x000fe20000000000 */
[----:B------:R-:W-:Y:S01]  /*1c5a0*/  IADD3 R2, R20, -0xf4, RZ ;  /* 0xffffff0c14027810 */ /* 0x000fe20007ffe0ff */
[----:B------:R-:W1:Y:S01]  /*1c5b0*/  LDC R19, c[0x0][0x230] ;  /* 0x00008c00ff137b82 */ /* 0x000e620000000800 */
[----:B------:R2:W-:Y:S04]  /*1c5c0*/  STL.64 [R1+0xa60], R32 ;  /* 0x000a602001007387 */ /* 0x0005e80000100a00 */
[----:B------:R-:W-:Y:S01]  /*1c5d0*/  LDGSTS.E [R249+0x7800c], desc[UR60][R34.64], !P5 ;  /* 0x7800c00022f97fae */ /* 0x000fe2000e92187c */
[----:B------:R-:W-:Y:S01]  /*1c5e0*/  ISETP.GE.U32.AND P5, PT, R2, 0x7ffffe8d, PT ;  /* 0x7ffffe8d0200780c */ /* 0x000fe20003fa6070 */
[----:B---3--:R-:W-:Y:S01]  /*1c5f0*/  VIADD R2, R21, 0xffffff68 ;  /* 0xffffff6815027836 */ /* 0x008fe20000000000 */
[----:B------:R-:W3:Y:S01]  /*1c600*/  LDC R20, c[0x0][0x230] ;  /* 0x00008c00ff147b82 */ /* 0x000ee20000000800 */
[----:B------:R4:W-:Y:S01]  /*1c610*/  STL.64 [R1+0xa68], R30 ;  /* 0x000a681e01007387 */ /* 0x0009e20000100a00 */
[----:B--2---:R-:W-:-:S03]  /*1c620*/  IMAD.WIDE R32, R4, 0x4, R144 ;  /* 0x0000000404207825 */ /* 0x004fc600078e0290 */
[----:B------:R-:W-:Y:S03]  /*1c630*/  STL.64 [R1+0xa70], R34 ;  /* 0x000a702201007387 */ /* 0x000fe60000100a00 */
[----:B------:R-:W2:Y:S01]  /*1c640*/  LDC R21, c[0x0][0x230] ;  /* 0x00008c00ff157b82 */ /* 0x000ea20000000800 */
[----:B------:R4:W-:Y:S02]  /*1c650*/  STL.64 [R1+0xb60], R32 ;  /* 0x000b602001007387 */ /* 0x0009e40000100a00 */
[----:B----4-:R-:W-:Y:S02]  /*1c660*/  IMAD.WIDE R30, R4, 0x4, R142 ;  /* 0x00000004041e7825 */ /* 0x010fe400078e028e */
[----:B------:R4:W-:Y:S01]  /*1c670*/  LDGSTS.E [R249+0x7c000], desc[UR60][R32.64], !P2 ;  /* 0x7c00000020f97fae */ /* 0x0009e2000d12187c */
[----:B------:R-:W-:Y:S01]  /*1c680*/  ISETP.GE.U32.AND P2, PT, R18, 0x7ffffeea, PT ;  /* 0x7ffffeea1200780c */ /* 0x000fe20003f46070 */
[----:B------:R-:W-:-:S02]  /*1c690*/  VIADD R18, R25, 0xffffff67 ;  /* 0xffffff6719127836 */ /* 0x000fc40000000000 */
[----:B------:R1:W-:Y:S01]  /*1c6a0*/  STL.64 [R1+0xb68], R30 ;  /* 0x000b681e01007387 */ /* 0x0003e20000100a00 */
[----:B------:R-:W2:Y:S03]  /*1c6b0*/  LDC R25, c[0x0][0x230] ;  /* 0x00008c00ff197b82 */ /* 0x000ea60000000800 */
[----:B------:R1:W-:Y:S01]  /*1c6c0*/  LDGSTS.E [R249+0x7c004], desc[UR60][R30.64], !P4 ;  /* 0x7c0040001ef97fae */ /* 0x0003e2000e12187c */
[----:B------:R-:W-:Y:S01]  /*1c6d0*/  ISETP.GE.U32.AND P4, PT, R2, 0x7ffffee9, PT ;  /* 0x7ffffee90200780c */ /* 0x000fe20003f86070 */
[----:B----4-:R-:W-:-:S04]  /*1c6e0*/  IMAD.WIDE R32, R4, 0x4, R156 ;  /* 0x0000000404207825 */ /* 0x010fc800078e029c */
[----:B------:R-:W-:Y:S01]  /*1c6f0*/  VIADD R2, R24, 0xffffff66 ;  /* 0xffffff6618027836 */ /* 0x000fe20000000000 */
[----:B------:R-:W-:Y:S01]  /*1c700*/  LDGSTS.E [R249+0x7c008], desc[UR60][R32.64], !P1 ;  /* 0x7c00800020f97fae */ /* 0x000fe2000c92187c */
[----:B------:R-:W4:Y:S01]  /*1c710*/  LDC R24, c[0x0][0x230] ;  /* 0x00008c00ff187b82 */ /* 0x000f220000000800 */
[----:B-1----:R-:W-:Y:S01]  /*1c720*/  IMAD.WIDE R30, R4, 0x4, R152 ;  /* 0x00000004041e7825 */ /* 0x002fe200078e0298 */
[----:B------:R-:W-:-:S03]  /*1c730*/  ISETP.GE.U32.AND P1, PT, R18, 0x7ffffee8, PT ;  /* 0x7ffffee81200780c */ /* 0x000fc60003f26070 */
[----:B------:R-:W-:Y:S01]  /*1c740*/  IMAD.WIDE R238, R4, 0x4, R158 ;  /* 0x0000000404ee7825 */ /* 0x000fe200078e029e */
[----:B------:R1:W-:Y:S01]  /*1c750*/  LDGSTS.E [R249+0x7c00c], desc[UR60][R30.64], !P5 ;  /* 0x7c00c0001ef97fae */ /* 0x0003e2000e92187c */
[----:B------:R-:W-:Y:S02]  /*1c760*/  ISETP.GE.U32.AND P5, PT, R2, 0x7ffffee7, PT ;  /* 0x7ffffee70200780c */ /* 0x000fe40003fa6070 */
[----:B------:R-:W-:Y:S01]  /*1c770*/  VIADD R18, R28, 0xffffff4b ;  /* 0xffffff4b1c127836 */ /* 0x000fe20000000000 */
[----:B------:R-:W-:Y:S01]  /*1c780*/  LDGSTS.E [R250+0x70000], desc[UR60][R238.64], !P3 ;  /* 0x70000000eefa7fae */ /* 0x000fe2000d92187c */
[----:B------:R-:W-:Y:S01]  /*1c790*/  IMAD.WIDE R240, R4, 0x4, R150 ;  /* 0x0000000404f07825 */ /* 0x000fe200078e0296 */
[----:B------:R-:W4:Y:S03]  /*1c7a0*/  LDC R28, c[0x0][0x230] ;  /* 0x00008c00ff1c7b82 */ /* 0x000f260000000800 */
[----:B------:R-:W-:Y:S01]  /*1c7b0*/  VIADD R2, R29, 0xffffff4a ;  /* 0xffffff4a1d027836 */ /* 0x000fe20000000000 */
[----:B------:R-:W-:Y:S01]  /*1c7c0*/  ISETP.GE.U32.AND P3, PT, R18, 0x7ffffecc, PT ;  /* 0x7ffffecc1200780c */ /* 0x000fe20003f66070 */
[----:B------:R-:W-:Y:S03]  /*1c7d0*/  LDGSTS.E [R250+0x70004], desc[UR60][R240.64], !P6 ;  /* 0x70004000f0fa7fae */ /* 0x000fe6000f12187c */
[----:B------:R-:W4:Y:S01]  /*1c7e0*/  LDC R29, c[0x0][0x230] ;  /* 0x00008c00ff1d7b82 */ /* 0x000f220000000800 */
[----:B------:R-:W-:Y:S01]  /*1c7f0*/  ISETP.GE.U32.AND P6, PT, R2, 0x7ffffecb, PT ;  /* 0x7ffffecb0200780c */ /* 0x000fe20003fc6070 */
[C---:B------:R-:W-:Y:S01]  /*1c800*/  IMAD.WIDE R246, R4.reuse, 0x4, R174 ;  /* 0x0000000404f67825 */ /* 0x040fe200078e02ae */
[----:B------:R-:W-:Y:S03]  /*1c810*/  STL.64 [R1+0xb70], R32 ;  /* 0x000b702001007387 */ /* 0x000fe60000100a00 */
[----:B------:R-:W-:Y:S01]  /*1c820*/  VIADD R2, R19, 0xffffff49 ;  /* 0xffffff4913027836 */ /* 0x000fe20000000000 */
[----:B------:R-:W-:Y:S01]  /*1c830*/  LDGSTS.E [R250+0x70008], desc[UR60][R246.64], !P2 ;  /* 0x70008000f6fa7fae */ /* 0x000fe2000d12187c */
[----:B------:R-:W4:Y:S01]  /*1c840*/  LDC R19, c[0x0][0x230] ;  /* 0x00008c00ff137b82 */ /* 0x000f220000000800 */
[----:B-1----:R-:W-:-:S02]  /*1c850*/  IMAD.WIDE R248, R4, 0x4, R232 ;  /* 0x0000000404f87825 */ /* 0x002fc400078e02e8 */
[----:B------:R1:W-:Y:S01]  /*1c860*/  STL.64 [R1+0xb78], R30 ;  /* 0x000b781e01007387 */ /* 0x0003e20000100a00 */
[----:B------:R-:W-:Y:S01]  /*1c870*/  ISETP.GE.U32.AND P2, PT, R2, 0x7ffffeca, PT ;  /* 0x7ffffeca0200780c */ /* 0x000fe20003f46070 */
[----:B---3--:R-:W-:Y:S02]  /*1c880*/  VIADD R18, R20, 0xffffff48 ;  /* 0xffffff4814127836 */ /* 0x008fe40000000000 */
[----:B--2---:R-:W-:Y:S01]  /*1c890*/  VIADD R2, R21, 0xffffff2b ;  /* 0xffffff2b15027836 */ /* 0x004fe20000000000 */
[----:B------:R-:W2:Y:S01]  /*1c8a0*/  LDC R20, c[0x0][0x230] ;  /* 0x00008c00ff147b82 */ /* 0x000ea20000000800 */
[----:B------:R-:W-:Y:S01]  /*1c8b0*/  LDGSTS.E [R250+0x7000c], desc[UR60][R248.64], !P4 ;  /* 0x7000c000f8fa7fae */ /* 0x000fe2000e12187c */
[----:B------:R-:W-:Y:S01]  /*1c8c0*/  ISETP.GE.U32.AND P4, PT, R18, 0x7ffffec9, PT ;  /* 0x7ffffec91200780c */ /* 0x000fe20003f86070 */
[----:B-1----:R-:W-:-:S05]  /*1c8d0*/  IMAD.WIDE R30, R4, 0x4, R154 ;  /* 0x00000004041e7825 */ /* 0x002fca00078e029a */
[----:B------:R-:W1:Y:S01]  /*1c8e0*/  LDC R21, c[0x0][0x230] ;  /* 0x00008c00ff157b82 */ /* 0x000e620000000800 */
[----:B------:R-:W-:Y:S01]  /*1c8f0*/  IADD3 R18, R25, -0xd6, RZ ;  /* 0xffffff2a19127810 */ /* 0x000fe20007ffe0ff */
[----:B------:R-:W-:Y:S01]  /*1c900*/  IMAD.WIDE R32, R4, 0x4, R170 ;  /* 0x0000000404207825 */ /* 0x000fe200078e02aa */
[----:B------:R3:W-:Y:S01]  /*1c910*/  LDGSTS.E [R250+0x74000], desc[UR60][R30.64], !P3 ;  /* 0x740000001efa7fae */ /* 0x0007e2000d92187c */
[----:B------:R-:W-:-:S03]  /*1c920*/  ISETP.GE.U32.AND P3, PT, R2, 0x7ffffeac, PT ;  /* 0x7ffffeac0200780c */ /* 0x000fc60003f66070 */
[----:B------:R3:W-:Y:S01]  /*1c930*/  STL.64 [R1+0x940], R30 ;  /* 0x0009401e01007387 */ /* 0x0007e20000100a00 */
[----:B----4-:R-:W-:Y:S01]  /*1c940*/  VIADD R2, R24, 0xffffff29 ;  /* 0xffffff2918027836 */ /* 0x010fe20000000000 */
[----:B------:R-:W4:Y:S02]  /*1c950*/  LDC R25, c[0x0][0x230] ;  /* 0x00008c00ff197b82 */ /* 0x000f240000000800 */
[----:B------:R3:W-:Y:S04]  /*1c960*/  STL.64 [R1+0x948], R32 ;  /* 0x0009482001007387 */ /* 0x0007e80000100a00 */
[----:B------:R3:W-:Y:S02]  /*1c970*/  LDGSTS.E [R250+0x74004], desc[UR60][R32.64], !P6 ;  /* 0x7400400020fa7fae */ /* 0x0007e4000f12187c */
[----:B---3--:R-:W-:Y:S01]  /*1c980*/  IMAD.WIDE R30, R4, 0x4, R160 ;  /* 0x00000004041e7825 */ /* 0x008fe200078e02a0 */
[----:B------:R-:W-:Y:S01]  /*1c990*/  ISETP.GE.U32.AND P6, PT, R18, 0x7ffffeab, PT ;  /* 0x7ffffeab1200780c */ /* 0x000fe20003fc6070 */
[----:B------:R-:W3:Y:S02]  /*1c9a0*/  LDC R24, c[0x0][0x230] ;  /* 0x00008c00ff187b82 */ /* 0x000ee40000000800 */
[----:B------:R-:W-:Y:S01]  /*1c9b0*/  VIADD R18, R28, 0xffffff28 ;  /* 0xffffff281c127836 */ /* 0x000fe20000000000 */
[----:B------:R2:W-:Y:S01]  /*1c9c0*/  STL.64 [R1+0x950], R30 ;  /* 0x0009501e01007387 */ /* 0x0005e20000100a00 */
[----:B------:R-:W-:-:S03]  /*1c9d0*/  IMAD.WIDE R32, R4, 0x4, R180 ;  /* 0x0000000404207825 */ /* 0x000fc600078e02b4 */
[----:B------:R2:W-:Y:S01]  /*1c9e0*/  LDGSTS.E [R250+0x74008], desc[UR60][R30.64], !P2 ;  /* 0x740080001efa7fae */ /* 0x0005e2000d12187c */
[----:B------:R-:W-:Y:S01]  /*1c9f0*/  ISETP.GE.U32.AND P2, PT, R2, 0x7ffffeaa, PT ;  /* 0x7ffffeaa0200780c */ /* 0x000fe20003f46070 */
[----:B------:R-:W3:Y:S01]  /*1ca00*/  LDC R28, c[0x0][0x230] ;  /* 0x00008c00ff1c7b82 */ /* 0x000ee20000000800 */
[----:B------:R-:W-:Y:S01]  /*1ca10*/  VIADD R2, R29, 0xffffff0b ;  /* 0xffffff0b1d027836 */ /* 0x000fe20000000000 */
[----:B------:R1:W-:Y:S01]  /*1ca20*/  LDGSTS.E [R250+0x7400c], desc[UR60][R32.64], !P4 ;  /* 0x7400c00020fa7fae */ /* 0x0003e2000e12187c */
[----:B------:R-:W-:Y:S01]  /*1ca30*/  ISETP.GE.U32.AND P4, PT, R18, 0x7ffffea9, PT ;  /* 0x7ffffea91200780c */ /* 0x000fe20003f86070 */
[----:B------:R-:W-:-:S04]  /*1ca40*/  IMAD.WIDE R34, R4, 0x4, R16 ;  /* 0x0000000404227825 */ /* 0x000fc800078e0210 */
[----:B------:R-:W3:Y:S01]  /*1ca50*/  LDC R29, c[0x0][0x230] ;  /* 0x00008c00ff1d7b82 */ /* 0x000ee20000000800 */
[----:B--2---:R-:W-:-:S05]  /*1ca60*/  IMAD.WIDE R30, R4, 0x4, R164 ;  /* 0x00000004041e7825 */ /* 0x004fca00078e02a4 */
[----:B------:R2:W-:Y:S01]  /*1ca70*/  LDGSTS.E [R250+0x78000], desc[UR60][R30.64], !P3 ;  /* 0x780000001efa7fae */ /* 0x0005e2000d92187c */
[----:B------:R-:W-:Y:S01]  /*1ca80*/  ISETP.GE.U32.AND P3, PT, R2, 0x7ffffe8c, PT ;  /* 0x7ffffe8c0200780c */ /* 0x000fe20003f66070 */
[----:B------:R-:W-:Y:S01]  /*1ca90*/  VIADD R2, R19, 0xffffff0a ;  /* 0xffffff0a13027836 */ /* 0x000fe20000000000 */
[----:B------:R-:W3:Y:S01]  /*1caa0*/  LDC R18, c[0x0][0x230] ;  /* 0x00008c00ff127b82 */ /* 0x000ee20000000800 */
[----:B------:R4:W-:Y:S01]  /*1cab0*/  STL.64 [R1+0x958], R32 ;  /* 0x0009582001007387 */ /* 0x0009e20000100a00 */
[----:B------:R-:W-:-:S03]  /*1cac0*/  VIADD R16, R20, 0xffffff09 ;  /* 0xffffff0914107836 */ /* 0x000fc60000000000 */
[----:B------:R2:W-:Y:S03]  /*1cad0*/  STL.64 [R1+0xa38], R30 ;  /* 0x000a381e01007387 */ /* 0x0005e60000100a00 */
[----:B------:R-:W3:Y:S01]  /*1cae0*/  LDC R17, c[0x0][0x230] ;  /* 0x00008c00ff117b82 */ /* 0x000ee20000000800 */
[----:B------:R-:W-:Y:S01]  /*1caf0*/  LDGSTS.E [R250+0x78004], desc[UR60][R34.64], !P6 ;  /* 0x7800400022fa7fae */ /* 0x000fe2000f12187c */
[----:B------:R-:W-:Y:S01]  /*1cb00*/  ISETP.GE.U32.AND P6, PT, R2, 0x7ffffe8b, PT ;  /* 0x7ffffe8b0200780c */ /* 0x000fe20003fc6070 */
[----:B-1----:R-:W-:Y:S02]  /*1cb10*/  VIADD R2, R21, 0xffffff08 ;  /* 0xffffff0815027836 */ /* 0x002fe40000000000 */
[----:B----4-:R-:W-:-:S03]  /*1cb20*/  IMAD.WIDE R32, R4, 0x4, R166 ;  /* 0x0000000404207825 */ /* 0x010fc600078e02a6 */
[----:B------:R-:W1:Y:S01]  /*1cb30*/  LDC R19, c[0x0][0x230] ;  /* 0x00008c00ff137b82 */ /* 0x000e620000000800 */
[----:B--2---:R-:W-:Y:S01]  /*1cb40*/  IMAD.WIDE R30, R4, 0x4, R168 ;  /* 0x00000004041e7825 */ /* 0x004fe200078e02a8 */
[----:B------:R-:W-:Y:S04]  /*1cb50*/  STL.64 [R1+0xa40], R34 ;  /* 0x000a402201007387 */ /* 0x000fe80000100a00 */
[----:B------:R-:W-:Y:S01]  /*1cb60*/  LDGSTS.E [R250+0x78008], desc[UR60][R32.64], !P2 ;  /* 0x7800800020fa7fae */ /* 0x000fe2000d12187c */
[----:B------:R-:W-:Y:S01]  /*1cb70*/  ISETP.GE.U32.AND P2, PT, R16, 0x7ffffe8a, PT ;  /* 0x7ffffe8a1000780c */ /* 0x000fe20003f46070 */
[----:B------:R-:W-:Y:S02]  /*1cb80*/  IMAD.WIDE R20, R4, 0x4, R12 ;  /* 0x0000000404147825 */ /* 0x000fe400078e020c */
[----:B------:R-:W-:Y:S01]  /*1cb90*/  STL.64 [R1+0xa48], R32 ;  /* 0x000a482001007387 */ /* 0x000fe20000100a00 */
[----:B------:R-:W2:Y:S03]  /*1cba0*/  LDC R13, c[0x0][0x230] ;  /* 0x00008c00ff0d7b82 */ /* 0x000ea60000000800 */
[----:B------:R4:W-:Y:S01]  /*1cbb0*/  LDGSTS.E [R250+0x7800c], desc[UR60][R30.64], !P4 ;  /* 0x7800c0001efa7fae */ /* 0x0009e2000e12187c */
[----:B------:R-:W-:-:S03]  /*1cbc0*/  ISETP.GE.U32.AND P4, PT, R2, 0x7ffffe89, PT ;  /* 0x7ffffe890200780c */ /* 0x000fc60003f86070 */
[----:B------:R4:W-:Y:S01]  /*1cbd0*/  STL.64 [R1+0xa50], R30 ;  /* 0x000a501e01007387 */ /* 0x0009e20000100a00 */
[----:B------:R-:W-:Y:S02]  /*1cbe0*/  VIADD R16, R25, 0xffffff65 ;  /* 0xffffff6519107836 */ /* 0x000fe40000000000 */
[----:B---3--:R-:W-:Y:S02]  /*1cbf0*/  VIADD R2, R24, 0xffffff64 ;  /* 0xffffff6418027836 */ /* 0x008fe40000000000 */
[----:B------:R-:W-:-:S04]  /*1cc00*/  IMAD.WIDE R24, R4, 0x4, R172 ;  /* 0x0000000404187825 */ /* 0x000fc800078e02ac */
[----:B----4-:R-:W-:-:S05]  /*1cc10*/  IMAD.WIDE R30, R4, 0x4, R190 ;  /* 0x00000004041e7825 */ /* 0x010fca00078e02be */
[----:B------:R3:W-:Y:S04]  /*1cc20*/  STL.64 [R1+0xb38], R30 ;  /* 0x000b381e01007387 */ /* 0x0007e80000100a00 */
[----:B------:R3:W-:Y:S04]  /*1cc30*/  LDGSTS.E [R250+0x7c000], desc[UR60][R30.64], !P3 ;  /* 0x7c0000001efa7fae */ /* 0x0007e8000d92187c */
[----:B------:R4:W-:Y:S04]  /*1cc40*/  STL.64 [R1+0xb40], R20 ;  /* 0x000b401401007387 */ /* 0x0009e80000100a00 */
[----:B------:R4:W-:Y:S01]  /*1cc50*/  LDGSTS.E [R250+0x7c004], desc[UR60][R20.64], !P6 ;  /* 0x7c00400014fa7fae */ /* 0x0009e2000f12187c */
[----:B---3--:R-:W-:Y:S01]  /*1cc60*/  IMAD.WIDE R30, R4, 0x4, R184 ;  /* 0x00000004041e7825 */ /* 0x008fe200078e02b8 */
[----:B------:R-:W-:-:S03]  /*1cc70*/  ISETP.GE.U32.AND P6, PT, R2, 0x7ffffee5, PT ;  /* 0x7ffffee50200780c */ /* 0x000fc60003fc6070 */
[----:B------:R-:W-:Y:S01]  /*1cc80*/  VIADD R2, R29, 0xffffff46 ;  /* 0xffffff461d027836 */ /* 0x000fe20000000000 */
[----:B------:R-:W-:Y:S01]  /*1cc90*/  STL.64 [R1+0xb48], R30 ;  /* 0x000b481e01007387 */ /* 0x000fe20000100a00 */
[----:B----4-:R-:W3:Y:S03]  /*1cca0*/  LDC R20, c[0x0][0x230] ;  /* 0x00008c00ff147b82 */ /* 0x010ee60000000800 */
[----:B------:R-:W-:Y:S04]  /*1ccb0*/  LDGSTS.E [R250+0x7c008], desc[UR60][R30.64], !P2 ;  /* 0x7c0080001efa7fae */ /* 0x000fe8000d12187c */
[----:B------:R4:W-:Y:S01]  /*1ccc0*/  STL.64 [R1+0xb50], R24 ;  /* 0x000b501801007387 */ /* 0x0009e20000100a00 */
[----:B------:R-:W-:Y:S01]  /*1ccd0*/  ISETP.GE.U32.AND P3, PT, R16, 0x7ffffee6, PT ;  /* 0x7ffffee61000780c */ /* 0x000fe20003f66070 */
[----:B------:R-:W-:Y:S01]  /*1cce0*/  IMAD.WIDE R208, R4, 0x4, R208 ;  /* 0x0000000404d07825 */ /* 0x000fe200078e02d0 */
[----:B------:R-:W3:Y:S01]  /*1ccf0*/  LDC R21, c[0x0][0x230] ;  /* 0x00008c00ff157b82 */ /* 0x000ee20000000800 */
[----:B------:R4:W-:Y:S01]  /*1cd00*/  LDGSTS.E [R250+0x7c00c], desc[UR60][R24.64], !P4 ;  /* 0x7c00c00018fa7fae */ /* 0x0009e2000e12187c */
[----:B------:R-:W-:Y:S01]  /*1cd10*/  ISETP.GE.U32.AND P4, PT, R2, 0x7ffffec7, PT ;  /* 0x7ffffec70200780c */ /* 0x000fe20003f86070 */
[----:B------:R-:W-:Y:S01]  /*1cd20*/  IMAD.WIDE R232, R4, 0x4, R182 ;  /* 0x0000000404e87825 */ /* 0x000fe200078e02b6 */
[----:B------:R-:W-:Y:S01]  /*1cd30*/  IADD3 R12, R28, -0xb9, RZ ;  /* 0xffffff471c0c7810 */ /* 0x000fe20007ffe0ff */
[----:B------:R-:W-:Y:S02]  /*1cd40*/  LDGSTS.E [R251+0x70000], desc[UR60][R208.64], !P1 ;  /* 0x70000000d0fb7fae */ /* 0x000fe4000c92187c */
[----:B------:R-:W-:Y:S01]  /*1cd50*/  VIADD R2, R18, 0xffffff44 ;  /* 0xffffff4412027836 */ /* 0x000fe20000000000 */
[----:B------:R-:W3:Y:S08]  /*1cd60*/  LDC R16, c[0x0][0x230] ;  /* 0x00008c00ff107b82 */ /* 0x000ef00000000800 */
[----:B----4-:R-:W4:Y:S01]  /*1cd70*/  LDC R24, c[0x0][0x230] ;  /* 0x00008c00ff187b82 */ /* 0x010f220000000800 */
[----:B------:R-:W-:Y:S01]  /*1cd80*/  ISETP.GE.U32.AND P2, PT, R12, 0x7ffffec8, PT ;  /* 0x7ffffec80c00780c */ /* 0x000fe20003f46070 */
[----:B------:R-:W-:Y:S01]  /*1cd90*/  VIADD R12, R17, 0xffffff45 ;  /* 0xffffff45110c7836 */ /* 0x000fe20000000000 */
[----:B------:R-:W-:Y:S05]  /*1cda0*/  LDGSTS.E [R251+0x70004], desc[UR60][R232.64], !P5 ;  /* 0x70004000e8fb7fae */ /* 0x000fea000e92187c */
[----:B------:R-:W4:Y:S01]  /*1cdb0*/  LDC R18, c[0x0][0x230] ;  /* 0x00008c00ff127b82 */ /* 0x000f220000000800 */
[----:B------:R-:W-:Y:S01]  /*1cdc0*/  IMAD.WIDE R234, R4, 0x4, R178 ;  /* 0x0000000404ea7825 */ /* 0x000fe200078e02b2 */
[----:B------:R-:W-:-:S03]  /*1cdd0*/  ISETP.GE.U32.AND P5, PT, R2, 0x7ffffec5, PT ;  /* 0x7ffffec50200780c */ /* 0x000fc60003fa6070 */
[----:B--2---:R-:W-:-:S03]  /*1cde0*/  VIADD R2, R13, 0xffffff27 ;  /* 0xffffff270d027836 */ /* 0x004fc60000000000 */
[----:B------:R-:W2:Y:S01]  /*1cdf0*/  LDC R17, c[0x0][0x230] ;  /* 0x00008c00ff117b82 */ /* 0x000ea20000000800 */
[----:B------:R-:W-:Y:S01]  /*1ce00*/  ISETP.GE.U32.AND P1, PT, R12, 0x7ffffec6, PT ;  /* 0x7ffffec60c00780c */ /* 0x000fe20003f26070 */
[----:B------:R-:W-:Y:S01]  /*1ce10*/  LDGSTS.E [R251+0x70008], desc[UR60][R234.64], !P3 ;  /* 0x70008000eafb7fae */ /* 0x000fe2000d92187c */
[----:B------:R-:W-:Y:S01]  /*1ce20*/  IMAD.WIDE R236, R4, 0x4, R194 ;  /* 0x0000000404ec7825 */ /* 0x000fe200078e02c2 */
[----:B------:R-:W-:-:S03]  /*1ce30*/  ISETP.GE.U32.AND P3, PT, R2, 0x7ffffea8, PT ;  /* 0x7ffffea80200780c */ /* 0x000fc60003f66070 */
[----:B------:R-:W-:Y:S01]  /*1ce40*/  IMAD.WIDE R28, R4, 0x4, R186 ;  /* 0x00000004041c7825 */ /* 0x000fe200078e02ba */
[----:B------:R-:W-:Y:S01]  /*1ce50*/  LDGSTS.E [R251+0x7000c], desc[UR60][R236.64], !P6 ;  /* 0x7000c000ecfb7fae */ /* 0x000fe2000f12187c */
[----:B------:R-:W2:Y:S02]  /*1ce60*/  LDC R13, c[0x0][0x230] ;  /* 0x00008c00ff0d7b82 */ /* 0x000ea40000000800 */
[----:B-1----:R-:W-:Y:S01]  /*1ce70*/  VIADD R2, R19, 0xffffff25 ;  /* 0xffffff2513027836 */ /* 0x002fe20000000000 */
[----:B------:R1:W-:Y:S01]  /*1ce80*/  STL.64 [R1+0x920], R28 ;  /* 0x0009201c01007387 */ /* 0x0003e20000100a00 */
[----:B---3--:R-:W-:Y:S02]  /*1ce90*/  VIADD R12, R20, 0xffffff26 ;  /* 0xffffff26140c7836 */ /* 0x008fe40000000000 */
[----:B------:R-:W-:Y:S01]  /*1cea0*/  IMAD.WIDE R30, R4, 0x4, R212 ;  /* 0x00000004041e7825 */ /* 0x000fe200078e02d4 */
[----:B------:R1:W-:Y:S01]  /*1ceb0*/  LDGSTS.E [R251+0x74000], desc[UR60][R28.64], !P2 ;  /* 0x740000001cfb7fae */ /* 0x0003e2000d12187c */
[----:B------:R-:W-:Y:S01]  /*1cec0*/  ISETP.GE.U32.AND P2, PT, R2, 0x7ffffea6, PT ;  /* 0x7ffffea60200780c */ /* 0x000fe20003f46070 */
[----:B------:R-:W3:Y:S01]  /*1ced0*/  LDC R19, c[0x0][0x230] ;  /* 0x00008c00ff137b82 */ /* 0x000ee20000000800 */
[----:B----4-:R-:W-:Y:S01]  /*1cee0*/  VIADD R2, R24, 0xffffff07 ;  /* 0xffffff0718027836 */ /* 0x010fe20000000000 */
[----:B------:R-:W-:Y:S01]  /*1cef0*/  ISETP.GE.U32.AND P6, PT, R12, 0x7ffffea7, PT ;  /* 0x7ffffea70c00780c */ /* 0x000fe20003fc6070 */
[----:B------:R-:W-:Y:S01]  /*1cf00*/  VIADD R12, R21, 0xffffff24 ;  /* 0xffffff24150c7836 */ /* 0x000fe20000000000 */
[----:B------:R-:W-:Y:S01]  /*1cf10*/  LDGSTS.E [R251+0x74004], desc[UR60][R30.64], !P4 ;  /* 0x740040001efb7fae */ /* 0x000fe2000e12187c */
[----:B------:R-:W-:-:S04]  /*1cf20*/  IMAD.WIDE R20, R4, 0x4, R188 ;  /* 0x0000000404147825 */ /* 0x000fc800078e02bc */
[----:B-1----:R-:W-:-:S04]  /*1cf30*/  IMAD.WIDE R28, R4, 0x4, R192 ;  /* 0x00000004041c7825 */ /* 0x002fc800078e02c0 */
[----:B------:R-:W-:Y:S01]  /*1cf40*/  IMAD.WIDE R24, R4, 0x4, R196 ;  /* 0x0000000404187825 */ /* 0x000fe200078e02c4 */
[----:B------:R-:W-:Y:S01]  /*1cf50*/  LDGSTS.E [R251+0x74008], desc[UR60][R28.64], !P1 ;  /* 0x740080001cfb7fae */ /* 0x000fe2000c92187c */
[----:B------:R-:W-:Y:S02]  /*1cf60*/  ISETP.GE.U32.AND P1, PT, R2, 0x7ffffe88, PT ;  /* 0x7ffffe880200780c */ /* 0x000fe40003f26070 */
[----:B------:R-:W-:Y:S01]  /*1cf70*/  VIADD R2, R18, 0xffffff05 ;  /* 0xffffff0512027836 */ /* 0x000fe20000000000 */
[----:B------:R1:W-:Y:S01]  /*1cf80*/  LDGSTS.E [R251+0x7400c], desc[UR60][R20.64], !P5 ;  /* 0x7400c00014fb7fae */ /* 0x0003e2000e92187c */
[----:B------:R-:W-:Y:S01]  /*1cf90*/  ISETP.GE.U32.AND P4, PT, R12, 0x7ffffea5, PT ;  /* 0x7ffffea50c00780c */ /* 0x000fe20003f86070 */
[----:B------:R-:W4:Y:S01]  /*1cfa0*/  LDC R18, c[0x0][0x230] ;  /* 0x00008c00ff127b82 */ /* 0x000f220000000800 */
[----:B------:R-:W-:Y:S01]  /*1cfb0*/  IADD3 R12, R16, -0xfa, RZ ;  /* 0xffffff06100c7810 */ /* 0x000fe20007ffe0ff */
[----:B------:R4:W-:Y:S01]  /*1cfc0*/  LDGSTS.E [R251+0x78000], desc[UR60][R24.64], !P3 ;  /* 0x7800000018fb7fae */ /* 0x0009e2000d92187c */
[----:B------:R-:W-:Y:S01]  /*1cfd0*/  ISETP.GE.U32.AND P3, PT, R2, 0x7ffffe86, PT ;  /* 0x7ffffe860200780c */ /* 0x000fe20003f66070 */
[----:B--2---:R-:W-:-:S04]  /*1cfe0*/  VIADD R2, R17, 0xffffff04 ;  /* 0xffffff0411027836 */ /* 0x004fc80000000000 */
[----:B------:R-:W2:Y:S01]  /*1cff0*/  LDC R16, c[0x0][0x230] ;  /* 0x00008c00ff107b82 */ /* 0x000ea20000000800 */
[----:B------:R-:W-:Y:S07]  /*1d000*/  STL.64 [R1+0x928], R30 ;  /* 0x0009281e01007387 */ /* 0x000fee0000100a00 */
[----:B------:R-:W4:Y:S01]  /*1d010*/  LDC R17, c[0x0][0x230] ;  /* 0x00008c00ff117b82 */ /* 0x000f220000000800 */
[----:B------:R-:W-:Y:S01]  /*1d020*/  STL.64 [R1+0x930], R28 ;  /* 0x0009301c01007387 */ /* 0x000fe20000100a00 */
[----:B------:R-:W-:-:S03]  /*1d030*/  ISETP.GE.U32.AND P5, PT, R12, 0x7ffffe87, PT ;  /* 0x7ffffe870c00780c */ /* 0x000fc60003fa6070 */
[----:B------:R1:W-:Y:S01]  /*1d040*/  STL.64 [R1+0x938], R20 ;  /* 0x0009381401007387 */ /* 0x0003e20000100a00 */
[----:B------:R-:W-:-:S04]  /*1d050*/  IMAD.WIDE R14, R4, 0x4, R14 ;  /* 0x00000004040e7825 */ /* 0x000fc800078e020e */
[----:B------:R-:W-:-:S04]  /*1d060*/  IMAD.WIDE R36, R4, 0x4, R198 ;  /* 0x0000000404247825 */ /* 0x000fc800078e02c6 */
[----:B-1----:R-:W-:-:S04]  /*1d070*/  IMAD.WIDE R20, R4, 0x4, R230 ;  /* 0x0000000404147825 */ /* 0x002fc800078e02e6 */
[----:B------:R-:W-:Y:S01]  /*1d080*/  IMAD.WIDE R34, R4, 0x4, R200 ;  /* 0x0000000404227825 */ /* 0x000fe200078e02c8 */
[----:B------:R1:W-:Y:S01]  /*1d090*/  LDGSTS.E [R251+0x78004], desc[UR60][R20.64], !P6 ;  /* 0x7800400014fb7fae */ /* 0x0003e2000f12187c */
[----:B------:R-:W-:Y:S02]  /*1d0a0*/  ISETP.GE.U32.AND P6, PT, R2, 0x7ffffe85, PT ;  /* 0x7ffffe850200780c */ /* 0x000fe40003fc6070 */
[C---:B------:R-:W-:Y:S01]  /*1d0b0*/  IMAD.WIDE R32, R4.reuse, 0x4, R202 ;  /* 0x0000000404207825 */ /* 0x040fe200078e02ca */
[----:B------:R-:W-:Y:S03]  /*1d0c0*/  LDGSTS.E [R251+0x78008], desc[UR60][R14.64], !P2 ;  /* 0x780080000efb7fae */ /* 0x000fe6000d12187c */
[----:B---3--:R-:W-:Y:S01]  /*1d0d0*/  VIADD R12, R19, 0xffffff63 ;  /* 0xffffff63130c7836 */ /* 0x008fe20000000000 */
[----:B------:R-:W-:Y:S01]  /*1d0e0*/  LDGSTS.E [R251+0x7800c], desc[UR60][R36.64], !P4 ;  /* 0x7800c00024fb7fae */ /* 0x000fe2000e12187c */
[----:B------:R-:W-:Y:S01]  /*1d0f0*/  IMAD.WIDE R30, R4, 0x4, R204 ;  /* 0x00000004041e7825 */ /* 0x000fe200078e02cc */
[----:B------:R-:W3:Y:S02]  /*1d100*/  LDC R19, c[0x0][0x230] ;  /* 0x00008c00ff137b82 */ /* 0x000ee40000000800 */
[----:B------:R-:W-:Y:S01]  /*1d110*/  LDGSTS.E [R251+0x7c000], desc[UR60][R34.64], !P1 ;  /* 0x7c00000022fb7fae */ /* 0x000fe2000c92187c */
[----:B------:R-:W-:Y:S01]  /*1d120*/  VIADD R2, R13, 0xffffff62 ;  /* 0xffffff620d027836 */ /* 0x000fe20000000000 */
[----:B------:R-:W-:-:S02]  /*1d130*/  ISETP.GE.U32.AND P2, PT, R12, 0x7ffffee4, PT ;  /* 0x7ffffee40c00780c */ /* 0x000fc40003f46070 */
[----:B------:R1:W-:Y:S01]  /*1d140*/  LDGSTS.E [R251+0x7c004], desc[UR60][R32.64], !P5 ;  /* 0x7c00400020fb7fae */ /* 0x0003e2000e92187c */
[----:B--2---:R-:W-:Y:S02]  /*1d150*/  VIADD R12, R16, 0xffffff61 ;  /* 0xffffff61100c7836 */ /* 0x004fe40000000000 */
[----:B------:R-:W-:Y:S01]  /*1d160*/  IMAD.WIDE R28, R4, 0x4, R206 ;  /* 0x00000004041c7825 */ /* 0x000fe200078e02ce */
[----:B------:R2:W-:Y:S01]  /*1d170*/  LDGSTS.E [R251+0x7c008], desc[UR60][R30.64], !P3 ;  /* 0x7c0080001efb7fae */ /* 0x0005e2000d92187c */
[----:B------:R-:W-:Y:S01]  /*1d180*/  ISETP.GE.U32.AND P3, PT, R2, 0x7ffffee3, PT ;  /* 0x7ffffee30200780c */ /* 0x000fe20003f66070 */
[----:B------:R-:W3:Y:S01]  /*1d190*/  LDC R16, c[0x0][0x230] ;  /* 0x00008c00ff107b82 */ /* 0x000ee20000000800 */
[----:B----4-:R-:W-:Y:S02]  /*1d1a0*/  VIADD R2, R17, 0xffffff60 ;  /* 0xffffff6011027836 */ /* 0x010fe40000000000 */
[----:B------:R-:W-:Y:S01]  /*1d1b0*/  VIADD R13, R18, 0xffffff43 ;  /* 0xffffff43120d7836 */ /* 0x000fe20000000000 */
[----:B------:R4:W-:Y:S01]  /*1d1c0*/  STL.64 [R1+0xa18], R24 ;  /* 0x000a181801007387 */ /* 0x0009e20000100a00 */
[----:B------:R-:W-:-:S02]  /*1d1d0*/  ISETP.GE.U32.AND P4, PT, R12, 0x7ffffee2, PT ;  /* 0x7ffffee20c00780c */ /* 0x000fc40003f86070 */
[----:B------:R-:W-:Y:S01]  /*1d1e0*/  ISETP.GE.U32.AND P5, PT, R2, 0x7ffffee1, PT ;  /* 0x7ffffee10200780c */ /* 0x000fe20003fa6070 */
[----:B------:R1:W-:Y:S01]  /*1d1f0*/  STL.64 [R1+0xa20], R20 ;  /* 0x000a201401007387 */ /* 0x0003e20000100a00 */
[----:B------:R-:W-:Y:S01]  /*1d200*/  IMAD.WIDE R216, R4, 0x4, R216 ;  /* 0x0000000404d87825 */ /* 0x000fe200078e02d8 */
[----:B------:R-:W3:Y:S02]  /*1d210*/  LDC R17, c[0x0][0x230] ;  /* 0x00008c00ff117b82 */ /* 0x000ee40000000800 */
[----:B------:R2:W-:Y:S01]  /*1d220*/  LDGSTS.E [R251+0x7c00c], desc[UR60][R28.64], !P6 ;  /* 0x7c00c0001cfb7fae */ /* 0x0005e2000f12187c */
[----:B------:R-:W-:-:S03]  /*1d230*/  ISETP.GE.U32.AND P6, PT, R13, 0x7ffffec4, PT ;  /* 0x7ffffec40d00780c */ /* 0x000fc60003fc6070 */
[----:B------:R-:W-:Y:S01]  /*1d240*/  STL.64 [R1+0xa28], R14 ;  /* 0x000a280e01007387 */ /* 0x000fe20000100a00 */
[C---:B------:R-:W-:Y:S01]  /*1d250*/  IMAD.WIDE R210, R4.reuse, 0x4, R210 ;  /* 0x0000000404d27825 */ /* 0x040fe200078e02d2 */
[----:B----4-:R-:W4:Y:S02]  /*1d260*/  LDC R24, c[0x0][0x230] ;  /* 0x00008c00ff187b82 */ /* 0x010f240000000800 */
[----:B------:R-:W-:Y:S04]  /*1d270*/  STL.64 [R1+0xa30], R36 ;  /* 0x000a302401007387 */ /* 0x000fe80000100a00 */
[----:B------:R-:W-:Y:S01]  /*1d280*/  STL.64 [R1+0xb18], R34 ;  /* 0x000b182201007387 */ /* 0x000fe20000100a00 */
[C---:B------:R-:W-:Y:S01]  /*1d290*/  IMAD.WIDE R226, R4.reuse, 0x4, R226 ;  /* 0x0000000404e27825 */ /* 0x040fe200078e02e2 */
[----:B-1----:R-:W1:Y:S02]  /*1d2a0*/  LDC R20, c[0x0][0x230] ;  /* 0x00008c00ff147b82 */ /* 0x002e640000000800 */
[----:B------:R2:W-:Y:S01]  /*1d2b0*/  STL.64 [R1+0xb20], R32 ;  /* 0x000b202001007387 */ /* 0x0005e20000100a00 */
[----:B------:R-:W-:-:S03]  /*1d2c0*/  IMAD.WIDE R214, R4, 0x4, R214 ;  /* 0x0000000404d67825 */ /* 0x000fc600078e02d6 */
[----:B------:R2:W-:Y:S02]  /*1d2d0*/  STL.64 [R1+0xb28], R30 ;  /* 0x000b281e01007387 */ /* 0x0005e40000100a00 */
[----:B------:R-:W3:Y:S02]  /*1d2e0*/  LDC R21, c[0x0][0x230] ;  /* 0x00008c00ff157b82 */ /* 0x000ee40000000800 */
[----:B------:R2:W-:Y:S02]  /*1d2f0*/  STL.64 [R1+0xb30], R28 ;  /* 0x000b301c01007387 */ /* 0x0005e40000100a00 */
[C---:B--2---:R-:W-:Y:S02]  /*1d300*/  IMAD.WIDE R32, R4.reuse, 0x4, R222 ;  /* 0x0000000404207825 */ /* 0x044fe400078e02de */
[----:B------:R-:W-:Y:S02]  /*1d310*/  LDGSTS.E [R0+0x70000], desc[UR60][R216.64], !P2 ;  /* 0x70000000d8007fae */ /* 0x000fe4000d12187c */
[----:B------:R-:W2:Y:S01]  /*1d320*/  LDC R14, c[0x0][0x230] ;  /* 0x00008c00ff0e7b82 */ /* 0x000ea20000000800 */
[C---:B------:R-:W-:Y:S01]  /*1d330*/  IMAD.WIDE R30, R4.reuse, 0x4, R220 ;  /* 0x00000004041e7825 */ /* 0x040fe200078e02dc */
[----:B------:R4:W-:Y:S03]  /*1d340*/  STL.64 [R1+0x8e0], R32 ;  /* 0x0008e02001007387 */ /* 0x0009e60000100a00 */
[----:B------:R-:W-:Y:S01]  /*1d350*/  IMAD.WIDE R28, R4, 0x4, R218 ;  /* 0x00000004041c7825 */ /* 0x000fe200078e02da */
[----:B------:R-:W-:Y:S02]  /*1d360*/  LDGSTS.E [R0+0x70004], desc[UR60][R210.64], !P3 ;  /* 0x70004000d2007fae */ /* 0x000fe4000d92187c */
[----:B------:R-:W2:Y:S02]  /*1d370*/  LDC R15, c[0x0][0x230] ;  /* 0x00008c00ff0f7b82 */ /* 0x000ea40000000800 */
[----:B------:R-:W2:Y:S04]  /*1d380*/  LDL.LU.64 R56, [R1+0x58] ;  /* 0x0000580001387983 */ /* 0x000ea80000300a00 */
[----:B------:R-:W-:Y:S02]  /*1d390*/  LDGSTS.E [R0+0x70008], desc[UR60][R226.64], !P4 ;  /* 0x70008000e2007fae */ /* 0x000fe4000e12187c */
[----:B------:R-:W2:Y:S02]  /*1d3a0*/  LDC R13, c[0x0][0x230] ;  /* 0x00008c00ff0d7b82 */ /* 0x000ea40000000800 */
[----:B------:R-:W-:Y:S04]  /*1d3b0*/  STL.64 [R1+0x8e8], R30 ;  /* 0x0008e81e01007387 */ /* 0x000fe80000100a00 */
[----:B------:R-:W-:Y:S02]  /*1d3c0*/  LDGSTS.E [R0+0x7000c], desc[UR60][R214.64], !P5 ;  /* 0x7000c000d6007fae */ /* 0x000fe4000e92187c */
[----:B------:R-:W2:Y:S02]  /*1d3d0*/  LDC R18, c[0x0][0x230] ;  /* 0x00008c00ff127b82 */ /* 0x000ea40000000800 */
[----:B------:R-:W2:Y:S04]  /*1d3e0*/  LDL.LU.64 R40, [R1+0x50] ;  /* 0x0000500001287983 */ /* 0x000ea80000300a00 */
[----:B------:R-:W-:Y:S04]  /*1d3f0*/  LDGSTS.E [R0+0x74000], desc[UR60][R32.64], !P6 ;  /* 0x7400000020007fae */ /* 0x000fe8000f12187c */
[----:B------:R-:W-:Y:S04]  /*1d400*/  STL.64 [R1+0x8f0], R28 ;  /* 0x0008f01c01007387 */ /* 0x000fe80000100a00 */
[----:B----4-:R-:W4:Y:S04]  /*1d410*/  LDL.LU.64 R32, [R1+0x48] ;  /* 0x0000480001207983 */ /* 0x010f280000300a00 */
[----:B------:R-:W4:Y:S04]  /*1d420*/  LDL.LU.64 R34, [R1+0x40] ;  /* 0x0000400001227983 */ /* 0x000f280000300a00 */
[----:B------:R-:W4:Y:S04]  /*1d430*/  LDL.LU.64 R36, [R1+0x38] ;  /* 0x0000380001247983 */ /* 0x000f280000300a00 */
[----:B------:R-:W4:Y:S01]  /*1d440*/  LDL.LU.64 R44, [R1+0x30] ;  /* 0x00003000012c7983 */ /* 0x000f220000300a00 */
[----:B-1----:R-:W-:Y:S01]  /*1d450*/  VIADD R2, R20, 0xffffff42 ;  /* 0xffffff4214027836 */ /* 0x002fe20000000000 */
[----:B---3--:R-:W-:-:S04]  /*1d460*/  IADD3 R12, R21, -0xbf, RZ ;  /* 0xffffff41150c7810 */ /* 0x008fc80007ffe0ff */
[----:B------:R-:W-:Y:S01]  /*1d470*/  ISETP.GE.U32.AND P1, PT, R2, 0x7ffffec3, PT ;  /* 0x7ffffec30200780c */ /* 0x000fe20003f26070 */
[----:B------:R-:W-:Y:S01]  /*1d480*/  VIADD R2, R24, 0xffffff40 ;  /* 0xffffff4018027836 */ /* 0x000fe20000000000 */
[----:B------:R-:W-:Y:S01]  /*1d490*/  ISETP.GE.U32.AND P2, PT, R12, 0x7ffffec2, PT ;  /* 0x7ffffec20c00780c */ /* 0x000fe20003f46070 */
[----:B--2---:R-:W-:Y:S02]  /*1d4a0*/  VIADD R12, R14, 0xffffff23 ;  /* 0xffffff230e0c7836 */ /* 0x004fe40000000000 */
[----:B------:R-:W1:Y:S01]  /*1d4b0*/  LDC R14, c[0x0][0x230] ;  /* 0x00008c00ff0e7b82 */ /* 0x000e620000000800 */
[----:B------:R-:W-:Y:S01]  /*1d4c0*/  ISETP.GE.U32.AND P3, PT, R2, 0x7ffffec1, PT ;  /* 0x7ffffec10200780c */ /* 0x000fe20003f66070 */
[----:B------:R-:W-:-:S05]  /*1d4d0*/  VIADD R2, R15, 0xffffff22 ;  /* 0xffffff220f027836 */ /* 0x000fca0000000000 */
[----:B------:R-:W-:Y:S01]  /*1d4e0*/  ISETP.GE.U32.AND P5, PT, R2, 0x7ffffea3, PT ;  /* 0x7ffffea30200780c */ /* 0x000fe20003fa6070 */
[----:B------:R-:W-:Y:S01]  /*1d4f0*/  VIADD R2, R13, 0xffffff21 ;  /* 0xffffff210d027836 */ /* 0x000fe20000000000 */
[----:B------:R-:W-:Y:S01]  /*1d500*/  ISETP.GE.U32.AND P4, PT, R12, 0x7ffffea4, PT ;  /* 0x7ffffea40c00780c */ /* 0x000fe20003f86070 */
[----:B------:R-:W-:Y:S01]  /*1d510*/  IMAD.WIDE R24, R4, 0x4, R26 ;  /* 0x0000000404187825 */ /* 0x000fe200078e021a */
[----:B------:R-:W-:Y:S02]  /*1d520*/  LDGSTS.E [R0+0x74004], desc[UR60][R30.64], !P1 ;  /* 0x740040001e007fae */ /* 0x000fe4000c92187c */
[----:B------:R-:W-:Y:S01]  /*1d530*/  ISETP.GE.U32.AND P6, PT, R2, 0x7ffffea2, PT ;  /* 0x7ffffea20200780c */ /* 0x000fe20003fc6070 */
[----:B------:R-:W-:Y:S01]  /*1d540*/  VIADD R2, R16, 0xffffff03 ;  /* 0xffffff0310027836 */ /* 0x000fe20000000000 */
[----:B------:R-:W-:Y:S01]  /*1d550*/  LDGSTS.E [R0+0x74008], desc[UR60][R28.64], !P2 ;  /* 0x740080001c007fae */ /* 0x000fe2000d12187c */
[----:B------:R-:W-:-:S04]  /*1d560*/  IMAD.WIDE R20, R4, 0x4, R228 ;  /* 0x0000000404147825 */ /* 0x000fc800078e02e4 */
[----:B------:R-:W-:Y:S01]  /*1d570*/  VIADD R12, R17, 0xffffff20 ;  /* 0xffffff20110c7836 */ /* 0x000fe20000000000 */
[----:B------:R2:W-:Y:S01]  /*1d580*/  STL.64 [R1+0x8f8], R24 ;  /* 0x0008f81801007387 */ /* 0x0005e20000100a00 */
[----:B------:R-:W-:Y:S01]  /*1d590*/  IMAD.WIDE R16, R4, 0x4, R224 ;  /* 0x0000000404107825 */ /* 0x000fe200078e02e0 */
[----:B------:R-:W-:Y:S02]  /*1d5a0*/  ISETP.GE.U32.AND P2, PT, R2, 0x7ffffe84, PT ;  /* 0x7ffffe840200780c */ /* 0x000fe40003f46070 */
[----:B------:R-:W3:Y:S01]  /*1d5b0*/  LDL.LU.64 R46, [R1+0x858] ;  /* 0x00085800012e7983 */ /* 0x000ee20000300a00 */
[----:B------:R-:W-:-:S03]  /*1d5c0*/  VIADD R2, R18, 0xffffff02 ;  /* 0xffffff0212027836 */ /* 0x000fc60000000000 */
[----:B------:R2:W-:Y:S04]  /*1d5d0*/  STL.64 [R1+0x9e0], R20 ;  /* 0x0009e01401007387 */ /* 0x0005e80000100a00 */
[----:B------:R-:W3:Y:S01]  /*1d5e0*/  LDL.LU.64 R42, [R1+0x818] ;  /* 0x00081800012a7983 */ /* 0x000ee20000300a00 */
[----:B------:R-:W-:-:S03]  /*1d5f0*/  ISETP.GE.U32.AND P1, PT, R12, 0x7ffffea1, PT ;  /* 0x7ffffea10c00780c */ /* 0x000fc60003f26070 */
[----:B------:R4:W-:Y:S01]  /*1d600*/  STL.64 [R1+0x9e8], R16 ;  /* 0x0009e81001007387 */ /* 0x0009e20000100a00 */
[----:B------:R-:W-:-:S03]  /*1d610*/  VIADD R12, R19, 0xffffff01 ;  /* 0xffffff01130c7836 */ /* 0x000fc60000000000 */
[----:B------:R2:W-:Y:S01]  /*1d620*/  LDGSTS.E [R0+0x7400c], desc[UR60][R24.64], !P3 ;  /* 0x7400c00018007fae */ /* 0x0005e2000d92187c */
[----:B------:R-:W-:-:S03]  /*1d630*/  ISETP.GE.U32.AND P3, PT, R2, 0x7ffffe83, PT ;  /* 0x7ffffe830200780c */ /* 0x000fc60003f66070 */
[----:B------:R-:W3:Y:S01]  /*1d640*/  LDL.LU.64 R70, [R1+0x7d8] ;  /* 0x0007d80001467983 */ /* 0x000ee20000300a00 */
[----:B------:R-:W-:-:S03]  /*1d650*/  IMAD.SHL.U32 R2, R7, 0x80, RZ ;  /* 0x0000008007027824 */ /* 0x000fc600078e00ff */
[----:B------:R-:W3:Y:S01]  /*1d660*/  LDL.LU.64 R38, [R1+0x798] ;  /* 0x0007980001267983 */ /* 0x000ee20000300a00 */
[----:B-1----:R-:W-:-:S03]  /*1d670*/  IADD3 R13, R14, -0x100, RZ ;  /* 0xffffff000e0d7810 */ /* 0x002fc60007ffe0ff */
[----:B------:R1:W-:Y:S04]  /*1d680*/  LDGSTS.E [R0+0x78000], desc[UR60][R20.64], !P4 ;  /* 0x7800000014007fae */ /* 0x0003e8000e12187c */
[----:B------:R-:W3:Y:S04]  /*1d690*/  LDL.LU.64 R52, [R1+0x758] ;  /* 0x0007580001347983 */ /* 0x000ee80000300a00 */
[----:B------:R-:W3:Y:S04]  /*1d6a0*/  LDL.LU.64 R66, [R1+0x718] ;  /* 0x0007180001427983 */ /* 0x000ee80000300a00 */
[----:B------:R-:W5:Y:S01]  /*1d6b0*/  LDL.LU R7, [R1+0x1534] ;  /* 0x0015340001077983 */ /* 0x000f620000300800 */
[----:B------:R-:W-:-:S03]  /*1d6c0*/  ISETP.GE.U32.AND P4, PT, R12, 0x7ffffe82, PT ;  /* 0x7ffffe820c00780c */ /* 0x000fc60003f86070 */
[----:B------:R4:W-:Y:S01]  /*1d6d0*/  LDGSTS.E [R0+0x78004], desc[UR60][R16.64], !P5 ;  /* 0x7800400010007fae */ /* 0x0009e2000e92187c */
[----:B------:R-:W-:Y:S01]  /*1d6e0*/  ISETP.GE.U32.AND P5, PT, R13, 0x7ffffe81, PT ;  /* 0x7ffffe810d00780c */ /* 0x000fe20003fa6070 */
[C---:B--2---:R-:W-:Y:S02]  /*1d6f0*/  IMAD.WIDE R24, R4.reuse, 0x4, R56 ;  /* 0x0000000404187825 */ /* 0x044fe400078e0238 */
[----:B------:R-:W2:Y:S04]  /*1d700*/  LDL.LU.64 R56, [R1+0x6d8] ;  /* 0x0006d80001387983 */ /* 0x000ea80000300a00 */
[----:B------:R2:W-:Y:S04]  /*1d710*/  STL.64 [R1+0x860], R24 ;  /* 0x0008601801007387 */ /* 0x0005e80000100a00 */
[----:B------:R2:W-:Y:S01]  /*1d720*/  LDGSTS.E [R0+0x78008], desc[UR60][R24.64], !P6 ;  /* 0x7800800018007fae */ /* 0x0005e2000f12187c */
[----:B-1----:R-:W-:-:S03]  /*1d730*/  IMAD.WIDE R20, R4, 0x4, R40 ;  /* 0x0000000404147825 */ /* 0x002fc600078e0228 */
[----:B------:R-:W2:Y:S04]  /*1d740*/  LDL.LU.64 R40, [R1+0x698] ;  /* 0x0006980001287983 */ /* 0x000ea80000300a00 */
[----:B------:R1:W-:Y:S04]  /*1d750*/  STL.64 [R1+0x9f0], R20 ;  /* 0x0009f01401007387 */ /* 0x0003e80000100a00 */
[----:B------:R1:W-:Y:S01]  /*1d760*/  LDGSTS.E [R0+0x7800c], desc[UR60][R20.64], !P1 ;  /* 0x7800c00014007fae */ /* 0x0003e2000c92187c */
[----:B----4-:R-:W-:-:S03]  /*1d770*/  IMAD.WIDE R18, R4, 0x4, R32 ;  /* 0x0000000404127825 */ /* 0x010fc600078e0220 */
[----:B------:R-:W4:Y:S01]  /*1d780*/  LDL.LU.64 R32, [R1+0x658] ;  /* 0x0006580001207983 */ /* 0x000f220000300a00 */
[----:B------:R-:W-:-:S03]  /*1d790*/  IMAD.WIDE R16, R4, 0x4, R34 ;  /* 0x0000000404107825 */ /* 0x000fc600078e0222 */
[----:B------:R1:W-:Y:S01]  /*1d7a0*/  STL.64 [R1+0xad8], R18 ;  /* 0x000ad81201007387 */ /* 0x0003e20000100a00 */
[----:B------:R-:W-:-:S03]  /*1d7b0*/  IMAD.WIDE R14, R4, 0x4, R36 ;  /* 0x00000004040e7825 */ /* 0x000fc600078e0224 */
[----:B------:R1:W-:Y:S01]  /*1d7c0*/  STL.64 [R1+0xae0], R16 ;  /* 0x000ae01001007387 */ /* 0x0003e20000100a00 */
[----:B------:R-:W-:-:S03]  /*1d7d0*/  IMAD.WIDE R12, R4, 0x4, R44 ;  /* 0x00000004040c7825 */ /* 0x000fc600078e022c */
[----:B------:R-:W4:Y:S04]  /*1d7e0*/  LDL.LU.64 R44, [R1+0x618] ;  /* 0x00061800012c7983 */ /* 0x000f280000300a00 */
[----:B------:R1:W-:Y:S04]  /*1d7f0*/  STL.64 [R1+0xae8], R14 ;  /* 0x000ae80e01007387 */ /* 0x0003e80000100a00 */
[----:B------:R1:W-:Y:S04]  /*1d800*/  STL.64 [R1+0xaf0], R12 ;  /* 0x000af00c01007387 */ /* 0x0003e80000100a00 */
[----:B------:R-:W4:Y:S04]  /*1d810*/  LDL.LU.64 R36, [R1+0x5d8] ;  /* 0x0005d80001247983 */ /* 0x000f280000300a00 */
[----:B------:R-:W4:Y:S04]  /*1d820*/  LDL.LU.64 R34, [R1+0x598] ;  /* 0x0005980001227983 */ /* 0x000f280000300a00 */
[----:B------:R-:W-:Y:S04]  /*1d830*/  STL [R1], RZ ;  /* 0x000000ff01007387 */ /* 0x000fe80000100800 */
[----:B------:R-:W-:Y:S04]  /*1d840*/  STL [R1+0x4], RZ ;  /* 0x000004ff01007387 */ /* 0x000fe80000100800 */
[----:B------:R1:W-:Y:S04]  /*1d850*/  LDGSTS.E [R0+0x7c000], desc[UR60][R18.64], !P2 ;  /* 0x7c00000012007fae */ /* 0x0003e8000d12187c */
[----:B------:R1:W-:Y:S01]  /*1d860*/  LDGSTS.E [R0+0x7c004], desc[UR60][R16.64], !P3 ;  /* 0x7c00400010007fae */ /* 0x0003e2000d92187c */
[----:B---3--:R-:W-:-:S03]  /*1d870*/  IMAD.WIDE R76, R2, 0x4, R46 ;  /* 0x00000004024c7825 */ /* 0x008fc600078e022e */
[----:B------:R3:W-:Y:S04]  /*1d880*/  LDGSTS.E [R0+0x7c008], desc[UR60][R14.64], !P4 ;  /* 0x7c0080000e007fae */ /* 0x0007e8000e12187c */
[----:B------:R3:W-:Y:S01]  /*1d890*/  LDGSTS.E [R0+0x7c00c], desc[UR60][R12.64], !P5 ;  /* 0x7c00c0000c007fae */ /* 0x0007e2000e92187c */
[----:B------:R-:W-:-:S03]  /*1d8a0*/  IMAD.WIDE R74, R2, 0x4, R42 ;  /* 0x00000004024a7825 */ /* 0x000fc600078e022a */
[----:B------:R-:W3:Y:S04]  /*1d8b0*/  LDL.LU.64 R42, [R1+0x558] ;  /* 0x00055800012a7983 */ /* 0x000ee80000300a00 */
[----:B------:R-:W0:Y:S04]  /*1d8c0*/  LDGDEPBAR ;  /* 0x00000000000079af */ /* 0x000e280000000000 */
[----:B------:R1:W-:Y:S01]  /*1d8d0*/  LDGSTS.E [R244+0x20000], desc[UR60][R76.64], P0 ;  /* 0x200000004cf47fae */ /* 0x0003e2000812187c */
[----:B------:R-:W-:-:S03]  /*1d8e0*/  IMAD.WIDE R72, R2, 0x4, R70 ;  /* 0x0000000402487825 */ /* 0x000fc600078e0246 */
[----:B------:R1:W-:Y:S01]  /*1d8f0*/  LDGSTS.E [R244+0x20400], desc[UR60][R74.64], P0 ;  /* 0x204000004af47fae */ /* 0x0003e2000812187c */
[----:B------:R-:W-:-:S03]  /*1d900*/  IMAD.WIDE R70, R2, 0x4, R38 ;  /* 0x0000000402467825 */ /* 0x000fc600078e0226 */
[----:B------:R-:W3:Y:S04]  /*1d910*/  LDL.LU.64 R38, [R1+0x518] ;  /* 0x0005180001267983 */ /* 0x000ee80000300a00 */
[----:B------:R-:W-:Y:S01]  /*1d920*/  STL.64 [R1+0x858], R76 ;  /* 0x0008584c01007387 */ /* 0x000fe20000100a00 */
[----:B------:R-:W-:-:S03]  /*1d930*/  IMAD.WIDE R68, R2, 0x4, R52 ;  /* 0x0000000402447825 */ /* 0x000fc600078e0234 */
[----:B------:R-:W-:Y:S01]  /*1d940*/  STL.64 [R1+0x818], R74 ;  /* 0x0008184a01007387 */ /* 0x000fe20000100a00 */
[----:B------:R-:W-:-:S03]  /*1d950*/  IMAD.WIDE R66, R2, 0x4, R66 ;  /* 0x0000000402427825 */ /* 0x000fc600078e0242 */
[----:B------:R-:W3:Y:S04]  /*1d960*/  LDL.LU.64 R54, [R1+0x4d8] ;  /* 0x0004d80001367983 */ /* 0x000ee80000300a00 */
[----:B------:R-:W-:Y:S04]  /*1d970*/  STL.64 [R1+0x7d8], R72 ;  /* 0x0007d84801007387 */ /* 0x000fe80000100a00 */
[----:B------:R-:W3:Y:S04]  /*1d980*/  LDL.LU.64 R52, [R1+0x498] ;  /* 0x0004980001347983 */ /* 0x000ee80000300a00 */
[----:B------:R-:W-:Y:S04]  /*1d990*/  STL.64 [R1+0xbb8], R70 ;  /* 0x000bb84601007387 */ /* 0x000fe80000100a00 */
[----:B------:R-:W-:Y:S04]  /*1d9a0*/  STL.64 [R1+0xc08], R68 ;  /* 0x000c084401007387 */ /* 0x000fe80000100a00 */
[----:B------:R-:W3:Y:S04]  /*1d9b0*/  LDL.LU.64 R50, [R1+0x458] ;  /* 0x0004580001327983 */ /* 0x000ee80000300a00 */
[----:B------:R-:W3:Y:S04]  /*1d9c0*/  LDL.LU.64 R48, [R1+0x418] ;  /* 0x0004180001307983 */ /* 0x000ee80000300a00 */
[----:B------:R-:W-:Y:S04]  /*1d9d0*/  STL.64 [R1+0xc68], R66 ;  /* 0x000c684201007387 */ /* 0x000fe80000100a00 */
[----:B------:R1:W-:Y:S04]  /*1d9e0*/  LDGSTS.E [R244+0x20800], desc[UR60][R72.64], P0 ;  /* 0x2080000048f47fae */ /* 0x0003e8000812187c */
[----:B------:R1:W-:Y:S04]  /*1d9f0*/  LDGSTS.E [R244+0x20c00], desc[UR60][R70.64], P0 ;  /* 0x20c0000046f47fae */ /* 0x0003e8000812187c */
[----:B------:R1:W-:Y:S04]  /*1da00*/  LDGSTS.E [R244+0x21000], desc[UR60][R68.64], P0 ;  /* 0x2100000044f47fae */ /* 0x0003e8000812187c */
[----:B------:R1:W-:Y:S01]  /*1da10*/  LDGSTS.E [R244+0x21400], desc[UR60][R66.64], P0 ;  /* 0x2140000042f47fae */ /* 0x0003e2000812187c */
[----:B--2---:R-:W-:-:S05]  /*1da20*/  IMAD.WIDE R64, R2, 0x4, R56 ;  /* 0x0000000402407825 */ /* 0x004fca00078e0238 */
[----:B------:R2:W-:Y:S01]  /*1da30*/  LDGSTS.E [R244+0x21800], desc[UR60][R64.64], P0 ;  /* 0x2180000040f47fae */ /* 0x0005e2000812187c */
[----:B------:R-:W-:-:S05]  /*1da40*/  IMAD.WIDE R62, R2, 0x4, R40 ;  /* 0x00000004023e7825 */ /* 0x000fca00078e0228 */
[----:B------:R2:W-:Y:S01]  /*1da50*/  LDGSTS.E [R244+0x21c00], desc[UR60][R62.64], P0 ;  /* 0x21c000003ef47fae */ /* 0x0005e2000812187c */
[----:B----4-:R-:W-:-:S05]  /*1da60*/  IMAD.WIDE R60, R2, 0x4, R32 ;  /* 0x00000004023c7825 */ /* 0x010fca00078e0220 */
[----:B------:R-:W-:Y:S01]  /*1da70*/  LDGSTS.E [R244+0x22000], desc[UR60][R60.64], P0 ;  /* 0x220000003cf47fae */ /* 0x000fe2000812187c */
[----:B------:R-:W-:-:S03]  /*1da80*/  IMAD.WIDE R58, R2, 0x4, R44 ;  /* 0x00000004023a7825 */ /* 0x000fc600078e022c */
[----:B------:R-:W4:Y:S04]  /*1da90*/  LDL.LU.64 R44, [R1+0x3d8] ;  /* 0x0003d800012c7983 */ /* 0x000f280000300a00 */
[----:B------:R-:W2:Y:S04]  /*1daa0*/  LDL.LU.64 R40, [R1+0x398] ;  /* 0x0003980001287983 */ /* 0x000ea80000300a00 */
[----:B------:R-:W-:Y:S01]  /*1dab0*/  STL.64 [R1+0xca8], R64 ;  /* 0x000ca84001007387 */ /* 0x000fe20000100a00 */
[----:B------:R-:W-:-:S03]  /*1dac0*/  IMAD.WIDE R56, R2, 0x4, R36 ;  /* 0x0000000402387825 */ /* 0x000fc600078e0224 */
[----:B------:R-:W2:Y:S01]  /*1dad0*/  LDL.LU.64 R36, [R1+0x358] ;  /* 0x0003580001247983 */ /* 0x000ea20000300a00 */
[----:B------:R-:W-:-:S03]  /*1dae0*/  IMAD.WIDE R46, R2, 0x4, R34 ;  /* 0x00000004022e7825 */ /* 0x000fc600078e0222 */
[----:B------:R-:W2:Y:S04]  /*1daf0*/  LDL.LU.64 R32, [R1+0x318] ;  /* 0x0003180001207983 */ /* 0x000ea80000300a00 */
[----:B------:R-:W-:Y:S04]  /*1db00*/  STL.64 [R1+0xce8], R62 ;  /* 0x000ce83e01007387 */ /* 0x000fe80000100a00 */
[----:B------:R-:W2:Y:S04]  /*1db10*/  LDL.LU.64 R34, [R1+0x2d8] ;  /* 0x0002d80001227983 */ /* 0x000ea80000300a00 */
[----:B------:R-:W2:Y:S04]  /*1db20*/  LDL.LU.64 R86, [R1+0x298] ;  /* 0x0002980001567983 */ /* 0x000ea80000300a00 */
[----:B------:R-:W-:Y:S04]  /*1db30*/  STL.64 [R1+0xd30], R60 ;  /* 0x000d303c01007387 */ /* 0x000fe80000100a00 */
[----:B------:R-:W2:Y:S04]  /*1db40*/  LDL.LU.64 R110, [R1+0x258] ;  /* 0x00025800016e7983 */ /* 0x000ea80000300a00 */
[----:B------:R-:W2:Y:S04]  /*1db50*/  LDL.LU.64 R80, [R1+0x218] ;  /* 0x0002180001507983 */ /* 0x000ea80000300a00 */
[----:B------:R-:W-:Y:S04]  /*1db60*/  STL.64 [R1+0xd70], R58 ;  /* 0x000d703a01007387 */ /* 0x000fe80000100a00 */
[----:B------:R-:W2:Y:S04]  /*1db70*/  LDL.LU.64 R88, [R1+0x1d8] ;  /* 0x0001d80001587983 */ /* 0x000ea80000300a00 */
[----:B------:R-:W1:Y:S04]  /*1db80*/  LDL.LU.64 R126, [R1+0x198] ;  /* 0x00019800017e7983 */ /* 0x000e680000300a00 */
[----:B------:R-:W-:Y:S04]  /*1db90*/  STL.64 [R1+0xdb0], R56 ;  /* 0x000db03801007387 */ /* 0x000fe80000100a00 */
[----:B------:R-:W2:Y:S04]  /*1dba0*/  LDL.LU.64 R84, [R1+0x158] ;  /* 0x0001580001547983 */ /* 0x000ea80000300a00 */
[----:B------:R-:W2:Y:S04]  /*1dbb0*/  LDL.LU.64 R78, [R1+0x118] ;  /* 0x00011800014e7983 */ /* 0x000ea80000300a00 */
[----:B------:R1:W-:Y:S04]  /*1dbc0*/  STL.64 [R1+0xdf0], R46 ;  /* 0x000df02e01007387 */ /* 0x0003e80000100a00 */
[----:B------:R-:W2:Y:S04]  /*1dbd0*/  LDL.LU.64 R96, [R1+0xd8] ;  /* 0x0000d80001607983 */ /* 0x000ea80000300a00 */
[----:B------:R-:W2:Y:S01]  /*1dbe0*/  LDL.LU.64 R82, [R1+0x98] ;  /* 0x0000980001527983 */ /* 0x000ea20000300a00 */
[----:B---3--:R-:W-:-:S03]  /*1dbf0*/  IMAD.WIDE R42, R2, 0x4, R42 ;  /* 0x00000004022a7825 */ /* 0x008fc600078e022a */
[----:B------:R3:W-:Y:S01]  /*1dc00*/  LDGSTS.E [R244+0x22400], desc[UR60][R58.64], P0 ;  /* 0x224000003af47fae */ /* 0x0007e2000812187c */
[----:B------:R-:W-:-:S04]  /*1dc10*/  IMAD.WIDE R38, R2, 0x4, R38 ;  /* 0x0000000402267825 */ /* 0x000fc800078e0226 */
[C---:B------:R-:W-:Y:S01]  /*1dc20*/  IMAD.WIDE R54, R2.reuse, 0x4, R54 ;  /* 0x0000000402367825 */ /* 0x040fe200078e0236 */
[----:B------:R3:W-:Y:S03]  /*1dc30*/  STL.64 [R1+0xe30], R42 ;  /* 0x000e302a01007387 */ /* 0x0007e60000100a00 */
[C---:B------:R-:W-:Y:S01]  /*1dc40*/  IMAD.WIDE R52, R2.reuse, 0x4, R52 ;  /* 0x0000000402347825 */ /* 0x040fe200078e0234 */
[----:B------:R3:W-:Y:S03]  /*1dc50*/  STL.64 [R1+0xe70], R38 ;  /* 0x000e702601007387 */ /* 0x0007e60000100a00 */
[C---:B------:R-:W-:Y:S01]  /*1dc60*/  IMAD.WIDE R50, R2.reuse, 0x4, R50 ;  /* 0x0000000402327825 */ /* 0x040fe200078e0232 */
[----:B------:R-:W-:Y:S03]  /*1dc70*/  STL.64 [R1+0xeb0], R54 ;  /* 0x000eb03601007387 */ /* 0x000fe60000100a00 */
[C---:B------:R-:W-:Y:S01]  /*1dc80*/  IMAD.WIDE R48, R2.reuse, 0x4, R48 ;  /* 0x0000000402307825 */ /* 0x040fe200078e0230 */
[----:B------:R3:W-:Y:S04]  /*1dc90*/  STL.64 [R1+0xef0], R52 ;  /* 0x000ef03401007387 */ /* 0x0007e80000100a00 */
[----:B------:R-:W-:Y:S04]  /*1dca0*/  STL.64 [R1+0xf30], R50 ;  /* 0x000f303201007387 */ /* 0x000fe80000100a00 */
[----:B------:R-:W-:Y:S04]  /*1dcb0*/  STL.64 [R1+0xf70], R48 ;  /* 0x000f703001007387 */ /* 0x000fe80000100a00 */
[----:B------:R3:W-:Y:S04]  /*1dcc0*/  LDGSTS.E [R244+0x22800], desc[UR60][R56.64], P0 ;  /* 0x2280000038f47fae */ /* 0x0007e8000812187c */
[----:B------:R3:W-:Y:S04]  /*1dcd0*/  LDGSTS.E [R244+0x22c00], desc[UR60][R46.64], P0 ;  /* 0x22c000002ef47fae */ /* 0x0007e8000812187c */
[----:B------:R3:W-:Y:S04]  /*1dce0*/  LDGSTS.E [R244+0x23000], desc[UR60][R42.64], P0 ;  /* 0x230000002af47fae */ /* 0x0007e8000812187c */
[----:B------:R3:W-:Y:S04]  /*1dcf0*/  LDGSTS.E [R244+0x23400], desc[UR60][R38.64], P0 ;  /* 0x2340000026f47fae */ /* 0x0007e8000812187c */
[----:B------:R3:W-:Y:S04]  /*1dd00*/  LDGSTS.E [R244+0x23800], desc[UR60][R54.64], P0 ;  /* 0x2380000036f47fae */ /* 0x0007e8000812187c */
[----:B------:R3:W-:Y:S04]  /*1dd10*/  LDGSTS.E [R244+0x23c00], desc[UR60][R52.64], P0 ;  /* 0x23c0000034f47fae */ /* 0x0007e8000812187c */
[----:B------:R3:W-:Y:S04]  /*1dd20*/  LDGSTS.E [R244+0x24000], desc[UR60][R50.64], P0 ;  /* 0x2400000032f47fae */ /* 0x0007e8000812187c */
[----:B------:R3:W-:Y:S01]  /*1dd30*/  LDGSTS.E [R244+0x24400], desc[UR60][R48.64], P0 ;  /* 0x2440000030f47fae */ /* 0x0007e2000812187c */
[----:B----4-:R-:W-:-:S04]  /*1dd40*/  IMAD.WIDE R44, R2, 0x4, R44 ;  /* 0x00000004022c7825 */ /* 0x010fc800078e022c */
[C---:B--2---:R-:W-:Y:S01]  /*1dd50*/  IMAD.WIDE R40, R2.reuse, 0x4, R40 ;  /* 0x0000000402287825 */ /* 0x044fe200078e0228 */
[----:B------:R-:W-:Y:S03]  /*1dd60*/  STL.64 [R1+0xfa8], R44 ;  /* 0x000fa82c01007387 */ /* 0x000fe60000100a00 */
[C---:B------:R-:W-:Y:S01]  /*1dd70*/  IMAD.WIDE R36, R2.reuse, 0x4, R36 ;  /* 0x0000000402247825 */ /* 0x040fe200078e0224 */
[----:B------:R2:W-:Y:S03]  /*1dd80*/  STL.64 [R1+0xfe0], R40 ;  /* 0x000fe02801007387 */ /* 0x0005e60000100a00 */
[C---:B------:R-:W-:Y:S01]  /*1dd90*/  IMAD.WIDE R32, R2.reuse, 0x4, R32 ;  /* 0x0000000402207825 */ /* 0x040fe200078e0220 */
[----:B------:R-:W-:Y:S03]  /*1dda0*/  STL.64 [R1+0x1010], R36 ;  /* 0x0010102401007387 */ /* 0x000fe60000100a00 */
[C---:B------:R-:W-:Y:S01]  /*1ddb0*/  IMAD.WIDE R34, R2.reuse, 0x4, R34 ;  /* 0x0000000402227825 */ /* 0x040fe200078e0222 */
[----:B------:R4:W-:Y:S03]  /*1ddc0*/  STL.64 [R1+0x1040], R32 ;  /* 0x0010402001007387 */ /* 0x0009e60000100a00 */
        /* <DEDUP_REMOVED lines=8> */
[C---:B-1----:R-:W-:Y:S01]  /*1de50*/  IMAD.WIDE R20, R2.reuse, 0x4, R126 ;  /* 0x0000000402147825 */ /* 0x042fe200078e027e */
        /* <DEDUP_REMOVED lines=8> */
[----:B------:R1:W-:Y:S04]  /*1dee0*/  STL.64 [R1+0x1128], R14 ;  /* 0x0011280e01007387 */ /* 0x0003e80000100a00 */
[----:B------:R1:W-:Y:S04]  /*1def0*/  STL.64 [R1+0x1130], R12 ;  /* 0x0011300c01007387 */ /* 0x0003e80000100a00 */
[----:B------:R-:W4:Y:S04]  /*1df00*/  LDL.LU.64 R46, [R1+0x850] ;  /* 0x00085000012e7983 */ /* 0x000f280000300a00 */
[----:B---3--:R-:W3:Y:S04]  /*1df10*/  LDL.LU.64 R42, [R1+0x810] ;  /* 0x00081000012a7983 */ /* 0x008ee80000300a00 */
[----:B------:R-:W3:Y:S04]  /*1df20*/  LDL.LU.64 R70, [R1+0x7d0] ;  /* 0x0007d00001467983 */ /* 0x000ee80000300a00 */
[----:B------:R-:W3:Y:S04]  /*1df30*/  LDL.LU.64 R38, [R1+0x790] ;  /* 0x0007900001267983 */ /* 0x000ee80000300a00 */
[----:B------:R-:W3:Y:S04]  /*1df40*/  LDL.LU.64 R52, [R1+0x750] ;  /* 0x0007500001347983 */ /* 0x000ee80000300a00 */
[----:B------:R-:W3:Y:S04]  /*1df50*/  LDL.LU.64 R66, [R1+0x710] ;  /* 0x0007100001427983 */ /* 0x000ee80000300a00 */
[----:B------:R1:W-:Y:S04]  /*1df60*/  LDGSTS.E [R244+0x24800], desc[UR60][R44.64], P0 ;  /* 0x248000002cf47fae */ /* 0x0003e8000812187c */
[----:B------:R1:W-:Y:S04]  /*1df70*/  LDGSTS.E [R244+0x24c00], desc[UR60][R40.64], P0 ;  /* 0x24c0000028f47fae */ /* 0x0003e8000812187c */
[----:B------:R-:W3:Y:S04]  /*1df80*/  LDL.LU.64 R56, [R1+0x6d0] ;  /* 0x0006d00001387983 */ /* 0x000ee80000300a00 */
[----:B------:R1:W-:Y:S04]  /*1df90*/  LDGSTS.E [R244+0x25000], desc[UR60][R36.64], P0 ;  /* 0x2500000024f47fae */ /* 0x0003e8000812187c */
[----:B--2---:R-:W2:Y:S04]  /*1dfa0*/  LDL.LU.64 R40, [R1+0x690] ;  /* 0x0006900001287983 */ /* 0x004ea80000300a00 */
[----:B------:R1:W-:Y:S04]  /*1dfb0*/  LDGSTS.E [R244+0x25400], desc[UR60][R32.64], P0 ;  /* 0x2540000020f47fae */ /* 0x0003e8000812187c */
[----:B------:R1:W-:Y:S04]  /*1dfc0*/  LDGSTS.E [R244+0x25800], desc[UR60][R34.64], P0 ;  /* 0x2580000022f47fae */ /* 0x0003e8000812187c */
[----:B------:R1:W-:Y:S04]  /*1dfd0*/  LDGSTS.E [R244+0x25c00], desc[UR60][R30.64], P0 ;  /* 0x25c000001ef47fae */ /* 0x0003e8000812187c */
[----:B----4-:R-:W4:Y:S04]  /*1dfe0*/  LDL.LU.64 R32, [R1+0x650] ;  /* 0x0006500001207983 */ /* 0x010f280000300a00 */
[----:B------:R-:W4:Y:S04]  /*1dff0*/  LDL.LU.64 R44, [R1+0x610] ;  /* 0x00061000012c7983 */ /* 0x000f280000300a00 */
[----:B------:R-:W4:Y:S04]  /*1e000*/  LDL.LU.64 R36, [R1+0x5d0] ;  /* 0x0005d00001247983 */ /* 0x000f280000300a00 */
[----:B------:R-:W4:Y:S04]  /*1e010*/  LDL.LU.64 R34, [R1+0x590] ;  /* 0x0005900001227983 */ /* 0x000f280000300a00 */
        /* <DEDUP_REMOVED lines=8> */
[----:B------:R-:W-:-:S04]  /*1e0a0*/  IMAD.WIDE R76, R2, 0x4, R46 ;  /* 0x00000004024c7825 */ /* 0x000fc800078e022e */
[C---:B---3--:R-:W-:Y:S01]  /*1e0b0*/  IMAD.WIDE R74, R2.reuse, 0x4, R42 ;  /* 0x00000004024a7825 */ /* 0x048fe200078e022a */
[----:B------:R3:W-:Y:S03]  /*1e0c0*/  LDGSTS.E [R3+0x20080], desc[UR60][R76.64], P0 ;  /* 0x200800004c037fae */ /* 0x0007e6000812187c */
[C---:B------:R-:W-:Y:S01]  /*1e0d0*/  IMAD.WIDE R72, R2.reuse, 0x4, R70 ;  /* 0x0000000402487825 */ /* 0x040fe200078e0246 */
[----:B------:R-:W3:Y:S03]  /*1e0e0*/  LDL.LU.64 R42, [R1+0x550] ;  /* 0x00055000012a7983 */ /* 0x000ee60000300a00 */
[C---:B------:R-:W-:Y:S01]  /*1e0f0*/  IMAD.WIDE R70, R2.reuse, 0x4, R38 ;  /* 0x0000000402467825 */ /* 0x040fe200078e0226 */
[----:B------:R1:W-:Y:S04]  /*1e100*/  LDGSTS.E [R3+0x20480], desc[UR60][R74.64], P0 ;  /* 0x204800004a037fae */ /* 0x0003e8000812187c */
[----:B------:R-:W3:Y:S01]  /*1e110*/  LDL.LU.64 R38, [R1+0x510] ;  /* 0x0005100001267983 */ /* 0x000ee20000300a00 */
[----:B------:R-:W-:-:S03]  /*1e120*/  IMAD.WIDE R68, R2, 0x4, R52 ;  /* 0x0000000402447825 */ /* 0x000fc600078e0234 */
[----:B------:R-:W-:Y:S01]  /*1e130*/  STL.64 [R1+0x618], R76 ;  /* 0x0006184c01007387 */ /* 0x000fe20000100a00 */
[----:B------:R-:W-:-:S03]  /*1e140*/  IMAD.WIDE R66, R2, 0x4, R66 ;  /* 0x0000000402427825 */ /* 0x000fc600078e0242 */
[----:B------:R-:W-:Y:S04]  /*1e150*/  STL.64 [R1+0x698], R74 ;  /* 0x0006984a01007387 */ /* 0x000fe80000100a00 */
[----:B------:R-:W3:Y:S04]  /*1e160*/  LDL.LU.64 R54, [R1+0x4d0] ;  /* 0x0004d00001367983 */ /* 0x000ee80000300a00 */
[----:B------:R-:W-:Y:S01]  /*1e170*/  STL.64 [R1+0x6d8], R72 ;  /* 0x0006d84801007387 */ /* 0x000fe20000100a00 */
[----:B------:R-:W-:-:S03]  /*1e180*/  IMAD.WIDE R64, R2, 0x4, R56 ;  /* 0x0000000402407825 */ /* 0x000fc600078e0238 */
[----:B------:R-:W3:Y:S04]  /*1e190*/  LDL.LU.64 R52, [R1+0x490] ;  /* 0x0004900001347983 */ /* 0x000ee80000300a00 */
[----:B------:R-:W-:Y:S04]  /*1e1a0*/  STL.64 [R1+0x758], R70 ;  /* 0x0007584601007387 */ /* 0x000fe80000100a00 */
[----:B------:R-:W-:Y:S01]  /*1e1b0*/  STL.64 [R1+0x790], R68 ;  /* 0x0007904401007387 */ /* 0x000fe20000100a00 */
[----:B--2---:R-:W-:-:S03]  /*1e1c0*/  IMAD.WIDE R62, R2, 0x4, R40 ;  /* 0x00000004023e7825 */ /* 0x004fc600078e0228 */
[----:B------:R-:W2:Y:S04]  /*1e1d0*/  LDL.LU.64 R50, [R1+0x450] ;  /* 0x0004500001327983 */ /* 0x000ea80000300a00 */
[----:B------:R-:W2:Y:S04]  /*1e1e0*/  LDL.LU.64 R48, [R1+0x410] ;  /* 0x0004100001307983 */ /* 0x000ea80000300a00 */
[----:B------:R-:W-:Y:S01]  /*1e1f0*/  STL.64 [R1+0x810], R66 ;  /* 0x0008104201007387 */ /* 0x000fe20000100a00 */
[----:B----4-:R-:W-:-:S03]  /*1e200*/  IMAD.WIDE R58, R2, 0x4, R44 ;  /* 0x00000004023a7825 */ /* 0x010fc600078e022c */
[----:B------:R4:W-:Y:S04]  /*1e210*/  LDGSTS.E [R3+0x20880], desc[UR60][R72.64], P0 ;  /* 0x2088000048037fae */ /* 0x0009e8000812187c */
[----:B------:R-:W1:Y:S01]  /*1e220*/  LDL.LU.64 R44, [R1+0x3d0] ;  /* 0x0003d000012c7983 */ /* 0x000e620000300a00 */
[----:B------:R-:W-:-:S03]  /*1e230*/  IMAD.WIDE R56, R2, 0x4, R36 ;  /* 0x0000000402387825 */ /* 0x000fc600078e0224 */
[----:B------:R-:W4:Y:S01]  /*1e240*/  LDL.LU.64 R40, [R1+0x390] ;  /* 0x0003900001287983 */ /* 0x000f220000300a00 */
[----:B------:R-:W-:-:S03]  /*1e250*/  IMAD.WIDE R60, R2, 0x4, R32 ;  /* 0x00000004023c7825 */ /* 0x000fc600078e0220 */
[----:B------:R-:W-:Y:S01]  /*1e260*/  STL.64 [R1+0xc00], R64 ;  /* 0x000c004001007387 */ /* 0x000fe20000100a00 */
[----:B------:R-:W-:-:S03]  /*1e270*/  IMAD.WIDE R46, R2, 0x4, R34 ;  /* 0x00000004022e7825 */ /* 0x000fc600078e0222 */
[----:B------:R-:W4:Y:S04]  /*1e280*/  LDL.LU.64 R36, [R1+0x350] ;  /* 0x0003500001247983 */ /* 0x000f280000300a00 */
[----:B------:R-:W4:Y:S04]  /*1e290*/  LDL.LU.64 R32, [R1+0x310] ;  /* 0x0003100001207983 */ /* 0x000f280000300a00 */
[----:B------:R-:W-:Y:S04]  /*1e2a0*/  STL.64 [R1+0xc60], R62 ;  /* 0x000c603e01007387 */ /* 0x000fe80000100a00 */
        /* <DEDUP_REMOVED lines=11> */
[----:B------:R4:W-:Y:S04]  /*1e360*/  STL.64 [R1+0xd68], R46 ;  /* 0x000d682e01007387 */ /* 0x0009e80000100a00 */
[----:B------:R-:W4:Y:S04]  /*1e370*/  LDL.LU.64 R96, [R1+0xd0] ;  /* 0x0000d00001607983 */ /* 0x000f280000300a00 */
[----:B------:R-:W4:Y:S04]  /*1e380*/  LDL.LU.64 R82, [R1+0x90] ;  /* 0x0000900001527983 */ /* 0x000f280000300a00 */
[----:B------:R4:W-:Y:S04]  /*1e390*/  LDGSTS.E [R3+0x20c80], desc[UR60][R70.64], P0 ;  /* 0x20c8000046037fae */ /* 0x0009e8000812187c */
[----:B------:R4:W-:Y:S04]  /*1e3a0*/  LDGSTS.E [R3+0x21080], desc[UR60][R68.64], P0 ;  /* 0x2108000044037fae */ /* 0x0009e8000812187c */
[----:B------:R4:W-:Y:S04]  /*1e3b0*/  LDGSTS.E [R3+0x21480], desc[UR60][R66.64], P0 ;  /* 0x2148000042037fae */ /* 0x0009e8000812187c */
[----:B------:R4:W-:Y:S04]  /*1e3c0*/  LDGSTS.E [R3+0x21880], desc[UR60][R64.64], P0 ;  /* 0x2188000040037fae */ /* 0x0009e8000812187c */
[----:B------:R4:W-:Y:S04]  /*1e3d0*/  LDGSTS.E [R3+0x21c80], desc[UR60][R62.64], P0 ;  /* 0x21c800003e037fae */ /* 0x0009e8000812187c */
[----:B------:R-:W-:Y:S04]  /*1e3e0*/  LDGSTS.E [R3+0x22080], desc[UR60][R60.64], P0 ;  /* 0x220800003c037fae */ /* 0x000fe8000812187c */
[----:B------:R4:W-:Y:S04]  /*1e3f0*/  LDGSTS.E [R3+0x22480], desc[UR60][R58.64], P0 ;  /* 0x224800003a037fae */ /* 0x0009e8000812187c */
[----:B------:R4:W-:Y:S04]  /*1e400*/  LDGSTS.E [R3+0x22880], desc[UR60][R56.64], P0 ;  /* 0x2288000038037fae */ /* 0x0009e8000812187c */
[----:B------:R4:W-:Y:S01]  /*1e410*/  LDGSTS.E [R3+0x22c80], desc[UR60][R46.64], P0 ;  /* 0x22c800002e037fae */ /* 0x0009e2000812187c */
[----:B---3--:R-:W-:-:S04]  /*1e420*/  IMAD.WIDE R42, R2, 0x4, R42 ;  /* 0x00000004022a7825 */ /* 0x008fc800078e022a */
[C---:B------:R-:W-:Y:S01]  /*1e430*/  IMAD.WIDE R38, R2.reuse, 0x4, R38 ;  /* 0x0000000402267825 */ /* 0x040fe200078e0226 */
[----:B------:R3:W-:Y:S04]  /*1e440*/  STL.64 [R1+0xda8], R42 ;  /* 0x000da82a01007387 */ /* 0x0007e80000100a00 */
[----:B------:R3:W-:Y:S04]  /*1e450*/  STL.64 [R1+0xde8], R38 ;  /* 0x000de82601007387 */ /* 0x0007e80000100a00 */
[----:B------:R3:W-:Y:S01]  /*1e460*/  LDGSTS.E [R3+0x23080], desc[UR60][R42.64], P0 ;  /* 0x230800002a037fae */ /* 0x0007e2000812187c */
[----:B------:R-:W-:-:S03]  /*1e470*/  IMAD.WIDE R54, R2, 0x4, R54 ;  /* 0x0000000402367825 */ /* 0x000fc600078e0236 */
[----:B------:R3:W-:Y:S01]  /*1e480*/  LDGSTS.E [R3+0x23480], desc[UR60][R38.64], P0 ;  /* 0x2348000026037fae */ /* 0x0007e2000812187c */
[----:B------:R-:W-:-:S03]  /*1e490*/  IMAD.WIDE R52, R2, 0x4, R52 ;  /* 0x0000000402347825 */ /* 0x000fc600078e0234 */
[----:B------:R-:W-:Y:S04]  /*1e4a0*/  STL.64 [R1+0xe28], R54 ;  /* 0x000e283601007387 */ /* 0x000fe80000100a00 */
[----:B------:R3:W-:Y:S04]  /*1e4b0*/  STL.64 [R1+0xe68], R52 ;  /* 0x000e683401007387 */ /* 0x0007e80000100a00 */
[----:B------:R3:W-:Y:S01]  /*1e4c0*/  LDGSTS.E [R3+0x23880], desc[UR60][R54.64], P0 ;  /* 0x2388000036037fae */ /* 0x0007e2000812187c */
[----:B--2---:R-:W-:-:S03]  /*1e4d0*/  IMAD.WIDE R50, R2, 0x4, R50 ;  /* 0x0000000402327825 */ /* 0x004fc600078e0232 */
[----:B------:R2:W-:Y:S01]  /*1e4e0*/  LDGSTS.E [R3+0x23c80], desc[UR60][R52.64], P0 ;  /* 0x23c8000034037fae */ /* 0x0005e2000812187c */
[----:B------:R-:W-:-:S03]  /*1e4f0*/  IMAD.WIDE R48, R2, 0x4, R48 ;  /* 0x0000000402307825 */ /* 0x000fc600078e0230 */
[----:B------:R-:W-:Y:S04]  /*1e500*/  STL.64 [R1+0xea8], R50 ;  /* 0x000ea83201007387 */ /* 0x000fe80000100a00 */
[----:B------:R-:W-:Y:S04]  /*1e510*/  STL.64 [R1+0xee8], R48 ;  /* 0x000ee83001007387 */ /* 0x000fe80000100a00 */
[----:B------:R2:W-:Y:S01]  /*1e520*/  LDGSTS.E [R3+0x24080], desc[UR60][R50.64], P0 ;  /* 0x2408000032037fae */ /* 0x0005e2000812187c */
[----:B-1----:R-:W-:-:S03]  /*1e530*/  IMAD.WIDE R44, R2, 0x4, R44 ;  /* 0x00000004022c7825 */ /* 0x002fc600078e022c */
[----:B------:R1:W-:Y:S01]  /*1e540*/  LDGSTS.E [R3+0x24480], desc[UR60][R48.64], P0 ;  /* 0x2448000030037fae */ /* 0x0003e2000812187c */
[----:B----4-:R-:W-:-:S03]  /*1e550*/  IMAD.WIDE R40, R2, 0x4, R40 ;  /* 0x0000000402287825 */ /* 0x010fc600078e0228 */
[----:B------:R-:W-:Y:S01]  /*1e560*/  STL.64 [R1+0xf28], R44 ;  /* 0x000f282c01007387 */ /* 0x000fe20000100a00 */
[----:B------:R-:W-:-:S03]  /*1e570*/  IMAD.WIDE R36, R2, 0x4, R36 ;  /* 0x0000000402247825 */ /* 0x000fc600078e0224 */
[----:B------:R4:W-:Y:S01]  /*1e580*/  STL.64 [R1+0xf68], R40 ;  /* 0x000f682801007387 */ /* 0x0009e20000100a00 */
[----:B------:R-:W-:-:S03]  /*1e590*/  IMAD.WIDE R32, R2, 0x4, R32 ;  /* 0x0000000402207825 */ /* 0x000fc600078e0220 */
[----:B------:R-:W-:Y:S01]  /*1e5a0*/  STL.64 [R1+0xfa0], R36 ;  /* 0x000fa02401007387 */ /* 0x000fe20000100a00 */
[----:B------:R-:W-:-:S03]  /*1e5b0*/  IMAD.WIDE R34, R2, 0x4, R34 ;  /* 0x0000000402227825 */ /* 0x000fc600078e0222 */
[----:B------:R2:W-:Y:S01]  /*1e5c0*/  STL.64 [R1+0xfd8], R32 ;  /* 0x000fd82001007387 */ /* 0x0005e20000100a00 */
        /* <DEDUP_REMOVED lines=17> */
[----:B------:R1:W-:Y:S04]  /*1e6e0*/  STL.64 [R1+0x1108], R14 ;  /* 0x0011080e01007387 */ /* 0x0003e80000100a00 */
[----:B------:R1:W-:Y:S04]  /*1e6f0*/  STL.64 [R1+0x1118], R12 ;  /* 0x0011180c01007387 */ /* 0x0003e80000100a00 */
[----:B------:R-:W2:Y:S04]  /*1e700*/  LDL.LU.64 R46, [R1+0x848] ;  /* 0x00084800012e7983 */ /* 0x000ea80000300a00 */
        /* <DEDUP_REMOVED lines=9> */
[----:B----4-:R-:W4:Y:S04]  /*1e7a0*/  LDL.LU.64 R40, [R1+0x688] ;  /* 0x0006880001287983 */ /* 0x010f280000300a00 */
[----:B------:R4:W-:Y:S04]  /*1e7b0*/  LDGSTS.E [R3+0x25480], desc[UR60][R32.64], P0 ;  /* 0x2548000020037fae */ /* 0x0009e8000812187c */
[----:B------:R4:W-:Y:S04]  /*1e7c0*/  LDGSTS.E [R3+0x25880], desc[UR60][R34.64], P0 ;  /* 0x2588000022037fae */ /* 0x0009e8000812187c */
[----:B------:R4:W-:Y:S04]  /*1e7d0*/  LDGSTS.E [R3+0x25c80], desc[UR60][R30.64], P0 ;  /* 0x25c800001e037fae */ /* 0x0009e8000812187c */
[----:B--2---:R-:W2:Y:S04]  /*1e7e0*/  LDL.LU.64 R32, [R1+0x648] ;  /* 0x0006480001207983 */ /* 0x004ea80000300a00 */
[----:B------:R-:W2:Y:S04]  /*1e7f0*/  LDL.LU.64 R44, [R1+0x608] ;  /* 0x00060800012c7983 */ /* 0x000ea80000300a00 */
[----:B------:R-:W2:Y:S04]  /*1e800*/  LDL.LU.64 R36, [R1+0x5c8] ;  /* 0x0005c80001247983 */ /* 0x000ea80000300a00 */
[----:B-1----:R-:W2:Y:S04]  /*1e810*/  LDL.LU.64 R34, [R1+0x588] ;  /* 0x0005880001227983 */ /* 0x002ea80000300a00 */
        /* <DEDUP_REMOVED lines=26> */
[----:B----4-:R-:W-:-:S03]  /*1e9c0*/  IMAD.WIDE R62, R2, 0x4, R40 ;  /* 0x00000004023e7825 */ /* 0x010fc600078e0228 */
[----:B------:R-:W4:Y:S04]  /*1e9d0*/  LDL.LU.64 R50, [R1+0x448] ;  /* 0x0004480001327983 */ /* 0x000f280000300a00 */
[----:B------:R-:W4:Y:S04]  /*1e9e0*/  LDL.LU.64 R48, [R1+0x408] ;  /* 0x0004080001307983 */ /* 0x000f280000300a00 */
[----:B------:R-:W-:Y:S01]  /*1e9f0*/  STL.64 [R1+0x718], R66 ;  /* 0x0007184201007387 */ /* 0x000fe20000100a00 */
[----:B--2---:R-:W-:-:S03]  /*1ea00*/  IMAD.WIDE R58, R2, 0x4, R44 ;  /* 0x00000004023a7825 */ /* 0x004fc600078e022c */
[----:B------:R2:W-:Y:S04]  /*1ea10*/  LDGSTS.E [R5+0x20900], desc[UR60][R72.64], P0 ;  /* 0x2090000048057fae */ /* 0x0005e8000812187c */
[----:B------:R-:W2:Y:S01]  /*1ea20*/  LDL.LU.64 R44, [R1+0x3c8] ;  /* 0x0003c800012c7983 */ /* 0x000ea20000300a00 */
[----:B------:R-:W-:-:S03]  /*1ea30*/  IMAD.WIDE R56, R2, 0x4, R36 ;  /* 0x0000000402387825 */ /* 0x000fc600078e0224 */
[----:B------:R-:W2:Y:S01]  /*1ea40*/  LDL.LU.64 R40, [R1+0x388] ;  /* 0x0003880001287983 */ /* 0x000ea20000300a00 */
[----:B------:R-:W-:-:S03]  /*1ea50*/  IMAD.WIDE R60, R2, 0x4, R32 ;  /* 0x00000004023c7825 */ /* 0x000fc600078e0220 */
[----:B------:R-:W-:Y:S01]  /*1ea60*/  STL.64 [R1+0x788], R64 ;  /* 0x0007884001007387 */ /* 0x000fe20000100a00 */
[----:B------:R-:W-:-:S03]  /*1ea70*/  IMAD.WIDE R46, R2, 0x4, R34 ;  /* 0x00000004022e7825 */ /* 0x000fc600078e0222 */
[----:B------:R-:W2:Y:S04]  /*1ea80*/  LDL.LU.64 R36, [R1+0x348] ;  /* 0x0003480001247983 */ /* 0x000ea80000300a00 */
[----:B------:R-:W2:Y:S04]  /*1ea90*/  LDL.LU.64 R32, [R1+0x308] ;  /* 0x0003080001207983 */ /* 0x000ea80000300a00 */
[----:B------:R-:W-:Y:S04]  /*1eaa0*/  STL.64 [R1+0x7d0], R62 ;  /* 0x0007d03e01007387 */ /* 0x000fe80000100a00 */
[----:B------:R-:W2:Y:S04]  /*1eab0*/  LDL.LU.64 R34, [R1+0x2c8] ;  /* 0x0002c80001227983 */ /* 0x000ea80000300a00 */
[----:B------:R-:W2:Y:S04]  /*1eac0*/  LDL.LU.64 R86, [R1+0x288] ;  /* 0x0002880001567983 */ /* 0x000ea80000300a00 */
[----:B------:R-:W-:Y:S04]  /*1ead0*/  STL.64 [R1+0x850], R60 ;  /* 0x0008503c01007387 */ /* 0x000fe80000100a00 */
[----:B------:R-:W1:Y:S04]  /*1eae0*/  LDL.LU.64 R110, [R1+0x248] ;  /* 0x00024800016e7983 */ /* 0x000e680000300a00 */
[----:B------:R-:W2:Y:S04]  /*1eaf0*/  LDL.LU.64 R80, [R1+0x208] ;  /* 0x0002080001507983 */ /* 0x000ea80000300a00 */
[----:B------:R-:W-:Y:S04]  /*1eb00*/  STL.64 [R1+0xc58], R58 ;  /* 0x000c583a01007387 */ /* 0x000fe80000100a00 */
[----:B------:R-:W2:Y:S04]  /*1eb10*/  LDL.LU.64 R88, [R1+0x1c8] ;  /* 0x0001c80001587983 */ /* 0x000ea80000300a00 */
[----:B------:R-:W2:Y:S04]  /*1eb20*/  LDL.LU.64 R126, [R1+0x188] ;  /* 0x00018800017e7983 */ /* 0x000ea80000300a00 */
[----:B------:R-:W-:Y:S04]  /*1eb30*/  STL.64 [R1+0xc98], R56 ;  /* 0x000c983801007387 */ /* 0x000fe80000100a00 */
[----:B------:R-:W2:Y:S04]  /*1eb40*/  LDL.LU.64 R84, [R1+0x148] ;  /* 0x0001480001547983 */ /* 0x000ea80000300a00 */
[----:B------:R-:W2:Y:S04]  /*1eb50*/  LDL.LU.64 R78, [R1+0x108] ;  /* 0x00010800014e7983 */ /* 0x000ea80000300a00 */
[----:B------:R1:W-:Y:S04]  /*1eb60*/  STL.64 [R1+0xcd8], R46 ;  /* 0x000cd82e01007387 */ /* 0x0003e80000100a00 */
[----:B------:R-:W2:Y:S04]  /*1eb70*/  LDL.LU.64 R96, [R1+0xc8] ;  /* 0x0000c80001607983 */ /* 0x000ea80000300a00 */
[----:B------:R-:W2:Y:S04]  /*1eb80*/  LDL.LU.64 R82, [R1+0x88] ;  /* 0x0000880001527983 */ /* 0x000ea80000300a00 */
        /* <DEDUP_REMOVED lines=20> */
[----:B----4-:R-:W-:-:S03]  /*1ecd0*/  IMAD.WIDE R50, R2, 0x4, R50 ;  /* 0x0000000402327825 */ /* 0x010fc600078e0232 */
[----:B------:R4:W-:Y:S01]  /*1ece0*/  LDGSTS.E [R5+0x23d00], desc[UR60][R52.64], P0 ;  /* 0x23d0000034057fae */ /* 0x0009e2000812187c */
[----:B------:R-:W-:-:S03]  /*1ecf0*/  IMAD.WIDE R48, R2, 0x4, R48 ;  /* 0x0000000402307825 */ /* 0x000fc600078e0230 */
[----:B------:R-:W-:Y:S04]  /*1ed00*/  STL.64 [R1+0xe20], R50 ;  /* 0x000e203201007387 */ /* 0x000fe80000100a00 */
[----:B------:R-:W-:Y:S04]  /*1ed10*/  STL.64 [R1+0xe60], R48 ;  /* 0x000e603001007387 */ /* 0x000fe80000100a00 */
[----:B------:R4:W-:Y:S01]  /*1ed20*/  LDGSTS.E [R5+0x24100], desc[UR60][R50.64], P0 ;  /* 0x2410000032057fae */ /* 0x0009e2000812187c */
[----:B--2---:R-:W-:-:S03]  /*1ed30*/  IMAD.WIDE R44, R2, 0x4, R44 ;  /* 0x00000004022c7825 */ /* 0x004fc600078e022c */
[----:B------:R2:W-:Y:S01]  /*1ed40*/  LDGSTS.E [R5+0x24500], desc[UR60][R48.64], P0 ;  /* 0x2450000030057fae */ /* 0x0005e2000812187c */
[----:B------:R-:W-:-:S03]  /*1ed50*/  IMAD.WIDE R40, R2, 0x4, R40 ;  /* 0x0000000402287825 */ /* 0x000fc600078e0228 */
        /* <DEDUP_REMOVED lines=9> */
[----:B-1----:R-:W-:-:S03]  /*1edf0*/  IMAD.WIDE R28, R2, 0x4, R110 ;  /* 0x00000004021c7825 */ /* 0x002fc600078e026e */
        /* <DEDUP_REMOVED lines=30> */
[----:B------:R-:W4:Y:S04]  /*1efe0*/  LDL.LU.64 R32, [R1+0x640] ;  /* 0x0006400001207983 */ /* 0x000f280000300a00 */
[----:B------:R-:W4:Y:S04]  /*1eff0*/  LDL.64 R44, [R1+0x600] ;  /* 0x00060000012c7983 */ /* 0x000f280000100a00 */
[----:B------:R-:W4:Y:S04]  /*1f000*/  LDL.64 R36, [R1+0x5c0] ;  /* 0x0005c00001247983 */ /* 0x000f280000100a00 */
[----:B------:R-:W4:Y:S04]  /*1f010*/  LDL.64 R34, [R1+0x580] ;  /* 0x0005800001227983 */ /* 0x000f280000100a00 */
        /* <DEDUP_REMOVED lines=8> */
[----:B--2---:R-:W-:-:S04]  /*1f0a0*/  IMAD.WIDE R76, R2, 0x4, R46 ;  /* 0x00000004024c7825 */ /* 0x004fc800078e022e */
[C---:B---3--:R-:W-:Y:S01]  /*1f0b0*/  IMAD.WIDE R74, R2.reuse, 0x4, R42 ;  /* 0x00000004024a7825 */ /* 0x048fe200078e022a */
[----:B------:R2:W-:Y:S03]  /*1f0c0*/  LDGSTS.E [R6+0x20180], desc[UR60][R76.64], P0 ;  /* 0x201800004c067fae */ /* 0x0005e6000812187c */
[C---:B------:R-:W-:Y:S01]  /*1f0d0*/  IMAD.WIDE R72, R2.reuse, 0x4, R70 ;  /* 0x0000000402487825 */ /* 0x040fe200078e0246 */
[----:B------:R-:W3:Y:S03]  /*1f0e0*/  LDL.64 R42, [R1+0x540] ;  /* 0x00054000012a7983 */ /* 0x000ee60000100a00 */
[C---:B------:R-:W-:Y:S01]  /*1f0f0*/  IMAD.WIDE R70, R2.reuse, 0x4, R38 ;  /* 0x0000000402467825 */ /* 0x040fe200078e0226 */
[----:B------:R2:W-:Y:S04]  /*1f100*/  LDGSTS.E [R6+0x20580], desc[UR60][R74.64], P0 ;  /* 0x205800004a067fae */ /* 0x0005e8000812187c */
[----:B------:R-:W2:Y:S01]  /*1f110*/  LDL.64 R38, [R1+0x500] ;  /* 0x0005000001267983 */ /* 0x000ea20000100a00 */
[----:B------:R-:W-:-:S03]  /*1f120*/  IMAD.WIDE R68, R2, 0x4, R52 ;  /* 0x0000000402447825 */ /* 0x000fc600078e0234 */
[----:B------:R-:W-:Y:S01]  /*1f130*/  STL.64 [R1+0x490], R76 ;  /* 0x0004904c01007387 */ /* 0x000fe20000100a00 */
[----:B------:R-:W-:-:S03]  /*1f140*/  IMAD.WIDE R66, R2, 0x4, R66 ;  /* 0x0000000402427825 */ /* 0x000fc600078e0242 */
[----:B------:R-:W-:Y:S04]  /*1f150*/  STL.64 [R1+0x4d8], R74 ;  /* 0x0004d84a01007387 */ /* 0x000fe80000100a00 */
[----:B------:R-:W2:Y:S04]  /*1f160*/  LDL.64 R54, [R1+0x4c0] ;  /* 0x0004c00001367983 */ /* 0x000ea80000100a00 */
[----:B------:R-:W-:Y:S01]  /*1f170*/  STL.64 [R1+0x518], R72 ;  /* 0x0005184801007387 */ /* 0x000fe20000100a00 */
[----:B------:R-:W-:-:S03]  /*1f180*/  IMAD.WIDE R64, R2, 0x4, R56 ;  /* 0x0000000402407825 */ /* 0x000fc600078e0238 */
[----:B------:R-:W2:Y:S04]  /*1f190*/  LDL.LU.64 R52, [R1+0x480] ;  /* 0x0004800001347983 */ /* 0x000ea80000300a00 */
[----:B------:R-:W-:Y:S04]  /*1f1a0*/  STL.64 [R1+0x558], R70 ;  /* 0x0005584601007387 */ /* 0x000fe80000100a00 */
[----:B------:R-:W-:Y:S01]  /*1f1b0*/  STL.64 [R1+0x598], R68 ;  /* 0x0005984401007387 */ /* 0x000fe20000100a00 */
[----:B----4-:R-:W-:-:S03]  /*1f1c0*/  IMAD.WIDE R62, R2, 0x4, R40 ;  /* 0x00000004023e7825 */ /* 0x010fc600078e0228 */
[----:B------:R-:W4:Y:S04]  /*1f1d0*/  LDL.LU.64 R50, [R1+0x440] ;  /* 0x0004400001327983 */ /* 0x000f280000300a00 */
[----:B------:R-:W4:Y:S04]  /*1f1e0*/  LDL.LU.64 R48, [R1+0x400] ;  /* 0x0004000001307983 */ /* 0x000f280000300a00 */
[----:B------:R-:W-:Y:S01]  /*1f1f0*/  STL.64 [R1+0x658], R66 ;  /* 0x0006584201007387 */ /* 0x000fe20000100a00 */
[----:B------:R-:W-:-:S03]  /*1f200*/  IMAD.WIDE R58, R2, 0x4, R44 ;  /* 0x00000004023a7825 */ /* 0x000fc600078e022c */
        /* <DEDUP_REMOVED lines=34> */
[C---:B--2---:R-:W-:Y:S01]  /*1f430*/  IMAD.WIDE R38, R2.reuse, 0x4, R38 ;  /* 0x0000000402267825 */ /* 0x044fe200078e0226 */
        /* <DEDUP_REMOVED lines=15> */
[----:B-1----:R-:W-:-:S03]  /*1f530*/  IMAD.WIDE R44, R2, 0x4, R44 ;  /* 0x00000004022c7825 */ /* 0x002fc600078e022c */
        /* <DEDUP_REMOVED lines=28> */
[----:B------:R-:W4:Y:S04]  /*1f700*/  LDL.LU.64 R46, [R1+0x838] ;  /* 0x00083800012e7983 */ /* 0x000f280000300a00 */
[----:B--2---:R-:W2:Y:S04]  /*1f710*/  LDL.LU.64 R42, [R1+0x7f8] ;  /* 0x0007f800012a7983 */ /* 0x004ea80000300a00 */
[----:B------:R-:W2:Y:S04]  /*1f720*/  LDL.LU.64 R70, [R1+0x7b8] ;  /* 0x0007b80001467983 */ /* 0x000ea80000300a00 */
[----:B---3--:R-:W3:Y:S04]  /*1f730*/  LDL.LU.64 R38, [R1+0x778] ;  /* 0x0007780001267983 */ /* 0x008ee80000300a00 */
[----:B------:R-:W3:Y:S04]  /*1f740*/  LDL.LU.64 R52, [R1+0x738] ;  /* 0x0007380001347983 */ /* 0x000ee80000300a00 */
[----:B------:R-:W3:Y:S04]  /*1f750*/  LDL.LU.64 R66, [R1+0x6f8] ;  /* 0x0006f80001427983 */ /* 0x000ee80000300a00 */
[----:B------:R3:W-:Y:S04]  /*1f760*/  LDGSTS.E [R6+0x24980], desc[UR60][R44.64], P0 ;  /* 0x249800002c067fae */ /* 0x0007e8000812187c */
[----:B------:R3:W-:Y:S04]  /*1f770*/  LDGSTS.E [R6+0x24d80], desc[UR60][R40.64], P0 ;  /* 0x24d8000028067fae */ /* 0x0007e8000812187c */
[----:B------:R-:W3:Y:S04]  /*1f780*/  LDL.LU.64 R56, [R1+0x6b8] ;  /* 0x0006b80001387983 */ /* 0x000ee80000300a00 */
[----:B------:R3:W-:Y:S04]  /*1f790*/  LDGSTS.E [R6+0x25180], desc[UR60][R36.64], P0 ;  /* 0x2518000024067fae */ /* 0x0007e8000812187c */
[----:B-1----:R-:W3:Y:S04]  /*1f7a0*/  LDL.LU.64 R40, [R1+0x678] ;  /* 0x0006780001287983 */ /* 0x002ee80000300a00 */
[----:B------:R1:W-:Y:S04]  /*1f7b0*/  LDGSTS.E [R6+0x25580], desc[UR60][R32.64], P0 ;  /* 0x2558000020067fae */ /* 0x0003e8000812187c */
[----:B------:R1:W-:Y:S04]  /*1f7c0*/  LDGSTS.E [R6+0x25980], desc[UR60][R34.64], P0 ;  /* 0x2598000022067fae */ /* 0x0003e8000812187c */
[----:B------:R1:W-:Y:S04]  /*1f7d0*/  LDGSTS.E [R6+0x25d80], desc[UR60][R30.64], P0 ;  /* 0x25d800001e067fae */ /* 0x0003e8000812187c */
[----:B------:R-:W3:Y:S04]  /*1f7e0*/  LDL.LU.64 R32, [R1+0x638] ;  /* 0x0006380001207983 */ /* 0x000ee80000300a00 */
[----:B------:R-:W3:Y:S04]  /*1f7f0*/  LDL.LU.64 R44, [R1+0x5f8] ;  /* 0x0005f800012c7983 */ /* 0x000ee80000300a00 */
[----:B------:R-:W3:Y:S04]  /*1f800*/  LDL.LU.64 R36, [R1+0x5b8] ;  /* 0x0005b80001247983 */ /* 0x000ee80000300a00 */
[----:B------:R-:W3:Y:S04]  /*1f810*/  LDL.LU.64 R34, [R1+0x578] ;  /* 0x0005780001227983 */ /* 0x000ee80000300a00 */
        /* <DEDUP_REMOVED lines=10> */
[----:B------:R2:W-:Y:S03]  /*1f8c0*/  LDGSTS.E [R8+0x20200], desc[UR60][R76.64], P0 ;  /* 0x202000004c087fae */ /* 0x0005e6000812187c */
[C---:B------:R-:W-:Y:S01]  /*1f8d0*/  IMAD.WIDE R72, R2.reuse, 0x4, R70 ;  /* 0x0000000402487825 */ /* 0x040fe200078e0246 */
[----:B------:R-:W4:Y:S03]  /*1f8e0*/  LDL.LU.64 R42, [R1+0x538] ;  /* 0x00053800012a7983 */ /* 0x000f260000300a00 */
[C---:B---3--:R-:W-:Y:S01]  /*1f8f0*/  IMAD.WIDE R70, R2.reuse, 0x4, R38 ;  /* 0x0000000402467825 */ /* 0x048fe200078e0226 */
[----:B------:R3:W-:Y:S04]  /*1f900*/  LDGSTS.E [R8+0x20600], desc[UR60][R74.64], P0 ;  /* 0x206000004a087fae */ /* 0x0007e8000812187c */
[----:B------:R-:W2:Y:S01]  /*1f910*/  LDL.LU.64 R38, [R1+0x4f8] ;  /* 0x0004f80001267983 */ /* 0x000ea20000300a00 */
        /* <DEDUP_REMOVED lines=10> */
[----:B------:R-:W-:-:S03]  /*1f9c0*/  IMAD.WIDE R62, R2, 0x4, R40 ;  /* 0x00000004023e7825 */ /* 0x000fc600078e0228 */
[----:B------:R-:W3:Y:S04]  /*1f9d0*/  LDL.LU.64 R50, [R1+0x438] ;  /* 0x0004380001327983 */ /* 0x000ee80000300a00 */
[----:B------:R-:W3:Y:S04]  /*1f9e0*/  LDL.LU.64 R48, [R1+0x3f8] ;  /* 0x0003f80001307983 */ /* 0x000ee80000300a00 */
[----:B------:R-:W-:Y:S01]  /*1f9f0*/  STL.64 [R1+0x5d0], R66 ;  /* 0x0005d04201007387 */ /* 0x000fe20000100a00 */
[----:B------:R-:W-:-:S03]  /*1fa00*/  IMAD.WIDE R58, R2, 0x4, R44 ;  /* 0x00000004023a7825 */ /* 0x000fc600078e022c */
[----:B------:R1:W-:Y:S04]  /*1fa10*/  LDGSTS.E [R8+0x20a00], desc[UR60][R72.64], P0 ;  /* 0x20a0000048087fae */ /* 0x0003e8000812187c */
[----:B------:R-:W3:Y:S01]  /*1fa20*/  LDL.LU.64 R44, [R1+0x3b8] ;  /* 0x0003b800012c7983 */ /* 0x000ee20000300a00 */
[----:B------:R-:W-:-:S03]  /*1fa30*/  IMAD.WIDE R56, R2, 0x4, R36 ;  /* 0x0000000402387825 */ /* 0x000fc600078e0224 */
[----:B------:R-:W3:Y:S01]  /*1fa40*/  LDL.LU.64 R40, [R1+0x378] ;  /* 0x0003780001287983 */ /* 0x000ee20000300a00 */
[----:B------:R-:W-:-:S03]  /*1fa50*/  IMAD.WIDE R60, R2, 0x4, R32 ;  /* 0x00000004023c7825 */ /* 0x000fc600078e0220 */
[----:B------:R-:W-:Y:S01]  /*1fa60*/  STL.64 [R1+0x610], R64 ;  /* 0x0006104001007387 */ /* 0x000fe20000100a00 */
[----:B------:R-:W-:-:S03]  /*1fa70*/  IMAD.WIDE R46, R2, 0x4, R34 ;  /* 0x00000004022e7825 */ /* 0x000fc600078e0222 */
[----:B------:R-:W3:Y:S04]  /*1fa80*/  LDL.LU.64 R36, [R1+0x338] ;  /* 0x0003380001247983 */ /* 0x000ee80000300a00 */
[----:B------:R-:W1:Y:S04]  /*1fa90*/  LDL.LU.64 R32, [R1+0x2f8] ;  /* 0x0002f80001207983 */ /* 0x000e680000300a00 */
[----:B------:R-:W-:Y:S04]  /*1faa0*/  STL.64 [R1+0x650], R62 ;  /* 0x0006503e01007387 */ /* 0x000fe80000100a00 */
[----:B------:R-:W3:Y:S04]  /*1fab0*/  LDL.LU.64 R34, [R1+0x2b8] ;  /* 0x0002b80001227983 */ /* 0x000ee80000300a00 */
[----:B------:R-:W3:Y:S04]  /*1fac0*/  LDL.LU.64 R86, [R1+0x278] ;  /* 0x0002780001567983 */ /* 0x000ee80000300a00 */
        /* <DEDUP_REMOVED lines=9> */
[----:B------:R1:W-:Y:S04]  /*1fb60*/  STL.64 [R1+0x798], R46 ;  /* 0x0007982e01007387 */ /* 0x0003e80000100a00 */
        /* <DEDUP_REMOVED lines=13> */
[----:B------:R2:W-:Y:S04]  /*1fc40*/  STL.64 [R1+0x808], R42 ;  /* 0x0008082a01007387 */ /* 0x0005e80000100a00 */
[----:B------:R4:W-:Y:S04]  /*1fc50*/  STL.64 [R1+0xc40], R38 ;  /* 0x000c402601007387 */ /* 0x0009e80000100a00 */
[----:B------:R4:W-:Y:S01]  /*1fc60*/  LDGSTS.E [R8+0x23200], desc[UR60][R42.64], P0 ;  /* 0x232000002a087fae */ /* 0x0009e2000812187c */
[----:B---3--:R-:W-:-:S03]  /*1fc70*/  IMAD.WIDE R54, R2, 0x4, R54 ;  /* 0x0000000402367825 */ /* 0x008fc600078e0236 */
[----:B------:R3:W-:Y:S01]  /*1fc80*/  LDGSTS.E [R8+0x23600], desc[UR60][R38.64], P0 ;  /* 0x2360000026087fae */ /* 0x0007e2000812187c */
[----:B------:R-:W-:-:S03]  /*1fc90*/  IMAD.WIDE R52, R2, 0x4, R52 ;  /* 0x0000000402347825 */ /* 0x000fc600078e0234 */
[----:B------:R-:W-:Y:S04]  /*1fca0*/  STL.64 [R1+0xc88], R54 ;  /* 0x000c883601007387 */ /* 0x000fe80000100a00 */
[----:B------:R4:W-:Y:S04]  /*1fcb0*/  STL.64 [R1+0xcc8], R52 ;  /* 0x000cc83401007387 */ /* 0x0009e80000100a00 */
[----:B------:R3:W-:Y:S01]  /*1fcc0*/  LDGSTS.E [R8+0x23a00], desc[UR60][R54.64], P0 ;  /* 0x23a0000036087fae */ /* 0x0007e2000812187c */
[----:B------:R-:W-:-:S03]  /*1fcd0*/  IMAD.WIDE R50, R2, 0x4, R50 ;  /* 0x0000000402327825 */ /* 0x000fc600078e0232 */
[----:B------:R3:W-:Y:S01]  /*1fce0*/  LDGSTS.E [R8+0x23e00], desc[UR60][R52.64], P0 ;  /* 0x23e0000034087fae */ /* 0x0007e2000812187c */
[----:B------:R-:W-:-:S03]  /*1fcf0*/  IMAD.WIDE R48, R2, 0x4, R48 ;  /* 0x0000000402307825 */ /* 0x000fc600078e0230 */
[----:B------:R-:W-:Y:S04]  /*1fd00*/  STL.64 [R1+0xd10], R50 ;  /* 0x000d103201007387 */ /* 0x000fe80000100a00 */
[----:B------:R-:W-:Y:S04]  /*1fd10*/  STL.64 [R1+0xd50], R48 ;  /* 0x000d503001007387 */ /* 0x000fe80000100a00 */
[----:B------:R3:W-:Y:S01]  /*1fd20*/  LDGSTS.E [R8+0x24200], desc[UR60][R50.64], P0 ;  /* 0x2420000032087fae */ /* 0x0007e2000812187c */
[----:B------:R-:W-:-:S03]  /*1fd30*/  IMAD.WIDE R44, R2, 0x4, R44 ;  /* 0x00000004022c7825 */ /* 0x000fc600078e022c */
[----:B------:R3:W-:Y:S01]  /*1fd40*/  LDGSTS.E [R8+0x24600], desc[UR60][R48.64], P0 ;  /* 0x2460000030087fae */ /* 0x0007e2000812187c */
[----:B------:R-:W-:-:S03]  /*1fd50*/  IMAD.WIDE R40, R2, 0x4, R40 ;  /* 0x0000000402287825 */ /* 0x000fc600078e0228 */
[----:B------:R-:W-:Y:S01]  /*1fd60*/  STL.64 [R1+0xd90], R44 ;  /* 0x000d902c01007387 */ /* 0x000fe20000100a00 */
[----:B------:R-:W-:-:S03]  /*1fd70*/  IMAD.WIDE R36, R2, 0x4, R36 ;  /* 0x0000000402247825 */ /* 0x000fc600078e0224 */
[----:B------:R4:W-:Y:S01]  /*1fd80*/  STL.64 [R1+0xdd0], R40 ;  /* 0x000dd02801007387 */ /* 0x0009e20000100a00 */
[----:B-1----:R-:W-:-:S03]  /*1fd90*/  IMAD.WIDE R32, R2, 0x4, R32 ;  /* 0x0000000402207825 */ /* 0x002fc600078e0220 */
        /* <DEDUP_REMOVED lines=22> */
[----:B------:R-:W3:Y:S04]  /*1ff00*/  LDL.LU.64 R46, [R1+0x830] ;  /* 0x00083000012e7983 */ /* 0x000ee80000300a00 */
[----:B--2---:R-:W2:Y:S04]  /*1ff10*/  LDL.LU.64 R42, [R1+0x7f0] ;  /* 0x0007f000012a7983 */ /* 0x004ea80000300a00 */
[----:B------:R-:W2:Y:S04]  /*1ff20*/  LDL.LU.64 R70, [R1+0x7b0] ;  /* 0x0007b00001467983 */ /* 0x000ea80000300a00 */
[----:B----4-:R-:W4:Y:S04]  /*1ff30*/  LDL.LU.64 R38, [R1+0x770] ;  /* 0x0007700001267983 */ /* 0x010f280000300a00 */
[----:B------:R-:W4:Y:S04]  /*1ff40*/  LDL.LU.64 R52, [R1+0x730] ;  /* 0x0007300001347983 */ /* 0x000f280000300a00 */
[----:B------:R-:W4:Y:S04]  /*1ff50*/  LDL.LU.64 R66, [R1+0x6f0] ;  /* 0x0006f00001427983 */ /* 0x000f280000300a00 */
[----:B------:R-:W-:Y:S04]  /*1ff60*/  LDGSTS.E [R8+0x24a00], desc[UR60][R44.64], P0 ;  /* 0x24a000002c087fae */ /* 0x000fe8000812187c */
[----:B------:R4:W-:Y:S04]  /*1ff70*/  LDGSTS.E [R8+0x24e00], desc[UR60][R40.64], P0 ;  /* 0x24e0000028087fae */ /* 0x0009e8000812187c */
[----:B------:R-:W4:Y:S04]  /*1ff80*/  LDL.LU.64 R56, [R1+0x6b0] ;  /* 0x0006b00001387983 */ /* 0x000f280000300a00 */
[----:B------:R-:W-:Y:S04]  /*1ff90*/  LDGSTS.E [R8+0x25200], desc[UR60][R36.64], P0 ;  /* 0x2520000024087fae */ /* 0x000fe8000812187c */
[----:B------:R-:W4:Y:S04]  /*1ffa0*/  LDL.LU.64 R40, [R1+0x670] ;  /* 0x0006700001287983 */ /* 0x000f280000300a00 */
[----:B------:R4:W-:Y:S04]  /*1ffb0*/  LDGSTS.E [R8+0x25600], desc[UR60][R32.64], P0 ;  /* 0x2560000020087fae */ /* 0x0009e8000812187c */
[----:B------:R4:W-:Y:S04]  /*1ffc0*/  LDGSTS.E [R8+0x25a00], desc[UR60][R34.64], P0 ;  /* 0x25a0000022087fae */ /* 0x0009e8000812187c */
[----:B------:R4:W-:Y:S04]  /*1ffd0*/  LDGSTS.E [R8+0x25e00], desc[UR60][R30.64], P0 ;  /* 0x25e000001e087fae */ /* 0x0009e8000812187c */
[----:B-1----:R-:W4:Y:S04]  /*1ffe0*/  LDL.LU.64 R32, [R1+0x630] ;  /* 0x0006300001207983 */ /* 0x002f280000300a00 */
        /* <DEDUP_REMOVED lines=11> */
[----:B---3--:R-:W-:-:S04]  /*200a0*/  IMAD.WIDE R76, R2, 0x4, R46 ;  /* 0x00000004024c7825 */ /* 0x008fc800078e022e */
[C---:B--2---:R-:W-:Y:S01]  /*200b0*/  IMAD.WIDE R74, R2.reuse, 0x4, R42 ;  /* 0x00000004024a7825 */ /* 0x044fe200078e022a */
[----:B------:R-:W-:Y:S03]  /*200c0*/  LDGSTS.E [R9+0x20280], desc[UR60][R76.64], P0 ;  /* 0x202800004c097fae */ /* 0x000fe6000812187c */
[C---:B------:R-:W-:Y:S01]  /*200d0*/  IMAD.WIDE R72, R2.reuse, 0x4, R70 ;  /* 0x0000000402487825 */ /* 0x040fe200078e0246 */
[----:B------:R-:W2:Y:S03]  /*200e0*/  LDL.LU.64 R42, [R1+0x530] ;  /* 0x00053000012a7983 */ /* 0x000ea60000300a00 */
[C---:B----4-:R-:W-:Y:S01]  /*200f0*/  IMAD.WIDE R70, R2.reuse, 0x4, R38 ;  /* 0x0000000402467825 */ /* 0x050fe200078e0226 */
[----:B------:R3:W-:Y:S04]  /*20100*/  LDGSTS.E [R9+0x20680], desc[UR60][R74.64], P0 ;  /* 0x206800004a097fae */ /* 0x0007e8000812187c */
[----:B------:R-:W4:Y:S01]  /*20110*/  LDL.LU.64 R38, [R1+0x4f0] ;  /* 0x0004f00001267983 */ /* 0x000f220000300a00 */
        /* <DEDUP_REMOVED lines=8> */
[----:B------:R-:W-:Y:S01]  /*201a0*/  STL.64 [R1+0x548], R70 ;  /* 0x0005484601007387 */ /* 0x000fe20000100a00 */
[----:B------:R-:W-:-:S03]  /*201b0*/  IMAD.WIDE R62, R2, 0x4, R40 ;  /* 0x00000004023e7825 */ /* 0x000fc600078e0228 */
[----:B------:R-:W-:Y:S04]  /*201c0*/  STL.64 [R1+0x588], R68 ;  /* 0x0005884401007387 */ /* 0x000fe80000100a00 */
[----:B------:R-:W3:Y:S04]  /*201d0*/  LDL.LU.64 R50, [R1+0x430] ;  /* 0x0004300001327983 */ /* 0x000ee80000300a00 */
[----:B------:R-:W3:Y:S04]  /*201e0*/  LDL.LU.64 R48, [R1+0x3f0] ;  /* 0x0003f00001307983 */ /* 0x000ee80000300a00 */
[----:B------:R-:W-:Y:S01]  /*201f0*/  STL.64 [R1+0x5c8], R66 ;  /* 0x0005c84201007387 */ /* 0x000fe20000100a00 */
[----:B------:R-:W-:-:S03]  /*20200*/  IMAD.WIDE R60, R2, 0x4, R32 ;  /* 0x00000004023c7825 */ /* 0x000fc600078e0220 */
[----:B------:R-:W3:Y:S01]  /*20210*/  LDL.LU.64 R40, [R1+0x3b0] ;  /* 0x0003b00001287983 */ /* 0x000ee20000300a00 */
[----:B------:R-:W-:-:S03]  /*20220*/  IMAD.WIDE R58, R2, 0x4, R44 ;  /* 0x00000004023a7825 */ /* 0x000fc600078e022c */
[----:B------:R-:W3:Y:S01]  /*20230*/  LDL.LU.64 R44, [R1+0x370] ;  /* 0x00037000012c7983 */ /* 0x000ee20000300a00 */
[----:B------:R-:W-:-:S03]  /*20240*/  IMAD.WIDE R56, R2, 0x4, R36 ;  /* 0x0000000402387825 */ /* 0x000fc600078e0224 */
[----:B------:R-:W-:Y:S01]  /*20250*/  STL.64 [R1+0x608], R64 ;  /* 0x0006084001007387 */ /* 0x000fe20000100a00 */
[----:B------:R-:W-:-:S03]  /*20260*/  IMAD.WIDE R46, R2, 0x4, R34 ;  /* 0x00000004022e7825 */ /* 0x000fc600078e0222 */
[----:B------:R-:W3:Y:S04]  /*20270*/  LDL.LU.64 R32, [R1+0x330] ;  /* 0x0003300001207983 */ /* 0x000ee80000300a00 */
[----:B------:R-:W3:Y:S04]  /*20280*/  LDL.LU.64 R36, [R1+0x2f0] ;  /* 0x0002f00001247983 */ /* 0x000ee80000300a00 */
[----:B------:R-:W-:Y:S04]  /*20290*/  STL.64 [R1+0x648], R62 ;  /* 0x0006483e01007387 */ /* 0x000fe80000100a00 */
[----:B------:R-:W3:Y:S04]  /*202a0*/  LDL.LU.64 R34, [R1+0x2b0] ;  /* 0x0002b00001227983 */ /* 0x000ee80000300a00 */
[----:B------:R-:W3:Y:S04]  /*202b0*/  LDL.LU.64 R86, [R1+0x270] ;  /* 0x0002700001567983 */ /* 0x000ee80000300a00 */
[----:B------:R-:W-:Y:S04]  /*202c0*/  STL.64 [R1+0x670], R60 ;  /* 0x0006703c01007387 */ /* 0x000fe80000100a00 */
[----:B------:R-:W1:Y:S04]  /*202d0*/  LDL.LU.64 R110, [R1+0x230] ;  /* 0x00023000016e7983 */ /* 0x000e680000300a00 */
        /* <DEDUP_REMOVED lines=19> */
[----:B------:R-:W-:Y:S01]  /*20410*/  LDGSTS.E [R9+0x22e80], desc[UR60][R46.64], P0 ;  /* 0x22e800002e097fae */ /* 0x000fe2000812187c */
[----:B--2---:R-:W-:-:S04]  /*20420*/  IMAD.WIDE R42, R2, 0x4, R42 ;  /* 0x00000004022a7825 */ /* 0x004fc800078e022a */
[C---:B----4-:R-:W-:Y:S01]  /*20430*/  IMAD.WIDE R38, R2.reuse, 0x4, R38 ;  /* 0x0000000402267825 */ /* 0x050fe200078e0226 */
[----:B------:R2:W-:Y:S04]  /*20440*/  STL.64 [R1+0x770], R42 ;  /* 0x0007702a01007387 */ /* 0x0005e80000100a00 */
[----:B------:R4:W-:Y:S04]  /*20450*/  STL.64 [R1+0x7b0], R38 ;  /* 0x0007b02601007387 */ /* 0x0009e80000100a00 */
[----:B------:R-:W-:Y:S01]  /*20460*/  LDGSTS.E [R9+0x23280], desc[UR60][R42.64], P0 ;  /* 0x232800002a097fae */ /* 0x000fe2000812187c */
[----:B---3--:R-:W-:-:S03]  /*20470*/  IMAD.WIDE R54, R2, 0x4, R54 ;  /* 0x0000000402367825 */ /* 0x008fc600078e0236 */
[----:B------:R-:W-:Y:S01]  /*20480*/  LDGSTS.E [R9+0x23680], desc[UR60][R38.64], P0 ;  /* 0x2368000026097fae */ /* 0x000fe2000812187c */
        /* <DEDUP_REMOVED lines=42> */
[----:B------:R1:W-:Y:S04]  /*20730*/  LDGSTS.E [R9+0x24280], desc[UR60][R50.64], P0 ;  /* 0x2428000032097fae */ /* 0x0003e8000812187c */
[----:B------:R1:W-:Y:S04]  /*20740*/  LDGSTS.E [R9+0x24680], desc[UR60][R48.64], P0 ;  /* 0x2468000030097fae */ /* 0x0003e8000812187c */
[----:B------:R-:W-:Y:S04]  /*20750*/  LDGSTS.E [R9+0x24a80], desc[UR60][R40.64], P0 ;  /* 0x24a8000028097fae */ /* 0x000fe8000812187c */
[----:B------:R-:W4:Y:S04]  /*20760*/  LDL.LU.64 R56, [R1+0x6e8] ;  /* 0x0006e80001387983 */ /* 0x000f280000300a00 */
[----:B------:R1:W-:Y:S04]  /*20770*/  LDGSTS.E [R9+0x24e80], desc[UR60][R44.64], P0 ;  /* 0x24e800002c097fae */ /* 0x0003e8000812187c */
[----:B------:R-:W4:Y:S04]  /*20780*/  LDL.LU.64 R40, [R1+0x6a8] ;  /* 0x0006a80001287983 */ /* 0x000f280000300a00 */
[----:B------:R-:W-:Y:S04]  /*20790*/  LDGSTS.E [R9+0x25280], desc[UR60][R32.64], P0 ;  /* 0x2528000020097fae */ /* 0x000fe8000812187c */
[----:B------:R1:W-:Y:S04]  /*207a0*/  LDGSTS.E [R9+0x25680], desc[UR60][R36.64], P0 ;  /* 0x2568000024097fae */ /* 0x0003e8000812187c */
[----:B------:R1:W-:Y:S04]  /*207b0*/  LDGSTS.E [R9+0x25a80], desc[UR60][R34.64], P0 ;  /* 0x25a8000022097fae */ /* 0x0003e8000812187c */
[----:B------:R-:W4:Y:S04]  /*207c0*/  LDL.LU.64 R32, [R1+0x668] ;  /* 0x0006680001207983 */ /* 0x000f280000300a00 */
[----:B------:R-:W4:Y:S04]  /*207d0*/  LDL.LU.64 R44, [R1+0x628] ;  /* 0x00062800012c7983 */ /* 0x000f280000300a00 */
[----:B---3--:R-:W3:Y:S04]  /*207e0*/  LDL.LU.64 R36, [R1+0x5e8] ;  /* 0x0005e80001247983 */ /* 0x008ee80000300a00 */
        /* <DEDUP_REMOVED lines=12> */
[C---:B--2---:R-:W-:Y:S01]  /*208b0*/  IMAD.WIDE R72, R2.reuse, 0x4, R42 ;  /* 0x0000000402487825 */ /* 0x044fe200078e022a */
[----:B------:R-:W-:Y:S03]  /*208c0*/  LDGSTS.E [R242+0x20300], desc[UR60][R74.64], P0 ;  /* 0x203000004af27fae */ /* 0x000fe6000812187c */
[C---:B------:R-:W-:Y:S01]  /*208d0*/  IMAD.WIDE R70, R2.reuse, 0x4, R70 ;  /* 0x0000000402467825 */ /* 0x040fe200078e0246 */
[----:B------:R-:W2:Y:S03]  /*208e0*/  LDL.LU.64 R42, [R1+0x528] ;  /* 0x00052800012a7983 */ /* 0x000ea60000300a00 */
[C---:B----4-:R-:W-:Y:S01]  /*208f0*/  IMAD.WIDE R68, R2.reuse, 0x4, R38 ;  /* 0x0000000402447825 */ /* 0x050fe200078e0226 */
[----:B------:R-:W-:Y:S04]  /*20900*/  LDGSTS.E [R242+0x20700], desc[UR60][R72.64], P0 ;  /* 0x2070000048f27fae */ /* 0x000fe8000812187c */
[----:B------:R-:W4:Y:S01]  /*20910*/  LDL.LU.64 R38, [R1+0x4e8] ;  /* 0x0004e80001267983 */ /* 0x000f220000300a00 */
[----:B------:R-:W-:-:S03]  /*20920*/  IMAD.WIDE R66, R2, 0x4, R66 ;  /* 0x0000000402427825 */ /* 0x000fc600078e0242 */
[----:B------:R-:W-:Y:S04]  /*20930*/  STL.64 [R1+0x478], R74 ;  /* 0x0004784a01007387 */ /* 0x000fe80000100a00 */
[----:B------:R-:W-:Y:S04]  /*20940*/  STL.64 [R1+0x4b8], R72 ;  /* 0x0004b84801007387 */ /* 0x000fe80000100a00 */
[----:B------:R-:W1:Y:S01]  /*20950*/  LDL.LU.64 R50, [R1+0x4a8] ;  /* 0x0004a80001327983 */ /* 0x000e620000300a00 */
[----:B------:R-:W-:-:S03]  /*20960*/  IMAD.WIDE R64, R2, 0x4, R56 ;  /* 0x0000000402407825 */ /* 0x000fc600078e0238 */
[----:B------:R1:W-:Y:S04]  /*20970*/  STL.64 [R1+0x4f8], R70 ;  /* 0x0004f84601007387 */ /* 0x0003e80000100a00 */
[----:B------:R-:W4:Y:S04]  /*20980*/  LDL.LU.64 R48, [R1+0x468] ;  /* 0x0004680001307983 */ /* 0x000f280000300a00 */
[----:B------:R-:W-:Y:S01]  /*20990*/  STL.64 [R1+0x538], R68 ;  /* 0x0005384401007387 */ /* 0x000fe20000100a00 */
[----:B------:R-:W-:-:S03]  /*209a0*/  IMAD.WIDE R62, R2, 0x4, R40 ;  /* 0x00000004023e7825 */ /* 0x000fc600078e0228 */
[----:B------:R-:W-:Y:S04]  /*209b0*/  STL.64 [R1+0x578], R66 ;  /* 0x0005784201007387 */ /* 0x000fe80000100a00 */
[----:B------:R-:W4:Y:S04]  /*209c0*/  LDL.LU.64 R46, [R1+0x428] ;  /* 0x00042800012e7983 */ /* 0x000f280000300a00 */
[----:B------:R-:W-:Y:S01]  /*209d0*/  LDGSTS.E [R242+0x20b00], desc[UR60][R70.64], P0 ;  /* 0x20b0000046f27fae */ /* 0x000fe2000812187c */
[----:B------:R-:W-:-:S03]  /*209e0*/  IMAD.WIDE R60, R2, 0x4, R32 ;  /* 0x00000004023c7825 */ /* 0x000fc600078e0220 */
[----:B------:R-:W-:Y:S01]  /*209f0*/  LDGSTS.E [R242+0x20f00], desc[UR60][R68.64], P0 ;  /* 0x20f0000044f27fae */ /* 0x000fe2000812187c */
[----:B------:R-:W-:-:S03]  /*20a00*/  IMAD.WIDE R58, R2, 0x4, R44 ;  /* 0x00000004023a7825 */ /* 0x000fc600078e022c */
[----:B------:R-:W-:Y:S04]  /*20a10*/  LDGSTS.E [R242+0x21300], desc[UR60][R66.64], P0 ;  /* 0x2130000042f27fae */ /* 0x000fe8000812187c */
[----:B------:R-:W4:Y:S01]  /*20a20*/  LDL.LU.64 R44, [R1+0x3e8] ;  /* 0x0003e800012c7983 */ /* 0x000f220000300a00 */
[----:B---3--:R-:W-:-:S03]  /*20a30*/  IMAD.WIDE R56, R2, 0x4, R36 ;  /* 0x0000000402387825 */ /* 0x008fc600078e0224 */
        /* <DEDUP_REMOVED lines=29> */
[----:B------:R-:W-:Y:S01]  /*20c10*/  LDGSTS.E [R242+0x22f00], desc[UR60][R52.64], P0 ;  /* 0x22f0000034f27fae */ /* 0x000fe2000812187c */
[----:B--2---:R-:W-:-:S04]  /*20c20*/  IMAD.WIDE R42, R2, 0x4, R42 ;  /* 0x00000004022a7825 */ /* 0x004fc800078e022a */
[C---:B----4-:R-:W-:Y:S01]  /*20c30*/  IMAD.WIDE R38, R2.reuse, 0x4, R38 ;  /* 0x0000000402267825 */ /* 0x050fe200078e0226 */
[----:B------:R2:W-:Y:S04]  /*20c40*/  STL.64 [R1+0x778], R42 ;  /* 0x0007782a01007387 */ /* 0x0005e80000100a00 */
[----:B------:R4:W-:Y:S04]  /*20c50*/  STL.64 [R1+0x7b8], R38 ;  /* 0x0007b82601007387 */ /* 0x0009e80000100a00 */
[----:B------:R-:W-:Y:S01]  /*20c60*/  LDGSTS.E [R242+0x23300], desc[UR60][R42.64], P0 ;  /* 0x233000002af27fae */ /* 0x000fe2000812187c */
[----:B-1----:R-:W-:-:S03]  /*20c70*/  IMAD.WIDE R50, R2, 0x4, R50 ;  /* 0x0000000402327825 */ /* 0x002fc600078e0232 */
[----:B------:R-:W-:Y:S01]  /*20c80*/  LDGSTS.E [R242+0x23700], desc[UR60][R38.64], P0 ;  /* 0x2370000026f27fae */ /* 0x000fe2000812187c */
[----:B------:R-:W-:-:S03]  /*20c90*/  IMAD.WIDE R48, R2, 0x4, R48 ;  /* 0x0000000402307825 */ /* 0x000fc600078e0230 */
[----:B------:R-:W-:Y:S04]  /*20ca0*/  STL.64 [R1+0x7f8], R50 ;  /* 0x0007f83201007387 */ /* 0x000fe80000100a00 */
[----:B------:R-:W-:Y:S04]  /*20cb0*/  STL.64 [R1+0x838], R48 ;  /* 0x0008383001007387 */ /* 0x000fe80000100a00 */
[----:B------:R-:W-:Y:S01]  /*20cc0*/  LDGSTS.E [R242+0x23b00], desc[UR60][R50.64], P0 ;  /* 0x23b0000032f27fae */ /* 0x000fe2000812187c */
[----:B------:R-:W-:-:S03]  /*20cd0*/  IMAD.WIDE R46, R2, 0x4, R46 ;  /* 0x00000004022e7825 */ /* 0x000fc600078e022e */
[----:B------:R-:W-:Y:S04]  /*20ce0*/  LDGSTS.E [R242+0x23f00], desc[UR60][R48.64], P0 ;  /* 0x23f0000030f27fae */ /* 0x000fe8000812187c */
[----:B------:R-:W-:Y:S04]  /*20cf0*/  STL.64 [R1+0xbe8], R46 ;  /* 0x000be82e01007387 */ /* 0x000fe80000100a00 */
[----:B------:R-:W-:Y:S01]  /*20d00*/  LDGSTS.E [R242+0x24300], desc[UR60][R46.64], P0 ;  /* 0x243000002ef27fae */ /* 0x000fe2000812187c */
[----:B------:R-:W-:-:S04]  /*20d10*/  IMAD.WIDE R44, R2, 0x4, R44 ;  /* 0x00000004022c7825 */ /* 0x000fc800078e022c */
[C---:B---3--:R-:W-:Y:S01]  /*20d20*/  IMAD.WIDE R40, R2.reuse, 0x4, R40 ;  /* 0x0000000402287825 */ /* 0x048fe200078e0228 */
        /* <DEDUP_REMOVED lines=10> */
[----:B------:R-:W-:Y:S03]  /*20dd0*/  STL.64 [R1+0xd80], R30 ;  /* 0x000d801e01007387 */ /* 0x000fe60000100a00 */
        /* <DEDUP_REMOVED lines=15> */
[----:B------:R-:W-:Y:S04]  /*20ed0*/  STL.64 [R1+0xf78], R12 ;  /* 0x000f780c01007387 */ /* 0x000fe80000100a00 */
        /* <DEDUP_REMOVED lines=8> */
[----:B------:R-:W-:Y:S04]  /*20f60*/  LDGSTS.E [R242+0x24b00], desc[UR60][R40.64], P0 ;  /* 0x24b0000028f27fae */ /* 0x000fe8000812187c */
[----:B------:R-:W-:Y:S04]  /*20f70*/  LDGSTS.E [R242+0x24f00], desc[UR60][R36.64], P0 ;  /* 0x24f0000024f27fae */ /* 0x000fe8000812187c */
[----:B------:R-:W-:Y:S04]  /*20f80*/  LDGSTS.E [R242+0x25300], desc[UR60][R34.64], P0 ;  /* 0x2530000022f27fae */ /* 0x000fe8000812187c */
[----:B-1----:R-:W4:Y:S04]  /*20f90*/  LDL.LU.64 R40, [R1+0x6a0] ;  /* 0x0006a00001287983 */ /* 0x002f280000300a00 */
[----:B------:R-:W-:Y:S04]  /*20fa0*/  LDGSTS.E [R242+0x25700], desc[UR60][R32.64], P0 ;  /* 0x2570000020f27fae */ /* 0x000fe8000812187c */
[----:B---3--:R-:W3:Y:S04]  /*20fb0*/  LDL.LU.64 R34, [R1+0x660] ;  /* 0x0006600001227983 */ /* 0x008ee80000300a00 */
[----:B------:R-:W3:Y:S04]  /*20fc0*/  LDL.LU.64 R44, [R1+0x620] ;  /* 0x00062000012c7983 */ /* 0x000ee80000300a00 */
[----:B------:R-:W3:Y:S04]  /*20fd0*/  LDL.LU.64 R36, [R1+0x5e0] ;  /* 0x0005e00001247983 */ /* 0x000ee80000300a00 */
[----:B------:R-:W-:Y:S04]  /*20fe0*/  LDGSTS.E [R242+0x25b00], desc[UR60][R30.64], P0 ;  /* 0x25b000001ef27fae */ /* 0x000fe8000812187c */
[----:B------:R-:W3:Y:S04]  /*20ff0*/  LDL.LU.64 R32, [R1+0x5a0] ;  /* 0x0005a00001207983 */ /* 0x000ee80000300a00 */
[----:B------:R-:W-:Y:S04]  /*21000*/  LDGSTS.E [R242+0x25f00], desc[UR60][R28.64], P0 ;  /* 0x25f000001cf27fae */ /* 0x000fe8000812187c */
[----:B------:R-:W-:Y:S04]  /*21010*/  LDGSTS.E [R242+0x26300], desc[UR60][R26.64], P0 ;  /* 0x263000001af27fae */ /* 0x000fe8000812187c */
[----:B------:R-:W-:Y:S04]  /*21020*/  LDGSTS.E [R242+0x26700], desc[UR60][R24.64], P0 ;  /* 0x2670000018f27fae */ /* 0x000fe8000812187c */
[----:B------:R-:W-:Y:S04]  /*21030*/  LDGSTS.E [R242+0x26b00], desc[UR60][R20.64], P0 ;  /* 0x26b0000014f27fae */ /* 0x000fe8000812187c */
[----:B------:R-:W-:Y:S04]  /*21040*/  LDGSTS.E [R242+0x26f00], desc[UR60][R18.64], P0 ;  /* 0x26f0000012f27fae */ /* 0x000fe8000812187c */
[----:B------:R-:W-:Y:S04]  /*21050*/  LDGSTS.E [R242+0x27300], desc[UR60][R16.64], P0 ;  /* 0x2730000010f27fae */ /* 0x000fe8000812187c */
[----:B------:R-:W3:Y:S04]  /*21060*/  LDL.LU.64 R48, [R1+0x560] ;  /* 0x0005600001307983 */ /* 0x000ee80000300a00 */
[----:B------:R-:W-:Y:S04]  /*21070*/  LDGSTS.E [R242+0x27700], desc[UR60][R14.64], P0 ;  /* 0x277000000ef27fae */ /* 0x000fe8000812187c */
[----:B------:R-:W-:Y:S04]  /*21080*/  LDGSTS.E [R242+0x27b00], desc[UR60][R12.64], P0 ;  /* 0x27b000000cf27fae */ /* 0x000fe8000812187c */
[----:B------:R1:W-:Y:S02]  /*21090*/  LDGSTS.E [R242+0x27f00], desc[UR60][R8.64], P0 ;  /* 0x27f0000008f27fae */ /* 0x0003e4000812187c */
[----:B-1----:R-:W-:-:S04]  /*210a0*/  IMAD.WIDE R8, R2, 0x4, R70 ;  /* 0x0000000402087825 */ /* 0x002fc800078e0246 */
[C---:B--2---:R-:W-:Y:S01]  /*210b0*/  IMAD.WIDE R228, R2.reuse, 0x4, R42 ;  /* 0x0000000402e47825 */ /* 0x044fe200078e022a */
[----:B------:R-:W-:Y:S03]  /*210c0*/  LDGSTS.E [R243+0x20380], desc[UR60][R8.64], P0 ;  /* 0x2038000008f37fae */ /* 0x000fe6000812187c */
[C---:B------:R-:W-:Y:S01]  /*210d0*/  IMAD.WIDE R224, R2.reuse, 0x4, R52 ;  /* 0x0000000402e07825 */ /* 0x040fe200078e0234 */
[----:B------:R-:W-:Y:S04]  /*210e0*/  LDGSTS.E [R243+0x20780], desc[UR60][R228.64], P0 ;  /* 0x20780000e4f37fae */ /* 0x000fe8000812187c */
[----:B------:R-:W2:Y:S04]  /*210f0*/  LDL.LU.64 R52, [R1+0x520] ;  /* 0x0005200001347983 */ /* 0x000ea80000300a00 */
[----:B------:R-:W2:Y:S01]  /*21100*/  LDL.LU.64 R46, [R1+0x4e0] ;  /* 0x0004e000012e7983 */ /* 0x000ea20000300a00 */
[----:B----4-:R-:W-:-:S03]  /*21110*/  IMAD.WIDE R250, R2, 0x4, R66 ;  /* 0x0000000402fa7825 */ /* 0x010fc600078e0242 */
[----:B------:R-:W4:Y:S04]  /*21120*/  LDL.LU.64 R70, [R1+0x4a0] ;  /* 0x0004a00001467983 */ /* 0x000f280000300a00 */
[----:B------:R-:W4:Y:S01]  /*21130*/  LDL.LU.64 R66, [R1+0x460] ;  /* 0x0004600001427983 */ /* 0x000f220000300a00 */
[----:B------:R-:W-:-:S03]  /*21140*/  IMAD.WIDE R220, R2, 0x4, R38 ;  /* 0x0000000402dc7825 */ /* 0x000fc600078e0226 */
[----:B------:R-:W-:Y:S01]  /*21150*/  LDGSTS.E [R243+0x20b80], desc[UR60][R224.64], P0 ;  /* 0x20b80000e0f37fae */ /* 0x000fe2000812187c */
[----:B------:R-:W-:-:S03]  /*21160*/  IMAD.WIDE R218, R2, 0x4, R56 ;  /* 0x0000000402da7825 */ /* 0x000fc600078e0238 */
[----:B------:R-:W-:Y:S04]  /*21170*/  LDGSTS.E [R243+0x20f80], desc[UR60][R220.64], P0 ;  /* 0x20f80000dcf37fae */ /* 0x000fe8000812187c */
[----:B------:R-:W-:Y:S01]  /*21180*/  LDGSTS.E [R243+0x21380], desc[UR60][R218.64], P0 ;  /* 0x21380000daf37fae */ /* 0x000fe2000812187c */
[----:B------:R-:W-:-:S03]  /*21190*/  IMAD.WIDE R244, R2, 0x4, R40 ;  /* 0x0000000402f47825 */ /* 0x000fc600078e0228 */
[----:B------:R-:W-:Y:S04]  /*211a0*/  LDGSTS.E [R243+0x21780], desc[UR60][R250.64], P0 ;  /* 0x21780000faf37fae */ /* 0x000fe8000812187c */
[----:B------:R-:W-:Y:S01]  /*211b0*/  LDGSTS.E [R243+0x21b80], desc[UR60][R244.64], P0 ;  /* 0x21b80000f4f37fae */ /* 0x000fe2000812187c */
[----:B---3--:R-:W-:-:S04]  /*211c0*/  IMAD.WIDE R62, R2, 0x4, R34 ;  /* 0x00000004023e7825 */ /* 0x008fc800078e0222 */
[C---:B------:R-:W-:Y:S01]  /*211d0*/  IMAD.WIDE R60, R2.reuse, 0x4, R44 ;  /* 0x00000004023c7825 */ /* 0x040fe200078e022c */
[----:B------:R-:W-:Y:S04]  /*211e0*/  LDGSTS.E [R243+0x21f80], desc[UR60][R62.64], P0 ;  /* 0x21f800003ef37fae */ /* 0x000fe8000812187c */
[----:B------:R-:W3:Y:S01]  /*211f0*/  LDL.LU.64 R44, [R1+0x420] ;  /* 0x00042000012c7983 */ /* 0x000ee20000300a00 */
[----:B------:R-:W-:-:S03]  /*21200*/  IMAD.WIDE R58, R2, 0x4, R36 ;  /* 0x00000004023a7825 */ /* 0x000fc600078e0224 */
[----:B------:R-:W3:Y:S04]  /*21210*/  LDL.LU.64 R42, [R1+0x3e0] ;  /* 0x0003e000012a7983 */ /* 0x000ee80000300a00 */
[----:B------:R-:W3:Y:S04]  /*21220*/  LDL.LU.64 R40, [R1+0x3a0] ;  /* 0x0003a00001287983 */ /* 0x000ee80000300a00 */
[----:B------:R-:W3:Y:S01]  /*21230*/  LDL.LU.64 R38, [R1+0x360] ;  /* 0x0003600001267983 */ /* 0x000ee20000300a00 */
[----:B------:R-:W-:-:S03]  /*21240*/  IMAD.WIDE R56, R2, 0x4, R32 ;  /* 0x0000000402387825 */ /* 0x000fc600078e0220 */
[----:B------:R-:W3:Y:S04]  /*21250*/  LDL.LU.64 R36, [R1+0x320] ;  /* 0x0003200001247983 */ /* 0x000ee80000300a00 */
[----:B------:R-:W3:Y:S04]  /*21260*/  LDL.LU.64 R34, [R1+0x2e0] ;  /* 0x0002e00001227983 */ /* 0x000ee80000300a00 */
[----:B------:R-:W-:Y:S04]  /*21270*/  STL.64 [R1+0x640], R62 ;  /* 0x0006403e01007387 */ /* 0x000fe80000100a00 */
[----:B------:R-:W-:Y:S04]  /*21280*/  STL.64 [R1+0x680], R60 ;  /* 0x0006803c01007387 */ /* 0x000fe80000100a00 */
[----:B------:R-:W3:Y:S04]  /*21290*/  LDL.LU.64 R32, [R1+0x2a0] ;  /* 0x0002a00001207983 */ /* 0x000ee80000300a00 */
[----:B------:R-:W3:Y:S01]  /*212a0*/  LDL.LU.64 R72, [R1+0x260] ;  /* 0x0002600001487983 */ /* 0x000ee20000300a00 */
[----:B------:R-:W-:-:S03]  /*212b0*/  IMAD.WIDE R54, R2, 0x4, R48 ;  /* 0x0000000402367825 */ /* 0x000fc600078e0230 */
[----:B------:R-:W3:Y:S04]  /*212c0*/  LDL.LU.64 R78, [R1+0x220] ;  /* 0x00022000014e7983 */ /* 0x000ee80000300a00 */
[----:B------:R-:W-:Y:S04]  /*212d0*/  STL.64 [R1+0x6c0], R58 ;  /* 0x0006c03a01007387 */ /* 0x000fe80000100a00 */
[----:B------:R-:W3:Y:S04]  /*212e0*/  LDL.LU.64 R68, [R1+0x1e0] ;  /* 0x0001e00001447983 */ /* 0x000ee80000300a00 */
[----:B------:R-:W3:Y:S04]  /*212f0*/  LDL.LU.64 R76, [R1+0x1a0] ;  /* 0x0001a000014c7983 */ /* 0x000ee80000300a00 */
[----:B------:R-:W3:Y:S04]  /*21300*/  LDL.LU.64 R96, [R1+0x160] ;  /* 0x0001600001607983 */ /* 0x000ee80000300a00 */
[----:B------:R-:W-:Y:S04]  /*21310*/  STL.64 [R1+0x700], R56 ;  /* 0x0007003801007387 */ /* 0x000fe80000100a00 */
[----:B------:R-:W3:Y:S04]  /*21320*/  LDL.LU.64 R82, [R1+0x120] ;  /* 0x0001200001527983 */ /* 0x000ee80000300a00 */
[----:B------:R-:W3:Y:S04]  /*21330*/  LDL.LU.64 R64, [R1+0xe0] ;  /* 0x0000e00001407983 */ /* 0x000ee80000300a00 */
[----:B------:R-:W-:Y:S04]  /*21340*/  STL.64 [R1+0x740], R54 ;  /* 0x0007403601007387 */ /* 0x000fe80000100a00 */
[----:B------:R-:W-:Y:S04]  /*21350*/  LDGSTS.E [R243+0x22380], desc[UR60][R60.64], P0 ;  /* 0x223800003cf37fae */ /* 0x000fe8000812187c */
[----:B------:R-:W-:Y:S04]  /*21360*/  LDGSTS.E [R243+0x22780], desc[UR60][R58.64], P0 ;  /* 0x227800003af37fae */ /* 0x000fe8000812187c */
[----:B------:R-:W-:Y:S04]  /*21370*/  LDGSTS.E [R243+0x22b80], desc[UR60][R56.64], P0 ;  /* 0x22b8000038f37fae */ /* 0x000fe8000812187c */
[----:B------:R-:W-:Y:S01]  /*21380*/  LDGSTS.E [R243+0x22f80], desc[UR60][R54.64], P0 ;  /* 0x22f8000036f37fae */ /* 0x000fe2000812187c */
[----:B--2---:R-:W-:-:S04]  /*21390*/  IMAD.WIDE R50, R2, 0x4, R46 ;  /* 0x0000000402327825 */ /* 0x004fc800078e022e */
[C---:B----4-:R-:W-:Y:S02]  /*213a0*/  IMAD.WIDE R48, R2.reuse, 0x4, R70 ;  /* 0x0000000402307825 */ /* 0x050fe400078e0246 */
[----:B------:R-:W2:Y:S02]  /*213b0*/  LDL.LU.64 R70, [R1+0xa0] ;  /* 0x0000a00001467983 */ /* 0x000ea40000300a00 */
[C---:B------:R-:W-:Y:S02]  /*213c0*/  IMAD.WIDE R46, R2.reuse, 0x4, R66 ;  /* 0x00000004022e7825 */ /* 0x040fe400078e0242 */
[----:B------:R-:W4:Y:S02]  /*213d0*/  LDL.LU.64 R66, [R1+0x60] ;  /* 0x0000600001427983 */ /* 0x000f240000300a00 */
[----:B------:R-:W-:-:S05]  /*213e0*/  IMAD.WIDE R52, R2, 0x4, R52 ;  /* 0x0000000402347825 */ /* 0x000fca00078e0234 */
[----:B------:R-:W-:Y:S04]  /*213f0*/  STL.64 [R1+0x780], R52 ;  /* 0x0007803401007387 */ /* 0x000fe80000100a00 */
[----:B------:R-:W-:Y:S04]  /*21400*/  STL.64 [R1+0x7c0], R50 ;  /* 0x0007c03201007387 */ /* 0x000fe80000100a00 */
[----:B------:R-:W-:Y:S04]  /*21410*/  STL.64 [R1+0x800], R48 ;  /* 0x0008003001007387 */ /* 0x000fe80000100a00 */
[----:B------:R-:W-:Y:S04]  /*21420*/  STL.64 [R1+0x840], R46 ;  /* 0x0008402e01007387 */ /* 0x000fe80000100a00 */
[----:B------:R-:W-:Y:S04]  /*21430*/  LDGSTS.E [R243+0x23380], desc[UR60][R52.64], P0 ;  /* 0x2338000034f37fae */ /* 0x000fe8000812187c */
[----:B------:R-:W-:Y:S01]  /*21440*/  LDGSTS.E [R243+0x23780], desc[UR60][R50.64], P0 ;  /* 0x2378000032f37fae */ /* 0x000fe2000812187c */
[----:B---3--:R-:W-:-:S03]  /*21450*/  IMAD.WIDE R44, R2, 0x4, R44 ;  /* 0x00000004022c7825 */ /* 0x008fc600078e022c */
[----:B------:R-:W-:Y:S01]  /*21460*/  LDGSTS.E [R243+0x23b80], desc[UR60][R48.64], P0 ;  /* 0x23b8000030f37fae */ /* 0x000fe2000812187c */
[----:B------:R-:W-:-:S03]  /*21470*/  IMAD.WIDE R42, R2, 0x4, R42 ;  /* 0x00000004022a7825 */ /* 0x000fc600078e022a */
[----:B------:R-:W-:Y:S01]  /*21480*/  STL.64 [R1+0xb58], R44 ;  /* 0x000b582c01007387 */ /* 0x000fe20000100a00 */
[----:B------:R-:W-:-:S03]  /*21490*/  IMAD.WIDE R40, R2, 0x4, R40 ;  /* 0x0000000402287825 */ /* 0x000fc600078e0228 */
[----:B------:R-:W-:Y:S01]  /*214a0*/  STL.64 [R1+0xba0], R42 ;  /* 0x000ba02a01007387 */ /* 0x000fe20000100a00 */
[----:B------:R-:W-:-:S03]  /*214b0*/  IMAD.WIDE R38, R2, 0x4, R38 ;  /* 0x0000000402267825 */ /* 0x000fc600078e0226 */
[----:B------:R-:W-:Y:S01]  /*214c0*/  STL.64 [R1+0xbd8], R40 ;  /* 0x000bd82801007387 */ /* 0x000fe20000100a00 */
[----:B------:R-:W-:-:S03]  /*214d0*/  IMAD.WIDE R36, R2, 0x4, R36 ;  /* 0x0000000402247825 */ /* 0x000fc600078e0224 */
[----:B------:R-:W-:Y:S01]  /*214e0*/  STL.64 [R1+0xc30], R38 ;  /* 0x000c302601007387 */ /* 0x000fe20000100a00 */
[----:B------:R-:W-:-:S03]  /*214f0*/  IMAD.WIDE R34, R2, 0x4, R34 ;  /* 0x0000000402227825 */ /* 0x000fc600078e0222 */
[----:B------:R-:W-:Y:S04]  /*21500*/  STL.64 [R1+0xc70], R36 ;  /* 0x000c702401007387 */ /* 0x000fe80000100a00 */
[----:B------:R-:W-:Y:S04]  /*21510*/  STL.64 [R1+0xcb0], R34 ;  /* 0x000cb02201007387 */ /* 0x000fe80000100a00 */
[----:B------:R-:W-:Y:S01]  /*21520*/  LDGSTS.E [R243+0x23f80], desc[UR60][R46.64], P0 ;  /* 0x23f800002ef37fae */ /* 0x000fe2000812187c */
[----:B------:R-:W-:-:S03]  /*21530*/  IMAD.WIDE R32, R2, 0x4, R32 ;  /* 0x0000000402207825 */ /* 0x000fc600078e0220 */
        /* <DEDUP_REMOVED lines=30> */
[----:B----4-:R-:W-:Y:S01]  /*21720*/  IMAD.WIDE R12, R2, 0x4, R66 ;  /* 0x00000004020c7825 */ /* 0x010fe200078e0242 */
[----:B------:R-:W-:Y:S04]  /*21730*/  STL.64 [R1+0xef8], R14 ;  /* 0x000ef80e01007387 */ /* 0x000fe80000100a00 */
[----:B------:R1:W-:Y:S04]  /*21740*/  STL.64 [R1+0xf38], R12 ;  /* 0x000f380c01007387 */ /* 0x0003e80000100a00 */
[----:B------:R2:W-:Y:S04]  /*21750*/  STL [R1+0x8], RZ ;  /* 0x000008ff01007387 */ /* 0x0005e80000100800 */
        /* <DEDUP_REMOVED lines=98> */
[----:B------:R-:W-:Y:S04]  /*21d80*/  LDGSTS.E [R243+0x27b80], desc[UR60][R14.64], P0 ;  /* 0x27b800000ef37fae */ /* 0x000fe8000812187c */
[----:B------:R2:W-:Y:S04]  /*21d90*/  STL [R1+0x194], RZ ;  /* 0x000194ff01007387 */ /* 0x0005e80000100800 */
[----:B------:R1:W-:Y:S04]  /*21da0*/  LDGSTS.E [R243+0x27f80], desc[UR60][R12.64], P0 ;  /* 0x27f800000cf37fae */ /* 0x0003e8000812187c */
[----:B------:R2:W-:Y:S04]  /*21db0*/  STL [R1+0x198], RZ ;  /* 0x000198ff01007387 */ /* 0x0005e80000100800 */
[----:B------:R2:W-:Y:S01]  /*21dc0*/  STL [R1+0x19c], RZ ;  /* 0x00019cff01007387 */ /* 0x0005e20000100800 */
[----:B-1----:R-:W1:Y:S03]  /*21dd0*/  LDC R12, c[0x0][0x230] ;  /* 0x00008c00ff0c7b82 */ /* 0x002e660000000800 */
        /* <DEDUP_REMOVED lines=19> */
[----:B------:R2:W-:Y:S01]  /*21f10*/  STL [R1+0x1ec], RZ ;  /* 0x0001ecff01007387 */ /* 0x0005e20000100800 */
[----:B-1----:R-:W-:-:S03]  /*21f20*/  VIADD R12, R12, 0x7f ;  /* 0x0000007f0c0c7836 */ /* 0x002fc60000000000 */
[----:B------:R2:W-:Y:S04]  /*21f30*/  STL [R1+0x1f0], RZ ;  /* 0x0001f0ff01007387 */ /* 0x0005e80000100800 */
[----:B------:R2:W-:Y:S04]  /*21f40*/  STL [R1+0x1f4], RZ ;  /* 0x0001f4ff01007387 */ /* 0x0005e80000100800 */
[----:B------:R2:W-:Y:S04]  /*21f50*/  STL [R1+0x1f8], RZ ;  /* 0x0001f8ff01007387 */ /* 0x0005e80000100800 */
[----:B------:R2:W-:Y:S01]  /*21f60*/  STL [R1+0x1fc], RZ ;  /* 0x0001fcff01007387 */ /* 0x0005e20000100800 */
[----:B------:R-:W-:-:S03]  /*21f70*/  ISETP.GE.AND P0, PT, R12, 0x80, PT ;  /* 0x000000800c00780c */ /* 0x000fc60003f06270 */
[----:B------:R-:W0:Y:S01]  /*21f80*/  LDGDEPBAR ;  /* 0x00000000000079af */ /* 0x000e220000000000 */
[----:B------:R-:W-:Y:S02]  /*21f90*/  CS2R R24, SRZ ;  /* 0x0000000000187805 */ /* 0x000fe4000001ff00 */
[----:B------:R-:W-:Y:S02]  /*21fa0*/  CS2R R26, SRZ ;  /* 0x00000000001a7805 */ /* 0x000fe4000001ff00 */
[----:B------:R-:W-:Y:S02]  /*21fb0*/  CS2R R28, SRZ ;  /* 0x00000000001c7805 */ /* 0x000fe4000001ff00 */
[----:B------:R-:W-:Y:S02]  /*21fc0*/  CS2R R30, SRZ ;  /* 0x00000000001e7805 */ /* 0x000fe4000001ff00 */
[----:B------:R-:W-:Y:S02]  /*21fd0*/  CS2R R32, SRZ ;  /* 0x0000000000207805 */ /* 0x000fe4000001ff00 */
[----:B------:R-:W-:-:S02]  /*21fe0*/  CS2R R34, SRZ ;  /* 0x0000000000227805 */ /* 0x000fc4000001ff00 */
        /* <DEDUP_REMOVED lines=57> */
[----:B------:R-:W-:Y:S01]  /*22380*/  CS2R R150, SRZ ;  /* 0x0000000000967805 */ /* 0x000fe2000001ff00 */
[----:B--2---:R-:W-:Y:S06]  /*22390*/  @!P0 BRA `(.L_x_0) ;  /* 0x0000017400348947 */ /* 0x004fec0003800000 */
[----:B------:R-:W2:Y:S04]  /*223a0*/  LDL.LU.64 R174, [R1+0x900] ;  /* 0x0009000001ae7983 */ /* 0x000ea80000300a00 */
[----:B------:R-:W3:Y:S04]  /*223b0*/  LDL.LU.64 R176, [R1+0x908] ;  /* 0x0009080001b07983 */ /* 0x000ee80000300a00 */
        /* <DEDUP_REMOVED lines=11> */
[----:B------:R-:W4:Y:S01]  /*22470*/  LDL.LU.64 R172, [R1+0x898] ;  /* 0x0008980001ac7983 */ /* 0x000f220000300a00 */
[----:B--2---:R-:W-:-:S02]  /*22480*/  IMAD.MOV.U32 R14, RZ, RZ, R174 ;  /* 0x000000ffff0e7224 */ /* 0x004fc400078e00ae */
[----:B------:R-:W-:Y:S02]  /*22490*/  IMAD.MOV.U32 R13, RZ, RZ, R175 ;  /* 0x000000ffff0d7224 */ /* 0x000fe400078e00af */
[----:B---3--:R-:W-:Y:S01]  /*224a0*/  IMAD.MOV.U32 R16, RZ, RZ, R176 ;  /* 0x000000ffff107224 */ /* 0x008fe200078e00b0 */
[----:B------:R-:W2:Y:S01]  /*224b0*/  LDL.LU.64 R174, [R1+0x8a0] ;  /* 0x0008a00001ae7983 */ /* 0x000ea20000300a00 */
[----:B------:R-:W-:Y:S02]  /*224c0*/  IMAD.MOV.U32 R15, RZ, RZ, R177 ;  /* 0x000000ffff0f7224 */ /* 0x000fe400078e00b1 */
[----:B----4-:R-:W-:Y:S01]  /*224d0*/  IMAD.MOV.U32 R18, RZ, RZ, R180 ;  /* 0x000000ffff127224 */ /* 0x010fe200078e00b4 */
[----:B------:R-:W3:Y:S01]  /*224e0*/  LDL.LU.64 R176, [R1+0x868] ;  /* 0x0008680001b07983 */ /* 0x000ee20000300a00 */
[----:B------:R-:W-:-:S03]  /*224f0*/  IMAD.MOV.U32 R17, RZ, RZ, R181 ;  /* 0x000000ffff117224 */ /* 0x000fc600078e00b5 */
[----:B------:R-:W4:Y:S04]  /*22500*/  LDL.LU.64 R184, [R1+0x870] ;  /* 0x0008700001b87983 */ /* 0x000f280000300a00 */
        /* <DEDUP_REMOVED lines=12> */
[----:B------:R-:W-:-:S02]  /*225d0*/  IMAD.MOV.U32 R144, RZ, RZ, R228 ;  /* 0x000000ffff907224 */ /* 0x000fc400078e00e4 */
[----:B------:R-:W-:Y:S02]  /*225e0*/  IMAD.MOV.U32 R145, RZ, RZ, R229 ;  /* 0x000000ffff917224 */ /* 0x000fe400078e00e5 */
[----:B------:R-:W4:Y:S01]  /*225f0*/  LDL.LU.64 R228, [R1+0x9b0] ;  /* 0x0009b00001e47983 */ /* 0x000f220000300a00 */
[----:B--2---:R-:W-:Y:S02]  /*22600*/  IMAD.MOV.U32 R178, RZ, RZ, R180 ;  /* 0x000000ffffb27224 */ /* 0x004fe400078e00b4 */
[----:B---3--:R-:W-:Y:S02]  /*22610*/  IMAD.MOV.U32 R180, RZ, RZ, R190 ;  /* 0x000000ffffb47224 */ /* 0x008fe400078e00be */
[----:B------:R-:W-:Y:S02]  /*22620*/  IMAD.MOV.U32 R190, RZ, RZ, R208 ;  /* 0x000000ffffbe7224 */ /* 0x000fe400078e00d0 */
[----:B----4-:R-:W-:Y:S02]  /*22630*/  IMAD.MOV.U32 R206, RZ, RZ, R148 ;  /* 0x000000ffffce7224 */ /* 0x010fe400078e0094 */
[----:B------:R-:W-:-:S02]  /*22640*/  IMAD.MOV.U32 R205, RZ, RZ, R149 ;  /* 0x000000ffffcd7224 */ /* 0x000fc400078e0095 */
[----:B------:R-:W-:Y:S02]  /*22650*/  IMAD.MOV.U32 R208, RZ, RZ, R230 ;  /* 0x000000ffffd07224 */ /* 0x000fe400078e00e6 */
[----:B------:R-:W-:Y:S02]  /*22660*/  IMAD.MOV.U32 R207, RZ, RZ, R231 ;  /* 0x000000ffffcf7224 */ /* 0x000fe400078e00e7 */
[----:B------:R-:W2:Y:S04]  /*22670*/  LDL.LU.64 R230, [R1+0x9b8] ;  /* 0x0009b80001e67983 */ /* 0x000ea80000300a00 */
[----:B------:R-:W3:Y:S04]  /*22680*/  LDL.LU.64 R148, [R1+0x980] ;  /* 0x0009800001947983 */ /* 0x000ee80000300a00 */
[----:B------:R-:W4:Y:S04]  /*22690*/  LDL.LU.64 R136, [R1+0x988] ;  /* 0x0009880001887983 */ /* 0x000f280000300a00 */
[----:B------:R-:W4:Y:S04]  /*226a0*/  LDL.LU.64 R130, [R1+0x990] ;  /* 0x0009900001827983 */ /* 0x000f280000300a00 */
[----:B------:R-:W4:Y:S04]  /*226b0*/  LDL.LU.64 R132, [R1+0x998] ;  /* 0x0009980001847983 */ /* 0x000f280000300a00 */
[----:B------:R-:W4:Y:S01]  /*226c0*/  LDL.LU.64 R134, [R1+0x960] ;  /* 0x0009600001867983 */ /* 0x000f220000300a00 */
[----:B------:R-:W-:-:S02]  /*226d0*/  IMAD.MOV.U32 R198, RZ, RZ, R216 ;  /* 0x000000ffffc67224 */ /* 0x000fc400078e00d8 */
[----:B------:R-:W-:Y:S02]  /*226e0*/  IMAD.MOV.U32 R216, RZ, RZ, R146 ;  /* 0x000000ffffd87224 */ /* 0x000fe400078e0092 */
[----:B------:R-:W-:Y:S01]  /*226f0*/  IMAD.MOV.U32 R200, RZ, RZ, R210 ;  /* 0x000000ffffc87224 */ /* 0x000fe200078e00d2 */
[----:B------:R-:W-:Y:S01]  /*22700*/  MOV R210, R212 ;  /* 0x000000d400d27202 */ /* 0x000fe20000000f00 */
[----:B------:R-:W-:Y:S02]  /*22710*/  IMAD.MOV.U32 R146, RZ, RZ, R218 ;  /* 0x000000ffff927224 */ /* 0x000fe400078e00da */
[----:B------:R-:W-:Y:S02]  /*22720*/  IMAD.MOV.U32 R189, RZ, RZ, R209 ;  /* 0x000000ffffbd7224 */ /* 0x000fe400078e00d1 */
[----:B------:R-:W-:Y:S02]  /*22730*/  IMAD.MOV.U32 R199, RZ, RZ, R211 ;  /* 0x000000ffffc77224 */ /* 0x000fe400078e00d3 */
[----:B------:R-:W-:-:S02]  /*22740*/  IMAD.MOV.U32 R218, RZ, RZ, R150 ;  /* 0x000000ffffda7224 */ /* 0x000fc400078e0096 */
[----:B------:R-:W-:Y:S02]  /*22750*/  IMAD.MOV.U32 R204, RZ, RZ, R214 ;  /* 0x000000ffffcc7224 */ /* 0x000fe400078e00d6 */
[----:B------:R-:W-:Y:S02]  /*22760*/  IMAD.MOV.U32 R203, RZ, RZ, R215 ;  /* 0x000000ffffcb7224 */ /* 0x000fe400078e00d7 */
[----:B------:R-:W-:Y:S02]  /*22770*/  IMAD.MOV.U32 R209, RZ, RZ, R213 ;  /* 0x000000ffffd17224 */ /* 0x000fe400078e00d5 */
[----:B------:R-:W-:Y:S02]  /*22780*/  IMAD.MOV.U32 R212, RZ, RZ, R138 ;  /* 0x000000ffffd47224 */ /* 0x000fe400078e008a */
[----:B------:R-:W-:Y:S02]  /*22790*/  IMAD.MOV.U32 R211, RZ, RZ, R139 ;  /* 0x000000ffffd37224 */ /* 0x000fe400078e008b */
[----:B------:R-:W-:Y:S01]  /*227a0*/  IMAD.MOV.U32 R150, RZ, RZ, R220 ;  /* 0x000000ffff967224 */ /* 0x000fe200078e00dc */
[----:B------:R-:W4:Y:S01]  /*227b0*/  LDL.LU.64 R138, [R1+0x968] ;  /* 0x00096800018a7983 */ /* 0x000f220000300a00 */
[----:B------:R-:W-:-:S02]  /*227c0*/  IMAD.MOV.U32 R214, RZ, RZ, R142 ;  /* 0x000000ffffd67224 */ /* 0x000fc400078e008e */
[----:B------:R-:W-:Y:S02]  /*227d0*/  IMAD.MOV.U32 R213, RZ, RZ, R143 ;  /* 0x000000ffffd57224 */ /* 0x000fe400078e008f */
[----:B------:R-:W-:Y:S01]  /*227e0*/  IMAD.MOV.U32 R215, RZ, RZ, R147 ;  /* 0x000000ffffd77224 */ /* 0x000fe200078e0093 */
[----:B------:R-:W-:Y:S01]  /*227f0*/  MOV R147, R219 ;  /* 0x000000db00937202 */ /* 0x000fe20000000f00 */
[----:B------:R-:W-:Y:S01]  /*22800*/  IMAD.MOV.U32 R220, RZ, RZ, R222 ;  /* 0x000000ffffdc7224 */ /* 0x000fe200078e00de */
[----:B------:R-:W4:Y:S01]  /*22810*/  LDL.LU.64 R142, [R1+0x970] ;  /* 0x00097000018e7983 */ /* 0x000f220000300a00 */
[----:B------:R-:W-:Y:S01]  /*22820*/  IMAD.MOV.U32 R222, RZ, RZ, R242 ;  /* 0x000000ffffde7224 */ /* 0x000fe200078e00f2 */
[----:B------:R-:W-:Y:S01]  /*22830*/  MOV R242, R224 ;  /* 0x000000e000f27202 */ /* 0x000fe20000000f00 */
[----:B------:R-:W-:Y:S01]  /*22840*/  IMAD.MOV.U32 R219, RZ, RZ, R223 ;  /* 0x000000ffffdb7224 */ /* 0x000fe200078e00df */
[----:B------:R-:W4:Y:S01]  /*22850*/  LDL.LU.64 R126, [R1+0x978] ;  /* 0x00097800017e7983 */ /* 0x000f220000300a00 */
[----:B------:R-:W-:-:S02]  /*22860*/  IMAD.MOV.U32 R224, RZ, RZ, R140 ;  /* 0x000000ffffe07224 */ /* 0x000fc400078e008c */
[----:B------:R-:W-:Y:S02]  /*22870*/  IMAD.MOV.U32 R223, RZ, RZ, R141 ;  /* 0x000000ffffdf7224 */ /* 0x000fe400078e008d */
[----:B------:R-:W4:Y:S01]  /*22880*/  LDL.LU.64 R140, [R1+0x940] ;  /* 0x00094000018c7983 */ /* 0x000f220000300a00 */
[----:B------:R-:W-:Y:S02]  /*22890*/  IMAD.MOV.U32 R197, RZ, RZ, R217 ;  /* 0x000000ffffc57224 */ /* 0x000fe400078e00d9 */
[----:B------:R-:W-:Y:S02]  /*228a0*/  IMAD.MOV.U32 R217, RZ, RZ, R151 ;  /* 0x000000ffffd97224 */ /* 0x000fe400078e0097 */
[----:B------:R-:W-:Y:S02]  /*228b0*/  IMAD.MOV.U32 R151, RZ, RZ, R221 ;  /* 0x000000ffff977224 */ /* 0x000fe400078e00dd */
[----:B------:R-:W-:Y:S02]  /*228c0*/  IMAD.MOV.U32 R202, RZ, RZ, R226 ;  /* 0x000000ffffca7224 */ /* 0x000fe400078e00e2 */
[----:B------:R-:W-:-:S02]  /*228d0*/  IMAD.MOV.U32 R221, RZ, RZ, R243 ;  /* 0x000000ffffdd7224 */ /* 0x000fc400078e00f3 */
[----:B------:R-:W-:Y:S02]  /*228e0*/  IMAD.MOV.U32 R243, RZ, RZ, R225 ;  /* 0x000000fffff37224 */ /* 0x000fe400078e00e1 */
[----:B------:R-:W-:Y:S01]  /*228f0*/  IMAD.MOV.U32 R226, RZ, RZ, R228 ;  /* 0x000000ffffe27224 */ /* 0x000fe200078e00e4 */
[----:B------:R-:W-:Y:S01]  /*22900*/  MOV R201, R227 ;  /* 0x000000e300c97202 */ /* 0x000fe20000000f00 */
[----:B------:R-:W-:Y:S02]  /*22910*/  IMAD.MOV.U32 R225, RZ, RZ, R229 ;  /* 0x000000ffffe17224 */ /* 0x000fe400078e00e5 */
[----:B------:R-:W-:Y:S01]  /*22920*/  IMAD.MOV.U32 R192, RZ, RZ, R232 ;  /* 0x000000ffffc07224 */ /* 0x000fe200078e00e8 */
[----:B------:R-:W-:Y:S01]  /*22930*/  MOV R194, R234 ;  /* 0x000000ea00c27202 */ /* 0x000fe20000000f00 */
[----:B------:R-:W-:Y:S02]  /*22940*/  IMAD.MOV.U32 R179, RZ, RZ, R191 ;  /* 0x000000ffffb37224 */ /* 0x000fe400078e00bf */
[----:B------:R-:W-:-:S02]  /*22950*/  IMAD.MOV.U32 R191, RZ, RZ, R233 ;  /* 0x000000ffffbf7224 */ /* 0x000fc400078e00e9 */
[----:B------:R-:W-:Y:S02]  /*22960*/  IMAD.MOV.U32 R193, RZ, RZ, R235 ;  /* 0x000000ffffc17224 */ /* 0x000fe400078e00eb */
[----:B------:R-:W-:Y:S02]  /*22970*/  IMAD.MOV.U32 R196, RZ, RZ, R236 ;  /* 0x000000ffffc47224 */ /* 0x000fe400078e00ec */
[----:B------:R-:W-:Y:S02]  /*22980*/  IMAD.MOV.U32 R182, RZ, RZ, R238 ;  /* 0x000000ffffb67224 */ /* 0x000fe400078e00ee */
[----:B------:R-:W-:Y:S02]  /*22990*/  IMAD.MOV.U32 R195, RZ, RZ, R237 ;  /* 0x000000ffffc37224 */ /* 0x000fe400078e00ed */
[----:B--2---:R-:W-:Y:S02]  /*229a0*/  IMAD.MOV.U32 R228, RZ, RZ, R230 ;  /* 0x000000ffffe47224 */ /* 0x004fe400078e00e6 */
[----:B------:R-:W-:-:S02]  /*229b0*/  IMAD.MOV.U32 R227, RZ, RZ, R231 ;  /* 0x000000ffffe37224 */ /* 0x000fc400078e00e7 */
[----:B---3--:R-:W-:Y:S01]  /*229c0*/  IMAD.MOV.U32 R230, RZ, RZ, R148 ;  /* 0x000000ffffe67224 */ /* 0x008fe200078e0094 */
[----:B------:R-:W-:Y:S01]  /*229d0*/  MOV R229, R149 ;  /* 0x0000009500e57202 */ /* 0x000fe20000000f00 */
[----:B------:R-:W-:Y:S02]  /*229e0*/  IMAD.MOV.U32 R148, RZ, RZ, R250 ;  /* 0x000000ffff947224 */ /* 0x000fe400078e00fa */
[----:B------:R-:W-:Y:S02]  /*229f0*/  IMAD.MOV.U32 R149, RZ, RZ, R251 ;  /* 0x000000ffff957224 */ /* 0x000fe400078e00fb */
[----:B------:R-:W2:Y:S01]  /*22a00*/  LDL.LU.64 R250, [R1+0x948] ;  /* 0x0009480001fa7983 */ /* 0x000ea20000300a00 */
[----:B----4-:R-:W-:Y:S02]  /*22a10*/  IMAD.MOV.U32 R232, RZ, RZ, R136 ;  /* 0x000000ffffe87224 */ /* 0x010fe400078e0088 */
[----:B------:R-:W-:Y:S02]  /*22a20*/  IMAD.MOV.U32 R231, RZ, RZ, R137 ;  /* 0x000000ffffe77224 */ /* 0x000fe400078e0089 */
[----:B------:R-:W3:Y:S01]  /*22a30*/  LDL.LU.64 R136, [R1+0x950] ;  /* 0x0009500001887983 */ /* 0x000ee20000300a00 */
[----:B------:R-:W-:-:S02]  /*22a40*/  IMAD.MOV.U32 R234, RZ, RZ, R130 ;  /* 0x000000ffffea7224 */ /* 0x000fc400078e0082 */
[----:B------:R-:W-:Y:S01]  /*22a50*/  IMAD.MOV.U32 R233, RZ, RZ, R131 ;  /* 0x000000ffffe97224 */ /* 0x000fe200078e0083 */
[----:B------:R-:W4:Y:S04]  /*22a60*/  LDL.LU.64 R128, [R1+0x958] ;  /* 0x0009580001807983 */ /* 0x000f280000300a00 */
[----:B------:R-:W4:Y:S01]  /*22a70*/  LDL.LU.64 R130, [R1+0x920] ;  /* 0x0009200001827983 */ /* 0x000f220000300a00 */
[----:B------:R-:W-:Y:S02]  /*22a80*/  IMAD.MOV.U32 R236, RZ, RZ, R132 ;  /* 0x000000ffffec7224 */ /* 0x000fe400078e0084 */
[----:B------:R-:W-:Y:S02]  /*22a90*/  IMAD.MOV.U32 R235, RZ, RZ, R133 ;  /* 0x000000ffffeb7224 */ /* 0x000fe400078e0085 */
[----:B------:R-:W4:Y:S04]  /*22aa0*/  LDL.LU.64 R132, [R1+0x928] ;  /* 0x0009280001847983 */ /* 0x000f280000300a00 */
[----:B------:R-:W4:Y:S01]  /*22ab0*/  LDL.LU.64 R120, [R1+0x930] ;  /* 0x0009300001787983 */ /* 0x000f220000300a00 */
[----:B------:R-:W-:Y:S01]  /*22ac0*/  MOV R238, R134 ;  /* 0x0000008600ee7202 */ /* 0x000fe20000000f00 */
[----:B------:R-:W-:-:S02]  /*22ad0*/  IMAD.MOV.U32 R237, RZ, RZ, R135 ;  /* 0x000000ffffed7224 */ /* 0x000fc400078e0087 */
[----:B------:R-:W4:Y:S04]  /*22ae0*/  LDL.LU.64 R134, [R1+0x938] ;  /* 0x0009380001867983 */ /* 0x000f280000300a00 */
[----:B------:R-:W4:Y:S01]  /*22af0*/  LDL.LU.64 R124, [R1+0x8e0] ;  /* 0x0008e000017c7983 */ /* 0x000f220000300a00 */
[----:B------:R-:W-:Y:S01]  /*22b00*/  MOV R20, R152 ;  /* 0x0000009800147202 */ /* 0x000fe20000000f00 */
[----:B------:R-:W-:Y:S02]  /*22b10*/  IMAD.MOV.U32 R152, RZ, RZ, R154 ;  /* 0x000000ffff987224 */ /* 0x000fe400078e009a */
[----:B------:R-:W-:Y:S02]  /*22b20*/  IMAD.MOV.U32 R154, RZ, RZ, R156 ;  /* 0x000000ffff9a7224 */ /* 0x000fe400078e009c */
[----:B------:R-:W-:Y:S01]  /*22b30*/  IMAD.MOV.U32 R156, RZ, RZ, R158 ;  /* 0x000000ffff9c7224 */ /* 0x000fe200078e009e */
[----:B------:R-:W-:Y:S01]  /*22b40*/  MOV R158, R160 ;  /* 0x000000a0009e7202 */ /* 0x000fe20000000f00 */
[----:B------:R-:W-:-:S02]  /*22b50*/  IMAD.MOV.U32 R160, RZ, RZ, R162 ;  /* 0x000000ffffa07224 */ /* 0x000fc400078e00a2 */
[----:B------:R-:W-:Y:S02]  /*22b60*/  IMAD.MOV.U32 R162, RZ, RZ, R164 ;  /* 0x000000ffffa27224 */ /* 0x000fe400078e00a4 */
[----:B------:R-:W-:Y:S02]  /*22b70*/  IMAD.MOV.U32 R164, RZ, RZ, R166 ;  /* 0x000000ffffa47224 */ /* 0x000fe400078e00a6 */
[----:B------:R-:W-:Y:S01]  /*22b80*/  IMAD.MOV.U32 R166, RZ, RZ, R168 ;  /* 0x000000ffffa67224 */ /* 0x000fe200078e00a8 */
[----:B------:R-:W-:Y:S01]  /*22b90*/  MOV R183, R241 ;  /* 0x000000f100b77202 */ /* 0x000fe20000000f00 */
[----:B------:R-:W-:Y:S02]  /*22ba0*/  IMAD.MOV.U32 R19, RZ, RZ, R153 ;  /* 0x000000ffff137224 */ /* 0x000fe400078e0099 */
[----:B------:R-:W-:Y:S02]  /*22bb0*/  IMAD.MOV.U32 R168, RZ, RZ, R170 ;  /* 0x000000ffffa87224 */ /* 0x000fe400078e00aa */
[----:B------:R-:W-:-:S02]  /*22bc0*/  IMAD.MOV.U32 R153, RZ, RZ, R157 ;  /* 0x000000ffff997224 */ /* 0x000fc400078e009d */
[----:B------:R-:W-:Y:S02]  /*22bd0*/  IMAD.MOV.U32 R170, RZ, RZ, R172 ;  /* 0x000000ffffaa7224 */ /* 0x000fe400078e00ac */
[----:B------:R-:W-:Y:S02]  /*22be0*/  IMAD.MOV.U32 R157, RZ, RZ, R161 ;  /* 0x000000ffff9d7224 */ /* 0x000fe400078e00a1 */
[----:B------:R-:W-:Y:S02]  /*22bf0*/  IMAD.MOV.U32 R172, RZ, RZ, R174 ;  /* 0x000000ffffac7224 */ /* 0x000fe400078e00ae */
[----:B------:R-:W-:Y:S01]  /*22c00*/  IMAD.MOV.U32 R241, RZ, RZ, R143 ;  /* 0x000000fffff17224 */ /* 0x000fe200078e008f */
[----:B------:R-:W-:Y:S01]  /*22c10*/  MOV R143, R145 ;  /* 0x00000091008f7202 */ /* 0x000fe20000000f00 */
[----:B------:R-:W-:Y:S01]  /*22c20*/  IMAD.MOV.U32 R161, RZ, RZ, R165 ;  /* 0x000000ffffa17224 */ /* 0x000fe200078e00a5 */
[----:B------:R-:W-:Y:S01]  /*22c30*/  MOV R165, R169 ;  /* 0x000000a900a57202 */ /* 0x000fe20000000f00 */
[----:B------:R-:W-:Y:S01]  /*22c40*/  IMAD.MOV.U32 R174, RZ, RZ, R176 ;  /* 0x000000ffffae7224 */ /* 0x000fe200078e00b0 */
[----:B------:R-:W-:Y:S01]  /*22c50*/  MOV R176, R184 ;  /* 0x000000b800b07202 */ /* 0x000fe20000000f00 */
        /* <DEDUP_REMOVED lines=10> */
[----:B------:R-:W-:Y:S02]  /*22d00*/  IMAD.MOV.U32 R138, RZ, RZ, R242 ;  /* 0x000000ffff8a7224 */ /* 0x000fe400078e00f2 */
        /* <DEDUP_REMOVED lines=8> */
[----:B------:R-:W4:Y:S01]  /*22d90*/  LDL.LU.64 R126, [R1+0x8f0] ;  /* 0x0008f000017e7983 */ /* 0x000f220000300a00 */
[----:B------:R-:W-:Y:S02]  /*22da0*/  IMAD.MOV.U32 R188, RZ, RZ, R248 ;  /* 0x000000ffffbc7224 */ /* 0x000fe400078e00f8 */
        /* <DEDUP_REMOVED lines=10> */
[----:B--2---:R-:W-:Y:S01]  /*22e50*/  IMAD.MOV.U32 R248, RZ, RZ, R250 ;  /* 0x000000fffff87224 */ /* 0x004fe200078e00fa */
[----:B---3--:R-:W-:Y:S01]  /*22e60*/  MOV R250, R136 ;  /* 0x0000008800fa7202 */ /* 0x008fe20000000f00 */
[----:B------:R-:W-:Y:S02]  /*22e70*/  IMAD.MOV.U32 R249, RZ, RZ, R137 ;  /* 0x000000fffff97224 */ /* 0x000fe400078e0089 */
[----:B------:R-:W2:Y:S04]  /*22e80*/  LDL.LU.64 R136, [R1+0x8f8] ;  /* 0x0008f80001887983 */ /* 0x000ea80000300a00 */
[----:B------:R-:W3:Y:S01]  /*22e90*/  LDL.LU.64 R122, [R1+0xaf8] ;  /* 0x000af800017a7983 */ /* 0x000ee20000300a00 */
[----:B------:R-:W-:-:S02]  /*22ea0*/  IMAD.MOV.U32 R247, RZ, RZ, R251 ;  /* 0x000000fffff77224 */ /* 0x000fc400078e00fb */
[----:B----4-:R-:W-:Y:S01]  /*22eb0*/  IMAD.MOV.U32 R252, RZ, RZ, R128 ;  /* 0x000000fffffc7224 */ /* 0x010fe200078e0080 */
[----:B------:R1:W-:Y:S01]  /*22ec0*/  STL [R1+0x204], R130 ;  /* 0x0002048201007387 */ /* 0x0003e20000100800 */
[----:B------:R-:W-:Y:S02]  /*22ed0*/  IMAD.MOV.U32 R251, RZ, RZ, R129 ;  /* 0x000000fffffb7224 */ /* 0x000fe400078e0081 */
[----:B------:R-:W-:Y:S01]  /*22ee0*/  IMAD.MOV.U32 R0, RZ, RZ, R131 ;  /* 0x000000ffff007224 */ /* 0x000fe200078e0083 */
[----:B------:R-:W4:Y:S04]  /*22ef0*/  LDL.LU.64 R128, [R1+0xb00] ;  /* 0x000b000001807983 */ /* 0x000f280000300a00 */
[----:B------:R1:W-:Y:S04]  /*22f00*/  STL [R1+0x200], R0 ;  /* 0x0002000001007387 */ /* 0x0003e80000100800 */
[----:B------:R1:W-:Y:S04]  /*22f10*/  STL [R1+0x20c], R132 ;  /* 0x00020c8401007387 */ /* 0x0003e80000100800 */
[----:B-1----:R-:W4:Y:S01]  /*22f20*/  LDL.LU.64 R130, [R1+0xb08] ;  /* 0x000b080001827983 */ /* 0x002f220000300a00 */
[----:B------:R-:W-:-:S05]  /*22f30*/  IMAD.MOV.U32 R0, RZ, RZ, R133 ;  /* 0x000000ffff007224 */ /* 0x000fca00078e0085 */
[----:B------:R1:W-:Y:S04]  /*22f40*/  STL [R1+0x208], R0 ;  /* 0x0002080001007387 */ /* 0x0003e80000100800 */
[----:B------:R-:W-:Y:S04]  /*22f50*/  STL [R1+0x214], R120 ;  /* 0x0002147801007387 */ /* 0x000fe80000100800 */
[----:B------:R-:W4:Y:S01]  /*22f60*/  LDL.LU.64 R132, [R1+0xb10] ;  /* 0x000b100001847983 */ /* 0x000f220000300a00 */
[----:B-1----:R-:W-:-:S05]  /*22f70*/  IMAD.MOV.U32 R0, RZ, RZ, R121 ;  /* 0x000000ffff007224 */ /* 0x002fca00078e0079 */
[----:B------:R1:W-:Y:S04]  /*22f80*/  STL [R1+0x210], R0 ;  /* 0x0002100001007387 */ /* 0x0003e80000100800 */
[----:B------:R1:W-:Y:S02]  /*22f90*/  STL [R1+0x21c], R134 ;  /* 0x00021c8601007387 */ /* 0x0003e40000100800 */
[----:B-1----:R-:W-:Y:S02]  /*22fa0*/  IMAD.MOV.U32 R0, RZ, RZ, R135 ;  /* 0x000000ffff007224 */ /* 0x002fe400078e0087 */
[----:B------:R-:W4:Y:S04]  /*22fb0*/  LDL.LU.64 R134, [R1+0xab8] ;  /* 0x000ab80001867983 */ /* 0x000f280000300a00 */
[----:B------:R1:W-:Y:S04]  /*22fc0*/  STL [R1+0x218], R0 ;  /* 0x0002180001007387 */ /* 0x0003e80000100800 */
[----:B------:R1:W-:Y:S02]  /*22fd0*/  STL [R1+0x224], R124 ;  /* 0x0002247c01007387 */ /* 0x0003e40000100800 */
[----:B-1----:R-:W-:-:S02]  /*22fe0*/  IMAD.MOV.U32 R0, RZ, RZ, R125 ;  /* 0x000000ffff007224 */ /* 0x002fc400078e007d */
[----:B------:R-:W4:Y:S04]  /*22ff0*/  LDL.LU.64 R124, [R1+0xac0] ;  /* 0x000ac000017c7983 */ /* 0x000f280000300a00 */
[----:B------:R1:W-:Y:S04]  /*23000*/  STL [R1+0x220], R0 ;  /* 0x0002200001007387 */ /* 0x0003e80000100800 */
[----:B------:R1:W-:Y:S02]  /*23010*/  STL [R1+0x22c], R140 ;  /* 0x00022c8c01007387 */ /* 0x0003e40000100800 */
[----:B-1----:R-:W-:-:S02]  /*23020*/  MOV R0, R141 ;  /* 0x0000008d00007202 */ /* 0x002fc40000000f00 */
[----:B------:R-:W4:Y:S04]  /*23030*/  LDL.LU.64 R140, [R1+0xac8] ;  /* 0x000ac800018c7983 */ /* 0x000f280000300a00 */
[----:B------:R1:W-:Y:S04]  /*23040*/  STL [R1+0x228], R0 ;  /* 0x0002280001007387 */ /* 0x0003e80000100800 */
[----:B------:R-:W-:Y:S04]  /*23050*/  STL [R1+0x234], R126 ;  /* 0x0002347e01007387 */ /* 0x000fe80000100800 */
[----:B------:R-:W4:Y:S01]  /*23060*/  LDL.LU.64 R120, [R1+0xad0] ;  /* 0x000ad00001787983 */ /* 0x000f220000300a00 */
[----:B-1----:R-:W-:-:S05]  /*23070*/  IMAD.MOV.U32 R0, RZ, RZ, R127 ;  /* 0x000000ffff007224 */ /* 0x002fca00078e007f */
[----:B------:R1:W-:Y:S04]  /*23080*/  STL [R1+0x230], R0 ;  /* 0x0002300001007387 */ /* 0x0003e80000100800 */
[----:B--2---:R2:W-:Y:S01]  /*23090*/  STL [R1+0x23c], R136 ;  /* 0x00023c8801007387 */ /* 0x0045e20000100800 */
[----:B-1----:R-:W-:-:S03]  /*230a0*/  IMAD.MOV.U32 R0, RZ, RZ, R137 ;  /* 0x000000ffff007224 */ /* 0x002fc600078e0089 */
[----:B--2---:R-:W2:Y:S04]  /*230b0*/  LDL.LU.64 R136, [R1+0xa98] ;  /* 0x000a980001887983 */ /* 0x004ea80000300a00 */
[----:B------:R1:W-:Y:S04]  /*230c0*/  STL [R1+0x238], R0 ;  /* 0x0002380001007387 */ /* 0x0003e80000100800 */
[----:B---3--:R3:W-:Y:S04]  /*230d0*/  STL [R1+0x244], R122 ;  /* 0x0002447a01007387 */ /* 0x0087e80000100800 */
[----:B------:R-:W2:Y:S01]  /*230e0*/  LDL.LU.64 R126, [R1+0xaa0] ;  /* 0x000aa000017e7983 */ /* 0x000ea20000300a00 */
[----:B-1----:R-:W-:-:S05]  /*230f0*/  IMAD.MOV.U32 R0, RZ, RZ, R123 ;  /* 0x000000ffff007224 */ /* 0x002fca00078e007b */
[----:B------:R1:W-:Y:S04]  /*23100*/  STL [R1+0x240], R0 ;  /* 0x0002400001007387 */ /* 0x0003e80000100800 */
[----:B----4-:R4:W-:Y:S04]  /*23110*/  STL [R1+0x24c], R128 ;  /* 0x00024c8001007387 */ /* 0x0109e80000100800 */
[----:B---3--:R-:W3:Y:S01]  /*23120*/  LDL.LU.64 R122, [R1+0xaa8] ;  /* 0x000aa800017a7983 */ /* 0x008ee20000300a00 */
[----:B-1----:R-:W-:-:S05]  /*23130*/  IMAD.MOV.U32 R0, RZ, RZ, R129 ;  /* 0x000000ffff007224 */ /* 0x002fca00078e0081 */
[----:B------:R1:W-:Y:S04]  /*23140*/  STL [R1+0x248], R0 ;  /* 0x0002480001007387 */ /* 0x0003e80000100800 */
[----:B------:R1:W-:Y:S04]  /*23150*/  STL [R1+0x254], R130 ;  /* 0x0002548201007387 */ /* 0x0003e80000100800 */
[----:B----4-:R-:W4:Y:S01]  /*23160*/  LDL.LU.64 R128, [R1+0xab0] ;  /* 0x000ab00001807983 */ /* 0x010f220000300a00 */
[----:B-1----:R-:W-:-:S05]  /*23170*/  IMAD.MOV.U32 R0, RZ, RZ, R131 ;  /* 0x000000ffff007224 */ /* 0x002fca00078e0083 */
[----:B------:R1:W-:Y:S04]  /*23180*/  STL [R1+0x250], R0 ;  /* 0x0002500001007387 */ /* 0x0003e80000100800 */
[----:B------:R1:W-:Y:S04]  /*23190*/  STL [R1+0x25c], R132 ;  /* 0x00025c8401007387 */ /* 0x0003e80000100800 */
[----:B------:R-:W4:Y:S01]  /*231a0*/  LDL.LU.64 R130, [R1+0xa78] ;  /* 0x000a780001827983 */ /* 0x000f220000300a00 */
[----:B-1----:R-:W-:-:S05]  /*231b0*/  IMAD.MOV.U32 R0, RZ, RZ, R133 ;  /* 0x000000ffff007224 */ /* 0x002fca00078e0085 */
[----:B------:R1:W-:Y:S04]  /*231c0*/  STL [R1+0x258], R0 ;  /* 0x0002580001007387 */ /* 0x0003e80000100800 */
[----:B------:R1:W-:Y:S04]  /*231d0*/  STL [R1+0x264], R134 ;  /* 0x0002648601007387 */ /* 0x0003e80000100800 */
[----:B------:R-:W4:Y:S01]  /*231e0*/  LDL.LU.64 R132, [R1+0xa80] ;  /* 0x000a800001847983 */ /* 0x000f220000300a00 */
[----:B-1----:R-:W-:-:S05]  /*231f0*/  IMAD.MOV.U32 R0, RZ, RZ, R135 ;  /* 0x000000ffff007224 */ /* 0x002fca00078e0087 */
[----:B------:R1:W-:Y:S04]  /*23200*/  STL [R1+0x260], R0 ;  /* 0x0002600001007387 */ /* 0x0003e80000100800 */
[----:B------:R-:W-:Y:S04]  /*23210*/  STL [R1+0x26c], R124 ;  /* 0x00026c7c01007387 */ /* 0x000fe80000100800 */
[----:B------:R-:W4:Y:S01]  /*23220*/  LDL.LU.64 R134, [R1+0xa88] ;  /* 0x000a880001867983 */ /* 0x000f220000300a00 */
[----:B-1----:R-:W-:-:S05]  /*23230*/  IMAD.MOV.U32 R0, RZ, RZ, R125 ;  /* 0x000000ffff007224 */ /* 0x002fca00078e007d */
[----:B------:R1:W-:Y:S04]  /*23240*/  STL [R1+0x268], R0 ;  /* 0x0002680001007387 */ /* 0x0003e80000100800 */
[----:B------:R1:W-:Y:S02]  /*23250*/  STL [R1+0x274], R140 ;  /* 0x0002748c01007387 */ /* 0x0003e40000100800 */
[----:B-1----:R-:W-:Y:S02]  /*23260*/  MOV R0, R141 ;  /* 0x0000008d00007202 */ /* 0x002fe40000000f00 */
        /* <DEDUP_REMOVED lines=10> */
[----:B------:R3:W-:Y:S01]  /*23310*/  STL [R1+0x28c], R126 ;  /* 0x00028c7e01007387 */ /* 0x0007e20000100800 */
[----:B-1----:R-:W-:-:S03]  /*23320*/  IMAD.MOV.U32 R0, RZ, RZ, R127 ;  /* 0x000000ffff007224 */ /* 0x002fc600078e007f */
[----:B---3--:R-:W3:Y:S04]  /*23330*/  LDL.LU.64 R126, [R1+0xa68] ;  /* 0x000a6800017e7983 */ /* 0x008ee80000300a00 */
[----:B------:R1:W-:Y:S04]  /*23340*/  STL [R1+0x288], R0 ;  /* 0x0002880001007387 */ /* 0x0003e80000100800 */
[----:B------:R-:W-:Y:S04]  /*23350*/  STL [R1+0x294], R122 ;  /* 0x0002947a01007387 */ /* 0x000fe80000100800 */
[----:B------:R-:W3:Y:S01]  /*23360*/  LDL.LU.64 R120, [R1+0xa70] ;  /* 0x000a700001787983 */ /* 0x000ee20000300a00 */
[----:B-1----:R-:W-:-:S05]  /*23370*/  IMAD.MOV.U32 R0, RZ, RZ, R123 ;  /* 0x000000ffff007224 */ /* 0x002fca00078e007b */
[----:B------:R1:W-:Y:S04]  /*23380*/  STL [R1+0x290], R0 ;  /* 0x0002900001007387 */ /* 0x0003e80000100800 */
[----:B----4-:R4:W-:Y:S01]  /*23390*/  STL [R1+0x29c], R128 ;  /* 0x00029c8001007387 */ /* 0x0109e20000100800 */
[----:B-1----:R-:W-:-:S03]  /*233a0*/  IMAD.MOV.U32 R0, RZ, RZ, R129 ;  /* 0x000000ffff007224 */ /* 0x002fc600078e0081 */
[----:B----4-:R-:W4:Y:S04]  /*233b0*/  LDL.LU.64 R128, [R1+0xa38] ;  /* 0x000a380001807983 */ /* 0x010f280000300a00 */
[----:B------:R1:W-:Y:S04]  /*233c0*/  STL [R1+0x298], R0 ;  /* 0x0002980001007387 */ /* 0x0003e80000100800 */
[----:B------:R1:W-:Y:S02]  /*233d0*/  STL [R1+0x2a4], R130 ;  /* 0x0002a48201007387 */ /* 0x0003e40000100800 */
[----:B-1----:R-:W-:-:S02]  /*233e0*/  IMAD.MOV.U32 R0, RZ, RZ, R131 ;  /* 0x000000ffff007224 */ /* 0x002fc400078e0083 */
[----:B------:R-:W4:Y:S04]  /*233f0*/  LDL.LU.64 R130, [R1+0xa40] ;  /* 0x000a400001827983 */ /* 0x000f280000300a00 */
        /* <DEDUP_REMOVED lines=17> */
[----:B--2---:R-:W-:Y:S01]  /*23510*/  STL [R1+0x2cc], R136 ;  /* 0x0002cc8801007387 */ /* 0x004fe20000100800 */
[----:B-1----:R-:W-:-:S03]  /*23520*/  IMAD.MOV.U32 R0, RZ, RZ, R137 ;  /* 0x000000ffff007224 */ /* 0x002fc600078e0089 */
[----:B------:R-:W2:Y:S04]  /*23530*/  LDL.LU.64 R124, [R1+0xa28] ;  /* 0x000a2800017c7983 */ /* 0x000ea80000300a00 */
[----:B------:R1:W-:Y:S04]  /*23540*/  STL [R1+0x2c8], R0 ;  /* 0x0002c80001007387 */ /* 0x0003e80000100800 */
[----:B---3--:R3:W-:Y:S01]  /*23550*/  STL [R1+0x2d4], R126 ;  /* 0x0002d47e01007387 */ /* 0x0087e20000100800 */
[----:B-1----:R-:W-:-:S03]  /*23560*/  IMAD.MOV.U32 R0, RZ, RZ, R127 ;  /* 0x000000ffff007224 */ /* 0x002fc600078e007f */
[----:B------:R-:W2:Y:S04]  /*23570*/  LDL.LU.64 R136, [R1+0xa30] ;  /* 0x000a300001887983 */ /* 0x000ea80000300a00 */
[----:B------:R1:W-:Y:S04]  /*23580*/  STL [R1+0x2d0], R0 ;  /* 0x0002d00001007387 */ /* 0x0003e80000100800 */
[----:B------:R-:W-:Y:S04]  /*23590*/  STL [R1+0x2dc], R120 ;  /* 0x0002dc7801007387 */ /* 0x000fe80000100800 */
[----:B---3--:R-:W3:Y:S01]  /*235a0*/  LDL.LU.64 R126, [R1+0x9e0] ;  /* 0x0009e000017e7983 */ /* 0x008ee20000300a00 */
        /* <DEDUP_REMOVED lines=30> */
[----:B------:R3:W-:Y:S01]  /*23790*/  STL [R1+0x31c], R136 ;  /* 0x00031c8801007387 */ /* 0x0007e20000100800 */
[----:B-1----:R-:W-:-:S03]  /*237a0*/  IMAD.MOV.U32 R0, RZ, RZ, R137 ;  /* 0x000000ffff007224 */ /* 0x002fc600078e0089 */
[----:B------:R-:W2:Y:S04]  /*237b0*/  LDL.LU.64 R124, [R1+0xbd0] ;  /* 0x000bd000017c7983 */ /* 0x000ea80000300a00 */
[----:B------:R1:W-:Y:S04]  /*237c0*/  STL [R1+0x318], R0 ;  /* 0x0003180001007387 */ /* 0x0003e80000100800 */
[----:B---3--:R-:W-:Y:S04]  /*237d0*/  STL [R1+0x324], R126 ;  /* 0x0003247e01007387 */ /* 0x008fe80000100800 */
[----:B------:R-:W3:Y:S01]  /*237e0*/  LDL.LU.64 R136, [R1+0xbe0] ;  /* 0x000be00001887983 */ /* 0x000ee20000300a00 */
[----:B-1----:R-:W-:-:S05]  /*237f0*/  IMAD.MOV.U32 R0, RZ, RZ, R127 ;  /* 0x000000ffff007224 */ /* 0x002fca00078e007f */
[----:B------:R1:W-:Y:S04]  /*23800*/  STL [R1+0x320], R0 ;  /* 0x0003200001007387 */ /* 0x0003e80000100800 */
[----:B----4-:R4:W-:Y:S01]  /*23810*/  STL [R1+0x32c], R128 ;  /* 0x00032c8001007387 */ /* 0x0109e20000100800 */
[----:B-1----:R-:W-:-:S03]  /*23820*/  IMAD.MOV.U32 R0, RZ, RZ, R129 ;  /* 0x000000ffff007224 */ /* 0x002fc600078e0081 */
[----:B----4-:R-:W4:Y:S04]  /*23830*/  LDL.LU.64 R128, [R1+0xbf0] ;  /* 0x000bf00001807983 */ /* 0x010f280000300a00 */
        /* <DEDUP_REMOVED lines=17> */
[----:B------:R1:W-:Y:S02]  /*23950*/  STL [R1+0x354], R134 ;  /* 0x0003548601007387 */ /* 0x0003e40000100800 */
[----:B-1----:R-:W-:-:S02]  /*23960*/  IMAD.MOV.U32 R0, RZ, RZ, R135 ;  /* 0x000000ffff007224 */ /* 0x002fc400078e0087 */
[----:B------:R-:W4:Y:S04]  /*23970*/  LDL.LU.64 R134, [R1+0xbc8] ;  /* 0x000bc80001867983 */ /* 0x000f280000300a00 */
        /* <DEDUP_REMOVED lines=9> */
[----:B------:R1:W-:Y:S02]  /*23a10*/  STL [R1+0x36c], R136 ;  /* 0x00036c8801007387 */ /* 0x0003e40000100800 */
[----:B-1----:R-:W-:-:S02]  /*23a20*/  IMAD.MOV.U32 R0, RZ, RZ, R137 ;  /* 0x000000ffff007224 */ /* 0x002fc400078e0089 */
[----:B------:R-:W3:Y:S04]  /*23a30*/  LDL.LU.64 R136, [R1+0xb90] ;  /* 0x000b900001887983 */ /* 0x000ee80000300a00 */
        /* <DEDUP_REMOVED lines=29> */
[----:B---3--:R-:W-:Y:S01]  /*23c10*/  STL [R1+0x3ac], R124 ;  /* 0x0003ac7c01007387 */ /* 0x008fe20000100800 */
[----:B-1----:R-:W-:-:S03]  /*23c20*/  IMAD.MOV.U32 R0, RZ, RZ, R125 ;  /* 0x000000ffff007224 */ /* 0x002fc600078e007d */
[----:B------:R-:W3:Y:S04]  /*23c30*/  LDL.LU.64 R122, [R1+0xb48] ;  /* 0x000b4800017a7983 */ /* 0x000ee80000300a00 */
        /* <DEDUP_REMOVED lines=20> */
[----:B------:R1:W-:Y:S02]  /*23d80*/  STL [R1+0x3d0], R0 ;  /* 0x0003d00001007387 */ /* 0x0003e40000100800 */
[----:B-1----:R-:W-:Y:S02]  /*23d90*/  MOV R0, R141 ;  /* 0x0000008d00007202 */ /* 0x002fe40000000f00 */
[----:B------:R1:W-:Y:S04]  /*23da0*/  STL [R1+0x3dc], R140 ;  /* 0x0003dc8c01007387 */ /* 0x0003e80000100800 */
[----:B-1----:R-:W4:Y:S04]  /*23db0*/  LDL.LU.64 R140, [R1+0xad8] ;  /* 0x000ad800018c7983 */ /* 0x002f280000300a00 */
[----:B------:R1:W-:Y:S04]  /*23dc0*/  STL [R1+0x3d8], R0 ;  /* 0x0003d80001007387 */ /* 0x0003e80000100800 */
[----:B------:R1:W-:Y:S04]  /*23dd0*/  STL [R1+0x3e4], R132 ;  /* 0x0003e48401007387 */ /* 0x0003e80000100800 */
[----:B------:R-:W4:Y:S01]  /*23de0*/  LDL.LU.64 R120, [R1+0xae0] ;  /* 0x000ae00001787983 */ /* 0x000f220000300a00 */
[----:B-1----:R-:W-:-:S05]  /*23df0*/  IMAD.MOV.U32 R0, RZ, RZ, R133 ;  /* 0x000000ffff007224 */ /* 0x002fca00078e0085 */
[----:B------:R1:W-:Y:S01]  /*23e00*/  STL [R1+0x3e0], R0 ;  /* 0x0003e00001007387 */ /* 0x0003e20000100800 */
[----:B------:R-:W-:Y:S02]  /*23e10*/  IMAD.MOV.U32 R132, RZ, RZ, R142 ;  /* 0x000000ffff847224 */ /* 0x000fe400078e008e */
[----:B------:R-:W-:Y:S01]  /*23e20*/  IMAD.MOV.U32 R133, RZ, RZ, R143 ;  /* 0x000000ffff857224 */ /* 0x000fe200078e008f */
[----:B--2---:R2:W-:Y:S01]  /*23e30*/  STL [R1+0x3ec], R134 ;  /* 0x0003ec8601007387 */ /* 0x0045e20000100800 */
[----:B-1----:R-:W-:-:S03]  /*23e40*/  IMAD.MOV.U32 R0, RZ, RZ, R135 ;  /* 0x000000ffff007224 */ /* 0x002fc600078e0087 */
[----:B------:R-:W4:Y:S04]  /*23e50*/  LDL.LU.64 R142, [R1+0xae8] ;  /* 0x000ae800018e7983 */ /* 0x000f280000300a00 */
[----:B------:R1:W-:Y:S04]  /*23e60*/  STL [R1+0x3e8], R0 ;  /* 0x0003e80001007387 */ /* 0x0003e80000100800 */
[----:B---3--:R3:W-:Y:S04]  /*23e70*/  STL [R1+0x3f4], R122 ;  /* 0x0003f47a01007387 */ /* 0x0087e80000100800 */
[----:B--2---:R-:W2:Y:S01]  /*23e80*/  LDL.LU.64 R134, [R1+0xaf0] ;  /* 0x000af00001867983 */ /* 0x004ea20000300a00 */
[----:B-1----:R-:W-:-:S03]  /*23e90*/  IMAD.MOV.U32 R0, RZ, RZ, R123 ;  /* 0x000000ffff007224 */ /* 0x002fc600078e007b */
[----:B------:R-:W-:Y:S04]  /*23ea0*/  STL [R1+0x3fc], R136 ;  /* 0x0003fc8801007387 */ /* 0x000fe80000100800 */
[----:B------:R1:W-:Y:S04]  /*23eb0*/  STL [R1+0x3f0], R0 ;  /* 0x0003f00001007387 */ /* 0x0003e80000100800 */
[----:B---3--:R-:W3:Y:S01]  /*23ec0*/  LDL.LU.64 R122, [R1+0x858] ;  /* 0x00085800017a7983 */ /* 0x008ee20000300a00 */
[----:B-1----:R-:W-:-:S05]  /*23ed0*/  IMAD.MOV.U32 R0, RZ, RZ, R137 ;  /* 0x000000ffff007224 */ /* 0x002fca00078e0089 */
[----:B------:R1:W-:Y:S04]  /*23ee0*/  STL [R1+0x3f8], R0 ;  /* 0x0003f80001007387 */ /* 0x0003e80000100800 */
[----:B----4-:R4:W-:Y:S04]  /*23ef0*/  STL [R1+0x404], R128 ;  /* 0x0004048001007387 */ /* 0x0109e80000100800 */
[----:B------:R-:W3:Y:S01]  /*23f00*/  LDL.LU.64 R136, [R1+0x618] ;  /* 0x0006180001887983 */ /* 0x000ee20000300a00 */
[----:B-1----:R-:W-:-:S03]  /*23f10*/  IMAD.MOV.U32 R0, RZ, RZ, R129 ;  /* 0x000000ffff007224 */ /* 0x002fc600078e0081 */
[----:B------:R-:W-:Y:S04]  /*23f20*/  STL [R1+0x40c], R126 ;  /* 0x00040c7e01007387 */ /* 0x000fe80000100800 */
[----:B------:R1:W-:Y:S04]  /*23f30*/  STL [R1+0x400], R0 ;  /* 0x0004000001007387 */ /* 0x0003e80000100800 */
[----:B----4-:R-:W4:Y:S01]  /*23f40*/  LDL.LU.64 R128, [R1+0x458] ;  /* 0x0004580001807983 */ /* 0x010f220000300a00 */
[----:B-1----:R-:W-:-:S05]  /*23f50*/  IMAD.MOV.U32 R0, RZ, RZ, R127 ;  /* 0x000000ffff007224 */ /* 0x002fca00078e007f */
[----:B------:R1:W-:Y:S04]  /*23f60*/  STL [R1+0x408], R0 ;  /* 0x0004080001007387 */ /* 0x0003e80000100800 */
[----:B------:R1:W-:Y:S04]  /*23f70*/  STL [R1+0x414], R130 ;  /* 0x0004148201007387 */ /* 0x0003e80000100800 */
[----:B------:R-:W4:Y:S01]  /*23f80*/  LDL.LU.64 R126, [R1+0x490] ;  /* 0x00049000017e7983 */ /* 0x000f220000300a00 */
[----:B-1----:R-:W-:-:S03]  /*23f90*/  MOV R0, R131 ;  /* 0x0000008300007202 */ /* 0x002fc60000000f00 */
[----:B------:R-:W-:Y:S04]  /*23fa0*/  STL [R1+0x41c], R124 ;  /* 0x00041c7c01007387 */ /* 0x000fe80000100800 */
[----:B------:R1:W-:Y:S04]  /*23fb0*/  STL [R1+0x410], R0 ;  /* 0x0004100001007387 */ /* 0x0003e80000100800 */
[----:B------:R-:W4:Y:S01]  /*23fc0*/  LDL.LU.64 R130, [R1+0x488] ;  /* 0x0004880001827983 */ /* 0x000f220000300a00 */
[----:B-1----:R-:W-:-:S03]  /*23fd0*/  IMAD.MOV.U32 R0, RZ, RZ, R125 ;  /* 0x000000ffff007224 */ /* 0x002fc600078e007d */
[----:B------:R-:W4:Y:S04]  /*23fe0*/  LDL.LU.64 R124, [R1+0x480] ;  /* 0x00048000017c7983 */ /* 0x000f280000300a00 */
[----:B------:R1:W-:Y:S02]  /*23ff0*/  STL [R1+0x418], R0 ;  /* 0x0004180001007387 */ /* 0x0003e40000100800 */
[----:B-1----:R-:W-:Y:S02]  /*24000*/  IMAD.MOV.U32 R0, RZ, RZ, R141 ;  /* 0x000000ffff007224 */ /* 0x002fe400078e008d */
[----:B------:R1:W-:Y:S04]  /*24010*/  STL [R1+0x424], R140 ;  /* 0x0004248c01007387 */ /* 0x0003e80000100800 */
[----:B-1----:R-:W4:Y:S04]  /*24020*/  LDL.LU.64 R140, [R1+0x478] ;  /* 0x00047800018c7983 */ /* 0x002f280000300a00 */
[----:B------:R1:W-:Y:S04]  /*24030*/  STL [R1+0x420], R0 ;  /* 0x0004200001007387 */ /* 0x0003e80000100800 */
[----:B------:R-:W-:Y:S01]  /*24040*/  STL [R1+0x42c], R120 ;  /* 0x00042c7801007387 */ /* 0x000fe20000100800 */
[----:B-1----:R-:W-:-:S03]  /*24050*/  IMAD.MOV.U32 R0, RZ, RZ, R121 ;  /* 0x000000ffff007224 */ /* 0x002fc600078e0079 */
[----:B------:R-:W-:Y:S04]  /*24060*/  STL [R1+0x434], R142 ;  /* 0x0004348e01007387 */ /* 0x000fe80000100800 */
[----:B------:R1:W-:Y:S02]  /*24070*/  STL [R1+0x428], R0 ;  /* 0x0004280001007387 */ /* 0x0003e40000100800 */
[----:B-1----:R-:W-:Y:S02]  /*24080*/  IMAD.MOV.U32 R0, RZ, RZ, R143 ;  /* 0x000000ffff007224 */ /* 0x002fe400078e008f */
[----:B--2---:R-:W-:Y:S04]  /*24090*/  STL [R1+0x43c], R134 ;  /* 0x00043c8601007387 */ /* 0x004fe80000100800 */
[----:B------:R1:W-:Y:S04]  /*240a0*/  STL [R1+0x430], R0 ;  /* 0x0004300001007387 */ /* 0x0003e80000100800 */
[----:B------:R-:W2:Y:S01]  /*240b0*/  LDL.LU.64 R142, [R1+0x818] ;  /* 0x00081800018e7983 */ /* 0x000ea20000300a00 */
[----:B-1----:R-:W-:-:S03]  /*240c0*/  IMAD.MOV.U32 R0, RZ, RZ, R135 ;  /* 0x000000ffff007224 */ /* 0x002fc600078e0087 */
[----:B------:R-:W2:Y:S04]  /*240d0*/  LDL.LU.64 R134, [R1+0x698] ;  /* 0x0006980001867983 */ /* 0x000ea80000300a00 */
[----:B------:R3:W-:Y:S02]  /*240e0*/  STL [R1+0x438], R0 ;  /* 0x0004380001007387 */ /* 0x0007e40000100800 */
[----:B---3--:R-:W-:Y:S02]  /*240f0*/  IMAD.MOV.U32 R0, RZ, RZ, R123 ;  /* 0x000000ffff007224 */ /* 0x008fe400078e007b */
[----:B------:R1:W-:Y:S04]  /*24100*/  STL [R1+0x444], R122 ;  /* 0x0004447a01007387 */ /* 0x0003e80000100800 */
[----:B------:R-:W-:Y:S04]  /*24110*/  STL [R1+0x44c], R136 ;  /* 0x00044c8801007387 */ /* 0x000fe80000100800 */
[----:B------:R3:W-:Y:S04]  /*24120*/  STL [R1+0x440], R0 ;  /* 0x0004400001007387 */ /* 0x0007e80000100800 */
[----:B-1----:R-:W2:Y:S01]  /*24130*/  LDL.LU.64 R122, [R1+0x498] ;  /* 0x00049800017a7983 */ /* 0x002ea20000300a00 */
[----:B---3--:R-:W-:-:S03]  /*24140*/  IMAD.MOV.U32 R0, RZ, RZ, R137 ;  /* 0x000000ffff007224 */ /* 0x008fc600078e0089 */
[----:B------:R-:W3:Y:S04]  /*24150*/  LDL.LU.64 R136, [R1+0x4d8] ;  /* 0x0004d80001887983 */ /* 0x000ee80000300a00 */
[----:B------:R1:W-:Y:S04]  /*24160*/  STL [R1+0x448], R0 ;  /* 0x0004480001007387 */ /* 0x0003e80000100800 */
[----:B----4-:R4:W-:Y:S01]  /*24170*/  STL [R1+0x454], R128 ;  /* 0x0004548001007387 */ /* 0x0109e20000100800 */
[----:B-1----:R-:W-:-:S03]  /*24180*/  IMAD.MOV.U32 R0, RZ, RZ, R129 ;  /* 0x000000ffff007224 */ /* 0x002fc600078e0081 */
[----:B------:R-:W-:Y:S04]  /*24190*/  STL [R1+0x45c], R126 ;  /* 0x00045c7e01007387 */ /* 0x000fe80000100800 */
[----:B------:R1:W-:Y:S04]  /*241a0*/  STL [R1+0x450], R0 ;  /* 0x0004500001007387 */ /* 0x0003e80000100800 */
[----:B----4-:R-:W4:Y:S01]  /*241b0*/  LDL.LU.64 R128, [R1+0x4d0] ;  /* 0x0004d00001807983 */ /* 0x010f220000300a00 */
[----:B-1----:R-:W-:-:S05]  /*241c0*/  MOV R0, R127 ;  /* 0x0000007f00007202 */ /* 0x002fca0000000f00 */
[----:B------:R1:W-:Y:S04]  /*241d0*/  STL [R1+0x458], R0 ;  /* 0x0004580001007387 */ /* 0x0003e80000100800 */
[----:B------:R1:W-:Y:S04]  /*241e0*/  STL [R1+0x464], R130 ;  /* 0x0004648201007387 */ /* 0x0003e80000100800 */
[----:B------:R-:W4:Y:S01]  /*241f0*/  LDL.LU.64 R126, [R1+0x4c8] ;  /* 0x0004c800017e7983 */ /* 0x000f220000300a00 */
[----:B-1----:R-:W-:-:S05]  /*24200*/  IMAD.MOV.U32 R0, RZ, RZ, R131 ;  /* 0x000000ffff007224 */ /* 0x002fca00078e0083 */
[----:B------:R1:W-:Y:S04]  /*24210*/  STL [R1+0x460], R0 ;  /* 0x0004600001007387 */ /* 0x0003e80000100800 */
[----:B------:R-:W-:Y:S04]  /*24220*/  STL [R1+0x46c], R124 ;  /* 0x00046c7c01007387 */ /* 0x000fe80000100800 */
[----:B------:R-:W4:Y:S01]  /*24230*/  LDL.LU.64 R130, [R1+0x4b8] ;  /* 0x0004b80001827983 */ /* 0x000f220000300a00 */
[----:B-1----:R-:W-:-:S03]  /*24240*/  IMAD.MOV.U32 R0, RZ, RZ, R125 ;  /* 0x000000ffff007224 */ /* 0x002fc600078e007d */
[----:B------:R-:W-:Y:S04]  /*24250*/  STL [R1+0x474], R140 ;  /* 0x0004748c01007387 */ /* 0x000fe80000100800 */
[----:B------:R1:W-:Y:S04]  /*24260*/  STL [R1+0x468], R0 ;  /* 0x0004680001007387 */ /* 0x0003e80000100800 */
[----:B------:R-:W-:Y:S01]  /*24270*/  STL [R1+0x47c], R8 ;  /* 0x00047c0801007387 */ /* 0x000fe20000100800 */
[----:B-1----:R-:W-:Y:S02]  /*24280*/  IMAD.MOV.U32 R0, RZ, RZ, R141 ;  /* 0x000000ffff007224 */ /* 0x002fe400078e008d */
[----:B------:R-:W-:-:S02]  /*24290*/  IMAD.MOV.U32 R140, RZ, RZ, R144 ;  /* 0x000000ffff8c7224 */ /* 0x000fc400078e0090 */
[----:B------:R-:W-:Y:S01]  /*242a0*/  IMAD.MOV.U32 R141, RZ, RZ, R145 ;  /* 0x000000ffff8d7224 */ /* 0x000fe200078e0091 */
[----:B------:R1:W-:Y:S04]  /*242b0*/  STL [R1+0x470], R0 ;  /* 0x0004700001007387 */ /* 0x0003e80000100800 */
[----:B------:R-:W4:Y:S04]  /*242c0*/  LDL.LU.64 R144, [R1+0x7d8] ;  /* 0x0007d80001907983 */ /* 0x000f280000300a00 */
[----:B------:R-:W-:Y:S04]  /*242d0*/  STL [R1+0x478], R9 ;  /* 0x0004780901007387 */ /* 0x000fe80000100800 */
[----:B--2---:R2:W-:Y:S01]  /*242e0*/  STL [R1+0x484], R142 ;  /* 0x0004848e01007387 */ /* 0x0045e20000100800 */
[----:B-1----:R-:W-:-:S03]  /*242f0*/  IMAD.MOV.U32 R0, RZ, RZ, R143 ;  /* 0x000000ffff007224 */ /* 0x002fc600078e008f */
[----:B------:R-:W4:Y:S04]  /*24300*/  LDL.LU.64 R124, [R1+0x6d8] ;  /* 0x0006d800017c7983 */ /* 0x000f280000300a00 */
[----:B------:R-:W-:Y:S04]  /*24310*/  STL [R1+0x48c], R134 ;  /* 0x00048c8601007387 */ /* 0x000fe80000100800 */
[----:B------:R1:W-:Y:S01]  /*24320*/  STL [R1+0x480], R0 ;  /* 0x0004800001007387 */ /* 0x0003e20000100800 */
[----:B--2---:R-:W-:Y:S02]  /*24330*/  IMAD.MOV.U32 R142, RZ, RZ, R148 ;  /* 0x000000ffff8e7224 */ /* 0x004fe400078e0094 */
[----:B------:R-:W-:-:S02]  /*24340*/  IMAD.MOV.U32 R143, RZ, RZ, R149 ;  /* 0x000000ffff8f7224 */ /* 0x000fc400078e0095 */
[----:B------:R-:W2:Y:S01]  /*24350*/  LDL.LU.64 R148, [R1+0x5d8] ;  /* 0x0005d80001947983 */ /* 0x000ea20000300a00 */
[----:B-1----:R-:W-:-:S03]  /*24360*/  MOV R0, R135 ;  /* 0x0000008700007202 */ /* 0x002fc60000000f00 */
[----:B------:R-:W-:Y:S04]  /*24370*/  STL [R1+0x494], R122 ;  /* 0x0004947a01007387 */ /* 0x000fe80000100800 */
[----:B------:R1:W-:Y:S04]  /*24380*/  STL [R1+0x488], R0 ;  /* 0x0004880001007387 */ /* 0x0003e80000100800 */
[----:B------:R-:W2:Y:S01]  /*24390*/  LDL.LU.64 R134, [R1+0x518] ;  /* 0x0005180001867983 */ /* 0x000ea20000300a00 */
[----:B-1----:R-:W-:-:S03]  /*243a0*/  IMAD.MOV.U32 R0, RZ, RZ, R123 ;  /* 0x000000ffff007224 */ /* 0x002fc600078e007b */
[----:B---3--:R-:W-:Y:S04]  /*243b0*/  STL [R1+0x49c], R136 ;  /* 0x00049c8801007387 */ /* 0x008fe80000100800 */
[----:B------:R1:W-:Y:S04]  /*243c0*/  STL [R1+0x490], R0 ;  /* 0x0004900001007387 */ /* 0x0003e80000100800 */
[----:B------:R-:W3:Y:S01]  /*243d0*/  LDL.LU.64 R122, [R1+0x510] ;  /* 0x00051000017a7983 */ /* 0x000ee20000300a00 */
[----:B-1----:R-:W-:-:S03]  /*243e0*/  IMAD.MOV.U32 R0, RZ, RZ, R137 ;  /* 0x000000ffff007224 */ /* 0x002fc600078e0089 */
[----:B------:R-:W3:Y:S04]  /*243f0*/  LDL.LU.64 R136, [R1+0x508] ;  /* 0x0005080001887983 */ /* 0x000ee80000300a00 */
[----:B------:R1:W-:Y:S04]  /*24400*/  STL [R1+0x498], R0 ;  /* 0x0004980001007387 */ /* 0x0003e80000100800 */
[----:B----4-:R4:W-:Y:S01]  /*24410*/  STL [R1+0x4a4], R128 ;  /* 0x0004a48001007387 */ /* 0x0109e20000100800 */
[----:B-1----:R-:W-:-:S03]  /*24420*/  IMAD.MOV.U32 R0, RZ, RZ, R129 ;  /* 0x000000ffff007224 */ /* 0x002fc600078e0081 */
[----:B----4-:R-:W4:Y:S04]  /*24430*/  LDL.LU.64 R128, [R1+0x4f8] ;  /* 0x0004f80001807983 */ /* 0x010f280000300a00 */
[----:B------:R1:W-:Y:S04]  /*24440*/  STL [R1+0x4a0], R0 ;  /* 0x0004a00001007387 */ /* 0x0003e80000100800 */
[----:B------:R1:W-:Y:S02]  /*24450*/  STL [R1+0x4ac], R126 ;  /* 0x0004ac7e01007387 */ /* 0x0003e40000100800 */
        /* <DEDUP_REMOVED lines=14> */
[----:B------:R2:W-:Y:S01]  /*24540*/  STL [R1+0x4cc], R124 ;  /* 0x0004cc7c01007387 */ /* 0x0005e20000100800 */
[----:B-1----:R-:W-:-:S03]  /*24550*/  IMAD.MOV.U32 R0, RZ, RZ, R125 ;  /* 0x000000ffff007224 */ /* 0x002fc600078e007d */
[----:B------:R-:W4:Y:S04]  /*24560*/  LDL.LU.64 R144, [R1+0x558] ;  /* 0x0005580001907983 */ /* 0x000f280000300a00 */
[----:B------:R1:W-:Y:S04]  /*24570*/  STL [R1+0x4c8], R0 ;  /* 0x0004c80001007387 */ /* 0x0003e80000100800 */
[----:B--2---:R-:W-:Y:S04]  /*24580*/  STL [R1+0x4d4], R148 ;  /* 0x0004d49401007387 */ /* 0x004fe80000100800 */
[----:B------:R-:W2:Y:S01]  /*24590*/  LDL.LU.64 R124, [R1+0x550] ;  /* 0x00055000017c7983 */ /* 0x000ea20000300a00 */
[----:B-1----:R-:W-:-:S05]  /*245a0*/  MOV R0, R149 ;  /* 0x0000009500007202 */ /* 0x002fca0000000f00 */
[----:B------:R1:W-:Y:S04]  /*245b0*/  STL [R1+0x4d0], R0 ;  /* 0x0004d00001007387 */ /* 0x0003e80000100800 */
[----:B------:R3:W-:Y:S01]  /*245c0*/  STL [R1+0x4dc], R134 ;  /* 0x0004dc8601007387 */ /* 0x0007e20000100800 */
[----:B-1----:R-:W-:-:S03]  /*245d0*/  IMAD.MOV.U32 R0, RZ, RZ, R135 ;  /* 0x000000ffff007224 */ /* 0x002fc600078e0087 */
[----:B------:R-:W2:Y:S04]  /*245e0*/  LDL.LU.64 R148, [R1+0x548] ;  /* 0x0005480001947983 */ /* 0x000ea80000300a00 */
[----:B------:R1:W-:Y:S04]  /*245f0*/  STL [R1+0x4d8], R0 ;  /* 0x0004d80001007387 */ /* 0x0003e80000100800 */
[----:B---3--:R-:W-:Y:S04]  /*24600*/  STL [R1+0x4e4], R122 ;  /* 0x0004e47a01007387 */ /* 0x008fe80000100800 */
[----:B------:R-:W3:Y:S01]  /*24610*/  LDL.LU.64 R134, [R1+0x538] ;  /* 0x0005380001867983 */ /* 0x000ee20000300a00 */
[----:B-1----:R-:W-:-:S03]  /*24620*/  IMAD.MOV.U32 R0, RZ, RZ, R123 ;  /* 0x000000ffff007224 */ /* 0x002fc600078e007b */
[----:B------:R-:W-:Y:S04]  /*24630*/  STL [R1+0x4ec], R136 ;  /* 0x0004ec8801007387 */ /* 0x000fe80000100800 */
[----:B------:R1:W-:Y:S02]  /*24640*/  STL [R1+0x4e0], R0 ;  /* 0x0004e00001007387 */ /* 0x0003e40000100800 */
[----:B-1----:R-:W-:Y:S02]  /*24650*/  IMAD.MOV.U32 R0, RZ, RZ, R137 ;  /* 0x000000ffff007224 */ /* 0x002fe400078e0089 */
[----:B----4-:R-:W-:Y:S04]  /*24660*/  STL [R1+0x4f4], R128 ;  /* 0x0004f48001007387 */ /* 0x010fe80000100800 */
[----:B------:R1:W-:Y:S04]  /*24670*/  STL [R1+0x4e8], R0 ;  /* 0x0004e80001007387 */ /* 0x0003e80000100800 */
[----:B------:R-:W4:Y:S01]  /*24680*/  LDL.LU.64 R136, [R1+0xc08] ;  /* 0x000c080001887983 */ /* 0x000f220000300a00 */
[----:B-1----:R-:W-:-:S03]  /*24690*/  IMAD.MOV.U32 R0, RZ, RZ, R129 ;  /* 0x000000ffff007224 */ /* 0x002fc600078e0081 */
[----:B------:R-:W-:Y:S04]  /*246a0*/  STL [R1+0x4fc], R138 ;  /* 0x0004fc8a01007387 */ /* 0x000fe80000100800 */
        /* <DEDUP_REMOVED lines=8> */
[----:B------:R1:W-:Y:S02]  /*24730*/  STL [R1+0x500], R0 ;  /* 0x0005000001007387 */ /* 0x0003e40000100800 */
[----:B-1----:R-:W-:Y:S02]  /*24740*/  IMAD.MOV.U32 R0, RZ, RZ, R131 ;  /* 0x000000ffff007224 */ /* 0x002fe400078e0083 */
[----:B------:R-:W4:Y:S04]  /*24750*/  LDL.LU.64 R130, [R1+0x598] ;  /* 0x0005980001827983 */ /* 0x000f280000300a00 */
[----:B------:R1:W-:Y:S04]  /*24760*/  STL [R1+0x508], R0 ;  /* 0x0005080001007387 */ /* 0x0003e80000100800 */
[----:B------:R1:W-:Y:S04]  /*24770*/  STL [R1+0x514], R132 ;  /* 0x0005148401007387 */ /* 0x0003e80000100800 */
[----:B------:R-:W4:Y:S01]  /*24780*/  LDL.LU.64 R126, [R1+0x590] ;  /* 0x00059000017e7983 */ /* 0x000f220000300a00 */
[----:B-1----:R-:W-:-:S05]  /*24790*/  IMAD.MOV.U32 R0, RZ, RZ, R133 ;  /* 0x000000ffff007224 */ /* 0x002fca00078e0085 */
[----:B------:R1:W-:Y:S01]  /*247a0*/  STL [R1+0x510], R0 ;  /* 0x0005100001007387 */ /* 0x0003e20000100800 */
[----:B------:R-:W-:Y:S01]  /*247b0*/  MOV R132, R142 ;  /* 0x0000008e00847202 */ /* 0x000fe20000000f00 */
[----:B------:R-:W-:Y:S02]  /*247c0*/  IMAD.MOV.U32 R133, RZ, RZ, R143 ;  /* 0x000000ffff857224 */ /* 0x000fe400078e008f */
[----:B------:R2:W-:Y:S01]  /*247d0*/  STL [R1+0x51c], R144 ;  /* 0x00051c9001007387 */ /* 0x0005e20000100800 */
[----:B-1----:R-:W-:-:S03]  /*247e0*/  IMAD.MOV.U32 R0, RZ, RZ, R145 ;  /* 0x000000ffff007224 */ /* 0x002fc600078e0091 */
[----:B------:R-:W4:Y:S04]  /*247f0*/  LDL.LU.64 R142, [R1+0x588] ;  /* 0x00058800018e7983 */ /* 0x000f280000300a00 */
[----:B--2---:R-:W-:Y:S04]  /*24800*/  STL [R1+0x524], R124 ;  /* 0x0005247c01007387 */ /* 0x004fe80000100800 */
[----:B------:R1:W-:Y:S04]  /*24810*/  STL [R1+0x518], R0 ;  /* 0x0005180001007387 */ /* 0x0003e80000100800 */
[----:B------:R-:W2:Y:S01]  /*24820*/  LDL.LU.64 R144, [R1+0x578] ;  /* 0x0005780001907983 */ /* 0x000ea20000300a00 */
[----:B-1----:R-:W-:-:S03]  /*24830*/  IMAD.MOV.U32 R0, RZ, RZ, R125 ;  /* 0x000000ffff007224 */ /* 0x002fc600078e007d */
[----:B------:R-:W-:Y:S04]  /*24840*/  STL [R1+0x52c], R148 ;  /* 0x00052c9401007387 */ /* 0x000fe80000100800 */
[----:B------:R1:W-:Y:S02]  /*24850*/  STL [R1+0x520], R0 ;  /* 0x0005200001007387 */ /* 0x0003e40000100800 */
[----:B-1----:R-:W-:Y:S02]  /*24860*/  IMAD.MOV.U32 R0, RZ, RZ, R149 ;  /* 0x000000ffff007224 */ /* 0x002fe400078e0095 */
[----:B---3--:R-:W-:Y:S04]  /*24870*/  STL [R1+0x534], R134 ;  /* 0x0005348601007387 */ /* 0x008fe80000100800 */
[----:B------:R1:W-:Y:S04]  /*24880*/  STL [R1+0x528], R0 ;  /* 0x0005280001007387 */ /* 0x0003e80000100800 */
[----:B------:R-:W3:Y:S01]  /*24890*/  LDL.LU.64 R148, [R1+0xc68] ;  /* 0x000c680001947983 */ /* 0x000ee20000300a00 */
[----:B-1----:R-:W-:-:S03]  /*248a0*/  IMAD.MOV.U32 R0, RZ, RZ, R135 ;  /* 0x000000ffff007224 */ /* 0x002fc600078e0087 */
[----:B------:R-:W-:Y:S04]  /*248b0*/  STL [R1+0x53c], R150 ;  /* 0x00053c9601007387 */ /* 0x000fe80000100800 */
[----:B------:R1:W-:Y:S04]  /*248c0*/  STL [R1+0x530], R0 ;  /* 0x0005300001007387 */ /* 0x0003e80000100800 */
[----:B------:R-:W3:Y:S01]  /*248d0*/  LDL.LU.64 R134, [R1+0x810] ;  /* 0x0008100001867983 */ /* 0x000ee20000300a00 */
[----:B-1----:R-:W-:-:S03]  /*248e0*/  IMAD.MOV.U32 R0, RZ, RZ, R151 ;  /* 0x000000ffff007224 */ /* 0x002fc600078e0097 */
        /* <DEDUP_REMOVED lines=8> */
[----:B------:R1:W-:Y:S04]  /*24970*/  STL [R1+0x554], R138 ;  /* 0x0005548a01007387 */ /* 0x0003e80000100800 */
[----:B------:R1:W-:Y:S04]  /*24980*/  STL [R1+0x548], R0 ;  /* 0x0005480001007387 */ /* 0x0003e80000100800 */
[----:B------:R-:W4:Y:S01]  /*24990*/  LDL.LU.64 R128, [R1+0x5d0] ;  /* 0x0005d00001807983 */ /* 0x000f220000300a00 */
[----:B-1----:R-:W-:Y:S01]  /*249a0*/  IMAD.MOV.U32 R138, RZ, RZ, R140 ;  /* 0x000000ffff8a7224 */ /* 0x002fe200078e008c */
[----:B------:R-:W-:Y:S01]  /*249b0*/  MOV R0, R139 ;  /* 0x0000008b00007202 */ /* 0x000fe20000000f00 */
[----:B------:R-:W-:-:S02]  /*249c0*/  IMAD.MOV.U32 R139, RZ, RZ, R141 ;  /* 0x000000ffff8b7224 */ /* 0x000fc400078e008d */
[----:B------:R-:W4:Y:S04]  /*249d0*/  LDL.LU.64 R140, [R1+0x5c8] ;  /* 0x0005c800018c7983 */ /* 0x000f280000300a00 */
[----:B------:R1:W-:Y:S04]  /*249e0*/  STL [R1+0x550], R0 ;  /* 0x0005500001007387 */ /* 0x0003e80000100800 */
[----:B------:R1:W-:Y:S02]  /*249f0*/  STL [R1+0x55c], R130 ;  /* 0x00055c8201007387 */ /* 0x0003e40000100800 */
[----:B-1----:R-:W-:-:S02]  /*24a00*/  IMAD.MOV.U32 R0, RZ, RZ, R131 ;  /* 0x000000ffff007224 */ /* 0x002fc400078e0083 */
[----:B------:R-:W4:Y:S04]  /*24a10*/  LDL.LU.64 R130, [R1+0x5b8] ;  /* 0x0005b80001827983 */ /* 0x000f280000300a00 */
[----:B------:R1:W-:Y:S04]  /*24a20*/  STL [R1+0x558], R0 ;  /* 0x0005580001007387 */ /* 0x0003e80000100800 */
[----:B------:R-:W-:Y:S01]  /*24a30*/  STL [R1+0x564], R126 ;  /* 0x0005647e01007387 */ /* 0x000fe20000100800 */
[----:B-1----:R-:W-:-:S05]  /*24a40*/  IMAD.MOV.U32 R0, RZ, RZ, R127 ;  /* 0x000000ffff007224 */ /* 0x002fca00078e007f */
[----:B------:R1:W-:Y:S04]  /*24a50*/  STL [R1+0x560], R0 ;  /* 0x0005600001007387 */ /* 0x0003e80000100800 */
[----:B------:R2:W-:Y:S01]  /*24a60*/  STL [R1+0x56c], R142 ;  /* 0x00056c8e01007387 */ /* 0x0005e20000100800 */
[----:B-1----:R-:W-:-:S03]  /*24a70*/  IMAD.MOV.U32 R0, RZ, RZ, R143 ;  /* 0x000000ffff007224 */ /* 0x002fc600078e008f */
[----:B--2---:R-:W2:Y:S04]  /*24a80*/  LDL.LU.64 R142, [R1+0xca8] ;  /* 0x000ca800018e7983 */ /* 0x004ea80000300a00 */
[----:B------:R1:W-:Y:S04]  /*24a90*/  STL [R1+0x568], R0 ;  /* 0x0005680001007387 */ /* 0x0003e80000100800 */
[----:B------:R1:W-:Y:S02]  /*24aa0*/  STL [R1+0x574], R144 ;  /* 0x0005749001007387 */ /* 0x0003e40000100800 */
[----:B-1----:R-:W-:-:S02]  /*24ab0*/  IMAD.MOV.U32 R0, RZ, RZ, R145 ;  /* 0x000000ffff007224 */ /* 0x002fc400078e0091 */
[----:B------:R-:W2:Y:S04]  /*24ac0*/  LDL.LU.64 R144, [R1+0xc00] ;  /* 0x000c000001907983 */ /* 0x000ea80000300a00 */
[----:B------:R1:W-:Y:S04]  /*24ad0*/  STL [R1+0x570], R0 ;  /* 0x0005700001007387 */ /* 0x0003e80000100800 */
[----:B------:R1:W-:Y:S02]  /*24ae0*/  STL [R1+0x57c], R146 ;  /* 0x00057c9201007387 */ /* 0x0003e40000100800 */
[----:B-1----:R-:W-:-:S02]  /*24af0*/  IMAD.MOV.U32 R0, RZ, RZ, R147 ;  /* 0x000000ffff007224 */ /* 0x002fc400078e0093 */
[----:B------:R-:W2:Y:S04]  /*24b00*/  LDL.LU.64 R146, [R1+0x788] ;  /* 0x0007880001927983 */ /* 0x000ea80000300a00 */
[----:B------:R1:W-:Y:S04]  /*24b10*/  STL [R1+0x578], R0 ;  /* 0x0005780001007387 */ /* 0x0003e80000100800 */
[----:B---3--:R3:W-:Y:S01]  /*24b20*/  STL [R1+0x584], R148 ;  /* 0x0005849401007387 */ /* 0x0087e20000100800 */
[----:B-1----:R-:W-:-:S03]  /*24b30*/  IMAD.MOV.U32 R0, RZ, RZ, R149 ;  /* 0x000000ffff007224 */ /* 0x002fc600078e0095 */
[----:B---3--:R-:W3:Y:S04]  /*24b40*/  LDL.LU.64 R148, [R1+0x6c8] ;  /* 0x0006c80001947983 */ /* 0x008ee80000300a00 */
[----:B------:R1:W-:Y:S04]  /*24b50*/  STL [R1+0x580], R0 ;  /* 0x0005800001007387 */ /* 0x0003e80000100800 */
[----:B------:R1:W-:Y:S02]  /*24b60*/  STL [R1+0x58c], R134 ;  /* 0x00058c8601007387 */ /* 0x0003e40000100800 */
[----:B-1----:R-:W-:-:S02]  /*24b70*/  MOV R0, R135 ;  /* 0x0000008700007202 */ /* 0x002fc40000000f00 */
        /* <DEDUP_REMOVED lines=34> */
[----:B-1----:R-:W-:-:S02]  /*24da0*/  MOV R0, R147 ;  /* 0x0000009300007202 */ /* 0x002fc40000000f00 */
[----:B------:R-:W2:Y:S04]  /*24db0*/  LDL.LU.64 R146, [R1+0x648] ;  /* 0x0006480001927983 */ /* 0x000ea80000300a00 */
[----:B------:R1:W-:Y:S04]  /*24dc0*/  STL [R1+0x5d0], R0 ;  /* 0x0005d00001007387 */ /* 0x0003e80000100800 */
[----:B---3--:R3:W-:Y:S01]  /*24dd0*/  STL [R1+0x5dc], R148 ;  /* 0x0005dc9401007387 */ /* 0x0087e20000100800 */
        /* <DEDUP_REMOVED lines=32> */
[----:B-1----:R-:W-:-:S03]  /*24fe0*/  MOV R0, R143 ;  /* 0x0000008f00007202 */ /* 0x002fc60000000f00 */
        /* <DEDUP_REMOVED lines=84> */
[----:B------:R-:W4:Y:S04]  /*25530*/  LDL.64 R132, [R1+0xc50] ;  /* 0x000c500001847983 */ /* 0x000f280000100a00 */
        /* <DEDUP_REMOVED lines=22> */
[----:B-1----:R-:W-:-:S03]  /*256a0*/  MOV R0, R151 ;  /* 0x0000009700007202 */ /* 0x002fc60000000f00 */
        /* <DEDUP_REMOVED lines=35> */
[----:B-1----:R-:W-:-:S03]  /*258e0*/  MOV R0, R149 ;  /* 0x0000009500007202 */ /* 0x002fc60000000f00 */
        /* <DEDUP_REMOVED lines=8> */
[----:B----4-:R-:W4:Y:S04]  /*25970*/  LDL.64 R150, [R1+0xc40] ;  /* 0x000c400001967983 */ /* 0x010f280000100a00 */
        /* <DEDUP_REMOVED lines=26> */
[----:B-1----:R-:W-:-:S02]  /*25b20*/  MOV R0, R145 ;  /* 0x0000009100007202 */ /* 0x002fc40000000f00 */
        /* <DEDUP_REMOVED lines=362> */
[----:B------:R-:W-:Y:S04]  /*271d0*/  STL [R1+0xa5c], R134 ;  /* 0x000a5c8601007387 */ /* 0x000fe80000100800 */
[----:B------:R-:W3:Y:S01]  /*271e0*/  LDL.LU.64 R132, [R1+0xe40] ;  /* 0x000e400001847983 */ /* 0x000ee20000300a00 */
[----:B-1----:R-:W-:-:S05]  /*271f0*/  IMAD.MOV.U32 R0, RZ, RZ, R135 ;  /* 0x000000ffff007224 */ /* 0x002fca00078e0087 */
[----:B------:R4:W-:Y:S02]  /*27200*/  STL [R1+0xa58], R0 ;  /* 0x000a580001007387 */ /* 0x0009e40000100800 */
[----:B----4-:R-:W-:Y:S02]  /*27210*/  IMAD.MOV.U32 R0, RZ, RZ, R151 ;  /* 0x000000ffff007224 */ /* 0x010fe400078e0097 */
[----:B------:R1:W-:Y:S04]  /*27220*/  STL [R1+0xa64], R150 ;  /* 0x000a649601007387 */ /* 0x0003e80000100800 */
[----:B-1----:R-:W4:Y:S04]  /*27230*/  LDL.LU.64 R150, [R1+0xdb8] ;  /* 0x000db80001967983 */ /* 0x002f280000300a00 */
[----:B------:R1:W-:Y:S04]  /*27240*/  STL [R1+0xa60], R0 ;  /* 0x000a600001007387 */ /* 0x0003e80000100800 */
        /* <DEDUP_REMOVED lines=19> */
[----:B--2---:R-:W-:Y:S04]  /*27380*/  STL [R1+0xa94], R142 ;  /* 0x000a948e01007387 */ /* 0x004fe80000100800 */
[----:B------:R1:W-:Y:S02]  /*27390*/  STL [R1+0xa88], R0 ;  /* 0x000a880001007387 */ /* 0x0003e40000100800 */
[----:B-1----:R-:W-:Y:S02]  /*273a0*/  IMAD.MOV.U32 R0, RZ, RZ, R143 ;  /* 0x000000ffff007224 */ /* 0x002fe400078e008f */
[----:B------:R-:W2:Y:S04]  /*273b0*/  LDL.LU.64 R142, [R1+0xf08] ;  /* 0x000f0800018e7983 */ /* 0x000ea80000300a00 */
        /* <DEDUP_REMOVED lines=19> */
[----:B------:R-:W-:Y:S04]  /*274f0*/  STL [R1+0xac4], R134 ;  /* 0x000ac48601007387 */ /* 0x000fe80000100800 */
[----:B------:R1:W-:Y:S04]  /*27500*/  STL [R1+0xab8], R0 ;  /* 0x000ab80001007387 */ /* 0x0003e80000100800 */
[----:B----4-:R-:W4:Y:S01]  /*27510*/  LDL.LU.64 R150, [R1+0x1080] ;  /* 0x0010800001967983 */ /* 0x010f220000300a00 */
        /* <DEDUP_REMOVED lines=15> */
[----:B------:R-:W4:Y:S04]  /*27610*/  LDL.LU.64 R140, [R1+0xec0] ;  /* 0x000ec000018c7983 */ /* 0x000f280000300a00 */
[----:B------:R-:W4:Y:S01]  /*27620*/  LDL.LU.64 R128, [R1+0xe38] ;  /* 0x000e380001807983 */ /* 0x000f220000300a00 */
[----:B-1----:R-:W-:-:S05]  /*27630*/  MOV R0, R131 ;  /* 0x0000008300007202 */ /* 0x002fca0000000f00 */
        /* <DEDUP_REMOVED lines=9> */
[----:B------:R3:W-:Y:S04]  /*276d0*/  STL [R1+0xafc], R146 ;  /* 0x000afc9201007387 */ /* 0x0007e80000100800 */
[----:B------:R-:W2:Y:S01]  /*276e0*/  LDL.LU.64 R130, [R1+0x10a0] ;  /* 0x0010a00001827983 */ /* 0x000ea20000300a00 */
[----:B-1----:R-:W-:-:S03]  /*276f0*/  IMAD.MOV.U32 R0, RZ, RZ, R147 ;  /* 0x000000ffff007224 */ /* 0x002fc600078e0093 */
        /* <DEDUP_REMOVED lines=38> */
[----:B-1----:R-:W-:-:S02]  /*27960*/  IMAD.MOV.U32 R0, RZ, RZ, R145 ;  /* 0x000000ffff007224 */ /* 0x002fc400078e0091 */
[----:B------:R-:W-:Y:S04]  /*27970*/  STL [R1+0xb54], R130 ;  /* 0x000b548201007387 */ /* 0x000fe80000100800 */
[----:B------:R1:W-:Y:S04]  /*27980*/  STL [R1+0xb48], R0 ;  /* 0x000b480001007387 */ /* 0x0003e80000100800 */
[----:B------:R-:W2:Y:S01]  /*27990*/  LDL.LU.64 R144, [R1+0x1020] ;  /* 0x0010200001907983 */ /* 0x000ea20000300a00 */
[----:B-1----:R-:W-:-:S03]  /*279a0*/  IMAD.MOV.U32 R0, RZ, RZ, R131 ;  /* 0x000000ffff007224 */ /* 0x002fc600078e0083 */
[----:B---3--:R-:W-:Y:S04]  /*279b0*/  STL [R1+0xb5c], R146 ;  /* 0x000b5c9201007387 */ /* 0x008fe80000100800 */
[----:B------:R1:W-:Y:S02]  /*279c0*/  STL [R1+0xb50], R0 ;  /* 0x000b500001007387 */ /* 0x0003e40000100800 */
[----:B-1----:R-:W-:Y:S02]  /*279d0*/  IMAD.MOV.U32 R0, RZ, RZ, R147 ;  /* 0x000000ffff007224 */ /* 0x002fe400078e0093 */
[----:B------:R-:W3:Y:S04]  /*279e0*/  LDL.LU.64 R146, [R1+0xfb8] ;  /* 0x000fb80001927983 */ /* 0x000ee80000300a00 */
[----:B------:R1:W-:Y:S04]  /*279f0*/  STL [R1+0xb58], R0 ;  /* 0x000b580001007387 */ /* 0x0003e80000100800 */
[----:B------:R1:W-:Y:S02]  /*27a00*/  STL [R1+0xb64], R148 ;  /* 0x000b649401007387 */ /* 0x0003e40000100800 */
[----:B-1----:R-:W-:-:S02]  /*27a10*/  IMAD.MOV.U32 R0, RZ, RZ, R149 ;  /* 0x000000ffff007224 */ /* 0x002fc400078e0095 */
[----:B------:R-:W-:Y:S04]  /*27a20*/  STL [R1+0xb6c], R132 ;  /* 0x000b6c8401007387 */ /* 0x000fe80000100800 */
[----:B------:R1:W-:Y:S04]  /*27a30*/  STL [R1+0xb60], R0 ;  /* 0x000b600001007387 */ /* 0x0003e80000100800 */
[----:B------:R-:W3:Y:S01]  /*27a40*/  LDL.LU.64 R148, [R1+0xf40] ;  /* 0x000f400001947983 */ /* 0x000ee20000300a00 */
[----:B-1----:R-:W-:-:S03]  /*27a50*/  IMAD.MOV.U32 R0, RZ, RZ, R133 ;  /* 0x000000ffff007224 */ /* 0x002fc600078e0085 */
[----:B----4-:R-:W-:Y:S04]  /*27a60*/  STL [R1+0xb74], R150 ;  /* 0x000b749601007387 */ /* 0x010fe80000100800 */
        /* <DEDUP_REMOVED lines=8> */
[----:B------:R-:W-:Y:S01]  /*27af0*/  STL [R1+0xb84], R136 ;  /* 0x000b848801007387 */ /* 0x000fe20000100800 */
[----:B-1----:R-:W-:-:S03]  /*27b00*/  IMAD.MOV.U32 R0, RZ, RZ, R137 ;  /* 0x000000ffff007224 */ /* 0x002fc600078e0089 */
[----:B------:R-:W4:Y:S04]  /*27b10*/  LDL.LU.64 R122, [R1+0x1108] ;  /* 0x00110800017a7983 */ /* 0x000f280000300a00 */
[----:B------:R1:W-:Y:S04]  /*27b20*/  STL [R1+0xb80], R0 ;  /* 0x000b800001007387 */ /* 0x0003e80000100800 */
[----:B------:R-:W-:Y:S04]  /*27b30*/  STL [R1+0xb8c], R138 ;  /* 0x000b8c8a01007387 */ /* 0x000fe80000100800 */
[----:B------:R-:W4:Y:S01]  /*27b40*/  LDL.LU.64 R124, [R1+0x10d8] ;  /* 0x0010d800017c7983 */ /* 0x000f220000300a00 */
        /* <DEDUP_REMOVED lines=8> */
[----:B--2---:R-:W-:Y:S04]  /*27bd0*/  STL [R1+0xb9c], R142 ;  /* 0x000b9c8e01007387 */ /* 0x004fe80000100800 */
[----:B------:R-:W2:Y:S01]  /*27be0*/  LDL.LU.64 R132, [R1+0xf78] ;  /* 0x000f780001847983 */ /* 0x000ea20000300a00 */
[----:B-1----:R-:W-:-:S03]  /*27bf0*/  IMAD.MOV.U32 R0, RZ, RZ, R143 ;  /* 0x000000ffff007224 */ /* 0x002fc600078e008f */
[----:B------:R-:W2:Y:S04]  /*27c00*/  LDL.LU.64 R134, [R1+0xef8] ;  /* 0x000ef80001867983 */ /* 0x000ea80000300a00 */
[----:B------:R1:W-:Y:S04]  /*27c10*/  STL [R1+0xb98], R0 ;  /* 0x000b980001007387 */ /* 0x0003e80000100800 */
[----:B------:R-:W-:Y:S04]  /*27c20*/  STL [R1+0xba4], R144 ;  /* 0x000ba49001007387 */ /* 0x000fe80000100800 */
[----:B------:R-:W2:Y:S01]  /*27c30*/  LDL.LU.64 R136, [R1+0x1130] ;  /* 0x0011300001887983 */ /* 0x000ea20000300a00 */
[----:B-1----:R-:W-:-:S03]  /*27c40*/  IMAD.MOV.U32 R0, RZ, RZ, R145 ;  /* 0x000000ffff007224 */ /* 0x002fc600078e0091 */
[----:B------:R-:W2:Y:S04]  /*27c50*/  LDL.LU.64 R138, [R1+0x1118] ;  /* 0x00111800018a7983 */ /* 0x000ea80000300a00 */
[----:B------:R1:W-:Y:S04]  /*27c60*/  STL [R1+0xba0], R0 ;  /* 0x000ba00001007387 */ /* 0x0003e80000100800 */
[----:B---3--:R-:W-:Y:S04]  /*27c70*/  STL [R1+0xbac], R146 ;  /* 0x000bac9201007387 */ /* 0x008fe80000100800 */
[----:B------:R-:W3:Y:S01]  /*27c80*/  LDL.LU.64 R140, [R1+0x10f0] ;  /* 0x0010f000018c7983 */ /* 0x000ee20000300a00 */
[----:B-1----:R-:W-:-:S03]  /*27c90*/  IMAD.MOV.U32 R0, RZ, RZ, R147 ;  /* 0x000000ffff007224 */ /* 0x002fc600078e0093 */
[----:B------:R-:W3:Y:S04]  /*27ca0*/  LDL.LU.64 R142, [R1+0x10b8] ;  /* 0x0010b800018e7983 */ /* 0x000ee80000300a00 */
[----:B------:R1:W-:Y:S04]  /*27cb0*/  STL [R1+0xba8], R0 ;  /* 0x000ba80001007387 */ /* 0x0003e80000100800 */
[----:B------:R-:W-:Y:S04]  /*27cc0*/  STL [R1+0xbb4], R148 ;  /* 0x000bb49401007387 */ /* 0x000fe80000100800 */
[----:B------:R-:W3:Y:S01]  /*27cd0*/  LDL.LU.64 R144, [R1+0x1070] ;  /* 0x0010700001907983 */ /* 0x000ee20000300a00 */
[----:B-1----:R-:W-:-:S03]  /*27ce0*/  IMAD.MOV.U32 R0, RZ, RZ, R149 ;  /* 0x000000ffff007224 */ /* 0x002fc600078e0095 */
[----:B------:R-:W3:Y:S04]  /*27cf0*/  LDL.LU.64 R146, [R1+0x1018] ;  /* 0x0010180001927983 */ /* 0x000ee80000300a00 */
[----:B------:R1:W-:Y:S04]  /*27d00*/  STL [R1+0xbb0], R0 ;  /* 0x000bb00001007387 */ /* 0x0003e80000100800 */
[----:B----4-:R4:W-:Y:S01]  /*27d10*/  STL [R1+0xbbc], R150 ;  /* 0x000bbc9601007387 */ /* 0x0109e20000100800 */
[----:B-1----:R-:W-:-:S03]  /*27d20*/  MOV R0, R151 ;  /* 0x0000009700007202 */ /* 0x002fc60000000f00 */
[----:B------:R-:W3:Y:S04]  /*27d30*/  LDL.LU.64 R148, [R1+0xfb0] ;  /* 0x000fb00001947983 */ /* 0x000ee80000300a00 */
[----:B------:R-:W-:Y:S04]  /*27d40*/  STL [R1+0xbc4], R120 ;  /* 0x000bc47801007387 */ /* 0x000fe80000100800 */
[----:B------:R1:W-:Y:S04]  /*27d50*/  STL [R1+0xbb8], R0 ;  /* 0x000bb80001007387 */ /* 0x0003e80000100800 */
[----:B----4-:R-:W4:Y:S01]  /*27d60*/  LDL.LU.64 R150, [R1+0xf38] ;  /* 0x000f380001967983 */ /* 0x010f220000300a00 */
[----:B-1----:R-:W-:-:S03]  /*27d70*/  IMAD.MOV.U32 R0, RZ, RZ, R121 ;  /* 0x000000ffff007224 */ /* 0x002fc600078e0079 */
[----:B------:R-:W-:Y:S04]  /*27d80*/  STL [R1+0xbcc], R122 ;  /* 0x000bcc7a01007387 */ /* 0x000fe80000100800 */
[----:B------:R1:W-:Y:S02]  /*27d90*/  STL [R1+0xbc0], R0 ;  /* 0x000bc00001007387 */ /* 0x0003e40000100800 */
[----:B-1----:R-:W-:Y:S02]  /*27da0*/  IMAD.MOV.U32 R0, RZ, RZ, R123 ;  /* 0x000000ffff007224 */ /* 0x002fe400078e007b */
[----:B------:R-:W-:Y:S04]  /*27db0*/  STL [R1+0xbd4], R124 ;  /* 0x000bd47c01007387 */ /* 0x000fe80000100800 */
[----:B------:R1:W-:Y:S04]  /*27dc0*/  STL [R1+0xbc8], R0 ;  /* 0x000bc80001007387 */ /* 0x0003e80000100800 */
[----:B------:R-:W-:Y:S01]  /*27dd0*/  STL [R1+0xbdc], R126 ;  /* 0x000bdc7e01007387 */ /* 0x000fe20000100800 */
[----:B-1----:R-:W-:-:S05]  /*27de0*/  IMAD.MOV.U32 R0, RZ, RZ, R125 ;  /* 0x000000ffff007224 */ /* 0x002fca00078e007d */
[----:B------:R1:W-:Y:S04]  /*27df0*/  STL [R1+0xbd0], R0 ;  /* 0x000bd00001007387 */ /* 0x0003e80000100800 */
[----:B------:R-:W-:Y:S01]  /*27e00*/  STL [R1+0xbe4], R128 ;  /* 0x000be48001007387 */ /* 0x000fe20000100800 */
[----:B-1----:R-:W-:-:S05]  /*27e10*/  IMAD.MOV.U32 R0, RZ, RZ, R127 ;  /* 0x000000ffff007224 */ /* 0x002fca00078e007f */
[----:B------:R1:W-:Y:S04]  /*27e20*/  STL [R1+0xbd8], R0 ;  /* 0x000bd80001007387 */ /* 0x0003e80000100800 */
[----:B------:R-:W-:Y:S01]  /*27e30*/  STL [R1+0xbec], R130 ;  /* 0x000bec8201007387 */ /* 0x000fe20000100800 */
[----:B-1----:R-:W-:-:S05]  /*27e40*/  IMAD.MOV.U32 R0, RZ, RZ, R129 ;  /* 0x000000ffff007224 */ /* 0x002fca00078e0081 */
[----:B------:R1:W-:Y:S02]  /*27e50*/  STL [R1+0xbe0], R0 ;  /* 0x000be00001007387 */ /* 0x0003e40000100800 */
[----:B-1----:R-:W-:Y:S02]  /*27e60*/  IMAD.MOV.U32 R0, RZ, RZ, R131 ;  /* 0x000000ffff007224 */ /* 0x002fe400078e0083 */
[----:B--2---:R-:W-:Y:S04]  /*27e70*/  STL [R1+0xbf4], R132 ;  /* 0x000bf48401007387 */ /* 0x004fe80000100800 */
        /* <DEDUP_REMOVED lines=8> */
[----:B-1----:R-:W-:-:S05]  /*27f00*/  MOV R0, R137 ;  /* 0x0000008900007202 */ /* 0x002fca0000000f00 */
[----:B------:R1:W-:Y:S02]  /*27f10*/  STL [R1+0xc00], R0 ;  /* 0x000c000001007387 */ /* 0x0003e40000100800 */
[----:B-1----:R-:W-:Y:S02]  /*27f20*/  IMAD.MOV.U32 R0, RZ, RZ, R139 ;  /* 0x000000ffff007224 */ /* 0x002fe400078e008b */
[----:B---3--:R-:W-:Y:S04]  /*27f30*/  STL [R1+0xc14], R140 ;  /* 0x000c148c01007387 */ /* 0x008fe80000100800 */
        /* <DEDUP_REMOVED lines=13> */
[----:B-1----:R-:W-:-:S05]  /*28010*/  IMAD.MOV.U32 R0, RZ, RZ, R149 ;  /* 0x000000ffff007224 */ /* 0x002fca00078e0095 */
[----:B------:R1:W-:Y:S04]  /*28020*/  STL [R1+0xc30], R0 ;  /* 0x000c300001007387 */ /* 0x0003e80000100800 */
[----:B----4-:R-:W-:Y:S01]  /*28030*/  STL [R1+0xc3c], R150 ;  /* 0x000c3c9601007387 */ /* 0x010fe20000100800 */
[----:B-1----:R-:W-:-:S05]  /*28040*/  IMAD.MOV.U32 R0, RZ, RZ, R151 ;  /* 0x000000ffff007224 */ /* 0x002fca00078e0097 */
[----:B------:R1:W-:Y:S04]  /*28050*/  STL [R1+0xc38], R0 ;  /* 0x000c380001007387 */ /* 0x0003e80000100800 */
[----:B------:R2:W-:Y:S04]  /*28060*/  STL [R1], RZ ;  /* 0x000000ff01007387 */ /* 0x0005e80000100800 */
        /* <DEDUP_REMOVED lines=105> */
[----:B------:R-:W-:-:S03]  /*28700*/  SHF.R.S32.HI R6, RZ, 0x1f, R12 ;  /* 0x0000001fff067819 */ /* 0x000fc6000001140c */
[----:B------:R2:W-:Y:S04]  /*28710*/  STL [R1+0x1a8], RZ ;  /* 0x0001a8ff01007387 */ /* 0x0005e80000100800 */
[----:B------:R2:W-:Y:S04]  /*28720*/  STL [R1+0x1ac], RZ ;  /* 0x0001acff01007387 */ /* 0x0005e80000100800 */
[----:B------:R2:W-:Y:S04]  /*28730*/  STL [R1+0x1b0], RZ ;  /* 0x0001b0ff01007387 */ /* 0x0005e80000100800 */
[----:B------:R2:W-:Y:S01]  /*28740*/  STL [R1+0x1b4], RZ ;  /* 0x0001b4ff01007387 */ /* 0x0005e20000100800 */
[----:B------:R-:W-:-:S03]  /*28750*/  LEA.HI R6, R6, R12, RZ, 0x7 ;  /* 0x0000000c06067211 */ /* 0x000fc600078f38ff */
[----:B------:R2:W-:Y:S04]  /*28760*/  STL [R1+0x1b8], RZ ;  /* 0x0001b8ff01007387 */ /* 0x0005e80000100800 */
[----:B------:R2:W-:Y:S04]  /*28770*/  STL [R1+0x1bc], RZ ;  /* 0x0001bcff01007387 */ /* 0x0005e80000100800 */
[----:B------:R2:W-:Y:S04]  /*28780*/  STL [R1+0x1c0], RZ ;  /* 0x0001c0ff01007387 */ /* 0x0005e80000100800 */
[----:B------:R2:W-:Y:S01]  /*28790*/  STL [R1+0x1c4], RZ ;  /* 0x0001c4ff01007387 */ /* 0x0005e20000100800 */
[----:B------:R-:W-:-:S03]  /*287a0*/  SHF.R.S32.HI R6, RZ, 0x7, R6 ;  /* 0x00000007ff067819 */ /* 0x000fc60000011406 */
[----:B------:R2:W-:Y:S01]  /*287b0*/  STL [R1+0x1c8], RZ ;  /* 0x0001c8ff01007387 */ /* 0x0005e20000100800 */
[----:B------:R-:W-:-:S03]  /*287c0*/  UMOV UR4, 0x1 ;  /* 0x0000000100047882 */ /* 0x000fc60000000000 */
[----:B------:R2:W-:Y:S04]  /*287d0*/  STL [R1+0x1cc], RZ ;  /* 0x0001ccff01007387 */ /* 0x0005e80000100800 */
[----:B------:R2:W-:Y:S01]  /*287e0*/  STL [R1+0x1d0], RZ ;  /* 0x0001d0ff01007387 */ /* 0x0005e20000100800 */
[----:B------:R-:W-:-:S03]  /*287f0*/  MOV R5, UR4 ;  /* 0x0000000400057c02 */ /* 0x000fc60008000f00 */
[----:B------:R2:W-:Y:S01]  /*28800*/  STL [R1+0x1d4], RZ ;  /* 0x0001d4ff01007387 */ /* 0x0005e20000100800 */
[----:B------:R-:W-:-:S03]  /*28810*/  UMOV UR4, 0xffffffff ;  /* 0xffffffff00047882 */ /* 0x000fc60000000000 */
[----:B------:R2:W-:Y:S01]  /*28820*/  STL [R1+0x1d8], RZ ;  /* 0x0001d8ff01007387 */ /* 0x0005e20000100800 */
[----:B------:R-:W-:-:S03]  /*28830*/  VIADD R8, R6, 0xfffffffe ;  /* 0xfffffffe06087836 */ /* 0x000fc60000000000 */
[----:B------:R2:W-:Y:S01]  /*28840*/  STL [R1+0x1dc], RZ ;  /* 0x0001dcff01007387 */ /* 0x0005e20000100800 */
[----:B------:R-:W-:-:S03]  /*28850*/  IMAD.U32 R6, RZ, RZ, UR4 ;  /* 0x00000004ff067e24 */ /* 0x000fc6000f8e00ff */
        /* <DEDUP_REMOVED lines=8> */
[----:B------:R2:W-:Y:S01]  /*288e0*/  STL [R1+0xc40], R6 ;  /* 0x000c400601007387 */ /* 0x0005e20000100800 */
[----:B------:R-:W-:-:S02]  /*288f0*/  SHF.R.S32.HI R3, RZ, 0x1f, R4 ;  /* 0x0000001fff037819 */ /* 0x000fc40000011404 */
[----:B-1----:R-:W-:Y:S01]  /*28900*/  SHF.R.S32.HI R0, RZ, 0x1f, R2 ;  /* 0x0000001fff007819 */ /* 0x002fe20000011402 */
[----:B------:R-:W-:Y:S01]  /*28910*/  IMAD.MOV.U32 R12, RZ, RZ, RZ ;  /* 0x000000ffff0c7224 */ /* 0x000fe200078e00ff */
[C---:B------:R-:W-:Y:S01]  /*28920*/  SHF.L.U64.HI R3, R4.reuse, 0x2, R3 ;  /* 0x0000000204037819 */ /* 0x040fe20000010203 */
[----:B------:R-:W-:Y:S01]  /*28930*/  IMAD.SHL.U32 R4, R4, 0x4, RZ ;  /* 0x0000000404047824 */ /* 0x000fe200078e00ff */
[C---:B------:R-:W-:Y:S01]  /*28940*/  SHF.L.U64.HI R0, R2.reuse, 0x2, R0 ;  /* 0x0000000202007819 */ /* 0x040fe20000010200 */
[----:B------:R-:W-:Y:S01]  /*28950*/  IMAD.SHL.U32 R2, R2, 0x4, RZ ;  /* 0x0000000402027824 */ /* 0x000fe200078e00ff */
        /* <DEDUP_REMOVED lines=63> */
[----:B--2---:R-:W-:-:S07]  /*28d50*/  CS2R R150, SRZ ;  /* 0x0000000000967805 */ /* 0x004fce000001ff00 */
.L_x_1:
[----:B------:R-:W2:Y:S01]  /*28d60*/  LDL.LU R8, [R1+0xc40] ;  /* 0x000c400001087983 */ /* 0x000ea20000300800 */
[----:B------:R-:W-:-:S04]  /*28d70*/  DEPBAR.LE SB0, 0x2 ;  /* 0x000080800000791a */ /* 0x000fc80000000000 */
[----:B------:R-:W3:Y:S04]  /*28d80*/  LDL R6, [R1+0xc48] ;  /* 0x000c480001067983 */ /* 0x000ee80000100800 */
[----:B------:R-:W-:Y:S04]  /*28d90*/  STL.64 [R1+0x1748], R250 ;  /* 0x001748fa01007387 */ /* 0x000fe80000100a00 */
        /* <DEDUP_REMOVED lines=49> */
[----:B-----5:R-:W-:Y:S04]  /*290b0*/  STL.64 [R1+0x15b8], R150 ;  /* 0x0015b89601007387 */ /* 0x020fe80000100a00 */
        /* <DEDUP_REMOVED lines=12> */
[----:B------:R1:W-:Y:S04]  /*29180*/  STL.64 [R1+0x1550], R124 ;  /* 0x0015507c01007387 */ /* 0x0003e80000100a00 */
[----:B-1----:R-:W4:Y:S04]  /*29190*/  LDL.LU.64 R124, [R1] ;  /* 0x00000000017c7983 */ /* 0x002f280000300a00 */
        /* <DEDUP_REMOVED lines=63> */
[----:B--2---:R-:W-:Y:S01]  /*29590*/  R2UR UR4, R8 ;  /* 0x00000000080472ca */ /* 0x004fe200000e0000 */
[----:B------:R-:W-:Y:S01]  /*295a0*/  UMOV UR7, 0x40000040 ;  /* 0x4000004000077882 */ /* 0x000fe20000000000 */
[----:B---3--:R-:W-:Y:S01]  /*295b0*/  R2UR UR20, R6 ;  /* 0x00000000061472ca */ /* 0x008fe200000e0000 */
[----:B------:R-:W-:Y:S08]  /*295c0*/  BAR.SYNC.DEFER_BLOCKING 0x0 ;  /* 0x0000000000007b1d */ /* 0x000ff00000010000 */
[----:B------:R-:W1:Y:S01]  /*295d0*/  LDC R8, c[0x0][0x230] ;  /* 0x00008c00ff087b82 */ /* 0x000e620000000800 */
[----:B-----5:R2:W-:Y:S01]  /*295e0*/  STL [R1+0x1534], R7 ;  /* 0x0015340701007387 */ /* 0x0205e20000100800 */
[----:B------:R-:W-:-:S04]  /*295f0*/  UIADD3 UR4, UR4, 0x1, URZ ;  /* 0x0000000104047890 */ /* 0x000fc8000fffe03f */
[----:B------:R-:W-:-:S04]  /*29600*/  UISETP.GT.AND UP0, UPT, UR4, 0x2, UPT ;  /* 0x000000020400788c */ /* 0x000fc8000bf04270 */
[----:B------:R-:W-:Y:S01]  /*29610*/  USEL UR5, UR4, URZ, !UP0 ;  /* 0x0000003f04057287 */ /* 0x000fe2000c000000 */
[----:B--2---:R-:W2:Y:S03]  /*29620*/  LDC R7, c[0x0][0x230] ;  /* 0x00008c00ff077b82 */ /* 0x004ea60000000800 */
[----:B------:R-:W-:Y:S02]  /*29630*/  ULEA UR4, UR5, UR20, 0x10 ;  /* 0x0000001405047291 */ /* 0x000fe4000f8e803f */
[----:B------:R-:W-:Y:S01]  /*29640*/  IMAD.U32 R6, RZ, RZ, UR5 ;  /* 0x00000005ff067e24 */ /* 0x000fe2000f8e00ff */
[----:B------:R-:W-:Y:S02]  /*29650*/  ULEA UR5, UR5, UR20, 0x11 ;  /* 0x0000001405057291 */ /* 0x000fe4000f8e883f */
[----:B------:R-:W-:Y:S02]  /*29660*/  UIADD3 UR4, UR4, 0x60000, URZ ;  /* 0x0006000004047890 */ /* 0x000fe4000fffe03f */
[----:B------:R-:W-:Y:S01]  /*29670*/  USHF.R.U32.HI UR5, URZ, 0x4, UR5 ;  /* 0x000000043f057899 */ /* 0x000fe20008011605 */
[----:B------:R-:W-:Y:S01]  /*29680*/  STL [R1+0xc40], R6 ;  /* 0x000c400601007387 */ /* 0x000fe20000100800 */
[----:B------:R-:W-:-:S02]  /*29690*/  USHF.R.U32.HI UR4, URZ, 0x4, UR4 ;  /* 0x000000043f047899 */ /* 0x000fc40008011604 */
[----:B------:R-:W-:Y:S02]  /*296a0*/  USGXT.U32 UR6, UR5, 0xe ;  /* 0x0000000e0506789a */ /* 0x000fe40008000000 */
[----:B------:R-:W-:Y:S01]  /*296b0*/  USGXT.U32 UR8, UR4, 0xe ;  /* 0x0000000e0408789a */ /* 0x000fe20008000000 */
[----:B------:R-:W-:Y:S01]  /*296c0*/  UMOV UR5, 0x40000040 ;  /* 0x4000004000057882 */ /* 0x000fe20000000000 */
[----:B------:R-:W-:-:S05]  /*296d0*/  UIADD3 UR10, UP1, UR6, 0x2, URZ ;  /* 0x00000002060a7890 */ /* 0x000fca000ff3e03f */
[----:B------:R-:W-:Y:S01]  /*296e0*/  UMOV UR4, UR8 ;  /* 0x0000000800047c82 */ /* 0x000fe20008000000 */
[----:B------:R-:W-:Y:S01]  /*296f0*/  UIADD3 UR8, UP0, UR8, 0x2, URZ ;  /* 0x0000000208087890 */ /* 0x000fe2000ff1e03f */
[----:B----4-:R-:W-:-:S06]  /*29700*/  WARPGROUP.ARRIVE ;  /* 0x00000000000079c5 */ /* 0x010fcc0000000000 */
[----:B------:R-:W-:Y:S01]  /*29710*/  HGMMA.64x256x8.F32.TF32 R124, gdesc[UR4], R124, gsb0 ;  /* 0x07e00000047c79f0 */ /* 0x000fe2000800287c */
[----:B------:R-:W-:Y:S01]  /*29720*/  UMOV UR4, URZ ;  /* 0x0000003f00047c82 */ /* 0x000fe20008000000 */
[----:B------:R-:W-:Y:S01]  /*29730*/  UMOV UR5, URZ ;  /* 0x0000003f00057c82 */ /* 0x000fe20008000000 */
[----:B------:R-:W-:Y:S02]  /*29740*/  UIADD3.X UR9, UR4, 0x40000040, URZ, UP0, !UPT ;  /* 0x4000004004097890 */ /* 0x000fe400087fe43f */
[----:B------:R-:W-:Y:S02]  /*29750*/  UIADD3.X UR11, UR5, 0x40000040, URZ, UP1, !UPT ;  /* 0x40000040050b7890 */ /* 0x000fe40008ffe43f */
[----:B------:R-:W-:Y:S02]  /*29760*/  UIADD3.64 UR12, UR8, 0x2, URZ ;  /* 0x00000002080c7897 */ /* 0x000fe4000fffe03f */
[----:B------:R-:W-:Y:S02]  /*29770*/  UIADD3.64 UR14, UR10, 0x2, URZ ;  /* 0x000000020a0e7897 */ /* 0x000fe4000fffe03f */
[----:B------:R-:W-:-:S02]  /*29780*/  UIADD3.64 UR18, UR10, 0x7fe, URZ ;  /* 0x000007fe0a127897 */ /* 0x000fc4000fffe03f */
[----:B------:R-:W-:Y:S02]  /*29790*/  UIADD3.64 UR16, UR8, 0x3fe, URZ ;  /* 0x000003fe08107897 */ /* 0x000fe4000fffe03f */
[----:B------:R-:W-:Y:S02]  /*297a0*/  UIADD3.64 UR22, UR10, 0x802, URZ ;  /* 0x000008020a167897 */ /* 0x000fe4000fffe03f */
[----:B------:R-:W-:Y:S01]  /*297b0*/  UIADD3.64 UR26, UR10, 0x804, URZ ;  /* 0x000008040a1a7897 */ /* 0x000fe2000fffe03f */
[----:B------:R-:W-:Y:S01]  /*297c0*/  UMOV UR4, UR18 ;  /* 0x0000001200047c82 */ /* 0x000fe20008000000 */
[----:B------:R-:W-:Y:S01]  /*297d0*/  UMOV UR5, UR19 ;  /* 0x0000001300057c82 */ /* 0x000fe20008000000 */
[----:B------:R-:W-:Y:S02]  /*297e0*/  UIADD3.64 UR24, UR8, 0x404, URZ ;  /* 0x0000040408187897 */ /* 0x000fe4000fffe03f */
[----:B------:R-:W-:Y:S02]  /*297f0*/  UIADD3.64 UR30, UR10, 0xffe, URZ ;  /* 0x00000ffe0a1e7897 */ /* 0x000fe4000fffe03f */
[----:B------:R-:W-:-:S02]  /*29800*/  UIADD3.64 UR28, UR8, 0x7fe, URZ ;  /* 0x000007fe081c7897 */ /* 0x000fc4000fffe03f */
[----:B------:R-:W-:Y:S02]  /*29810*/  UIADD3.64 UR34, UR10, 0x1000, URZ ;  /* 0x000010000a227897 */ /* 0x000fe4000fffe03f */
[----:B------:R-:W-:Y:S02]  /*29820*/  UIADD3.64 UR32, UR8, 0x800, URZ ;  /* 0x0000080008207897 */ /* 0x000fe4000fffe03f */
[----:B------:R-:W-:Y:S02]  /*29830*/  UIADD3.64 UR38, UR10, 0x1002, URZ ;  /* 0x000010020a267897 */ /* 0x000fe4000fffe03f */
        /* <DEDUP_REMOVED lines=10> */
[----:B------:R-:W-:Y:S01]  /*298e0*/  UIADD3.64 UR56, UR8, 0xc04, URZ ;  /* 0x00000c0408387897 */ /* 0x000fe2000fffe03f */
[----:B------:R-:W-:Y:S02]  /*298f0*/  WARPGROUP.DEPBAR.LE gsb0, 0x0 ;  /* 0x00008000000079c5 */ /* 0x000fe40000010000 */
[----:B------:R-:W-:-:S06]  /*29900*/  WARPGROUP.ARRIVE ;  /* 0x00000000000079c5 */ /* 0x000fcc0000000000 */
[----:B------:R-:W-:Y:S03]  /*29910*/  HGMMA.64x256x8.F32.TF32 R124, gdesc[UR8], R124, gsb0 ;  /* 0x07e00000087c79f0 */ /* 0x000fe6000800287c */
[----:B------:R-:W-:Y:S02]  /*29920*/  WARPGROUP.DEPBAR.LE gsb0, 0x0 ;  /* 0x00008000000079c5 */ /* 0x000fe40000010000 */
[----:B------:R-:W-:-:S15]  /*29930*/  WARPGROUP.ARRIVE ;  /* 0x00000000000079c5 */ /* 0x000fde0000000000 */
[----:B------:R-:W-:-:S08]  /*29940*/  NOP ;  /* 0x0000000000007918 */ /* 0x000fd00000000000 */
[----:B------:R-:W-:Y:S01]  /*29950*/  HGMMA.64x256x8.F32.TF32 R124, gdesc[UR12], R124, gsb0 ;  /* 0x07e000000c7c79f0 */ /* 0x000fe2000800287c */
[----:B------:R-:W-:Y:S02]  /*29960*/  UIADD3.64 UR14, UR10, 0x4, URZ ;  /* 0x000000040a0e7897 */ /* 0x000fe4000fffe03f */
[----:B------:R-:W-:Y:S01]  /*29970*/  UIADD3.64 UR12, UR8, 0x4, URZ ;  /* 0x00000004080c7897 */ /* 0x000fe2000fffe03f */
[----:B------:R-:W-:Y:S02]  /*29980*/  WARPGROUP.DEPBAR.LE gsb0, 0x0 ;  /* 0x00008000000079c5 */ /* 0x000fe40000010000 */
[----:B------:R-:W-:-:S15]  /*29990*/  WARPGROUP.ARRIVE ;  /* 0x00000000000079c5 */ /* 0x000fde0000000000 */
[----:B------:R-:W-:-:S07]  /*299a0*/  NOP ;  /* 0x0000000000007918 */ /* 0x000fce0000000000 */
        /* <DEDUP_REMOVED lines=10> */
[----:B------:R-:W-:Y:S01]  /*29a50*/  HGMMA.64x256x8.F32.TF32 R124, gdesc[UR16], R124, gsb0 ;  /* 0x07e00000107c79f0 */ /* 0x000fe2000800287c */
[----:B------:R-:W-:Y:S01]  /*29a60*/  UMOV UR17, UR20 ;  /* 0x0000001400117c82 */ /* 0x000fe20008000000 */
[----:B------:R-:W-:Y:S01]  /*29a70*/  UIADD3.64 UR20, UR8, 0x402, URZ ;  /* 0x0000040208147897 */ /* 0x000fe2000fffe03f */
[----:B------:R-:W-:Y:S02]  /*29a80*/  WARPGROUP.DEPBAR.LE gsb0, 0x0 ;  /* 0x00008000000079c5 */ /* 0x000fe40000010000 */
[----:B------:R-:W-:-:S15]  /*29a90*/  WARPGROUP.ARRIVE ;  /* 0x00000000000079c5 */ /* 0x000fde0000000000 */
[----:B------:R-:W-:-:S08]  /*29aa0*/  NOP ;  /* 0x0000000000007918 */ /* 0x000fd00000000000 */
[----:B------:R-:W-:Y:S01]  /*29ab0*/  HGMMA.64x256x8.F32.TF32 R124, gdesc[UR20], R124, gsb0 ;  /* 0x07e00000147c79f0 */ /* 0x000fe2000800287c */
[----:B------:R-:W-:Y:S01]  /*29ac0*/  UMOV UR20, UR4 ;  /* 0x0000000400147c82 */ /* 0x000fe20008000000 */
[----:B------:R-:W-:Y:S01]  /*29ad0*/  UMOV UR21, UR5 ;  /* 0x0000000500157c82 */ /* 0x000fe20008000000 */
[----:B------:R-:W-:Y:S02]  /*29ae0*/  WARPGROUP.DEPBAR.LE gsb0, 0x0 ;  /* 0x00008000000079c5 */ /* 0x000fe40000010000 */
[----:B------:R-:W-:-:S15]  /*29af0*/  WARPGROUP.ARRIVE ;  /* 0x00000000000079c5 */ /* 0x000fde0000000000 */
[----:B------:R-:W-:-:S08]  /*29b00*/  NOP ;  /* 0x0000000000007918 */ /* 0x000fd00000000000 */
[----:B------:R-:W-:Y:S03]  /*29b10*/  HGMMA.64x256x8.F32.TF32 R124, gdesc[UR24], R124, gsb0 ;  /* 0x07e00000187c79f0 */ /* 0x000fe6000800287c */
        /* <DEDUP_REMOVED lines=33> */
[----:B------:R-:W-:Y:S04]  /*29d30*/  STL.64 [R1], R124 ;  /* 0x0000007c01007387 */ /* 0x000fe80000100a00 */
        /* <DEDUP_REMOVED lines=63> */
[----:B---3--:R-:W3:Y:S04]  /*2a130*/  LDL.LU.64 R250, [R1+0x1748] ;  /* 0x0017480001fa7983 */ /* 0x008ee80000300a00 */
[----:B------:R-:W4:Y:S04]  /*2a140*/  LDL.LU.64 R248, [R1+0x1740] ;  /* 0x0017400001f87983 */ /* 0x000f280000300a00 */
[----:B------:R-:W3:Y:S04]  /*2a150*/  LDL.LU.64 R246, [R1+0x1738] ;  /* 0x0017380001f67983 */ /* 0x000ee80000300a00 */
        /* <DEDUP_REMOVED lines=47> */
[----:B------:R-:W3:Y:S04]  /*2a450*/  LDL.LU.64 R150, [R1+0x15b8] ;  /* 0x0015b80001967983 */ /* 0x000ee80000300a00 */
        /* <DEDUP_REMOVED lines=12> */
[----:B------:R-:W3:Y:S01]  /*2a520*/  LDL.LU.64 R124, [R1+0x1550] ;  /* 0x00155000017c7983 */ /* 0x000ee20000300a00 */
[----:B------:R-:W-:Y:S01]  /*2a530*/  UIADD3.64 UR4, UR8, 0x1fe, URZ ;  /* 0x000001fe08047897 */ /* 0x000fe2000fffe03f */
[----:B-1----:R-:W-:Y:S01]  /*2a540*/  VIADD R8, R8, 0x7f ;  /* 0x0000007f08087836 */ /* 0x002fe20000000000 */
[----:B------:R-:W-:Y:S01]  /*2a550*/  UIADD3.64 UR12, UR10, 0x2, URZ ;  /* 0x000000020a0c7897 */ /* 0x000fe2000fffe03f */
[----:B--2---:R-:W-:Y:S01]  /*2a560*/  VIADD R7, R7, 0xffffff00 ;  /* 0xffffff0007077836 */ /* 0x004fe20000000000 */
[----:B------:R-:W-:-:S02]  /*2a570*/  UIADD3.64 UR24, UR8, 0x604, URZ ;  /* 0x0000060408187897 */ /* 0x000fc4000fffe03f */
[----:B------:R-:W-:Y:S01]  /*2a580*/  UIADD3.64 UR28, UR8, 0x9fe, URZ ;  /* 0x000009fe081c7897 */ /* 0x000fe2000fffe03f */
[----:B------:R-:W-:Y:S01]  /*2a590*/  SHF.R.S32.HI R6, RZ, 0x1f, R8 ;  /* 0x0000001fff067819 */ /* 0x000fe20000011408 */
[----:B------:R-:W-:Y:S02]  /*2a5a0*/  UIADD3.64 UR32, UR8, 0xa00, URZ ;  /* 0x00000a0008207897 */ /* 0x000fe4000fffe03f */
[----:B------:R-:W-:Y:S01]  /*2a5b0*/  UIADD3.64 UR36, UR8, 0xa02, URZ ;  /* 0x00000a0208247897 */ /* 0x000fe2000fffe03f */
[----:B------:R-:W-:Y:S01]  /*2a5c0*/  LEA.HI R6, R6, R8, RZ, 0x7 ;  /* 0x0000000806067211 */ /* 0x000fe200078f38ff */
[----:B------:R-:W-:Y:S02]  /*2a5d0*/  UIADD3.64 UR40, UR8, 0xa04, URZ ;  /* 0x00000a0408287897 */ /* 0x000fe4000fffe03f */
[----:B------:R-:W-:Y:S01]  /*2a5e0*/  UIADD3.64 UR44, UR8, 0xdfe, URZ ;  /* 0x00000dfe082c7897 */ /* 0x000fe2000fffe03f */
[----:B------:R-:W-:Y:S01]  /*2a5f0*/  SHF.R.S32.HI R6, RZ, 0x7, R6 ;  /* 0x00000007ff067819 */ /* 0x000fe20000011406 */
[----:B------:R-:W-:-:S02]  /*2a600*/  UIADD3.64 UR48, UR8, 0xe00, URZ ;  /* 0x00000e0008307897 */ /* 0x000fc4000fffe03f */
[----:B------:R-:W-:Y:S02]  /*2a610*/  UIADD3.64 UR52, UR8, 0xe02, URZ ;  /* 0x00000e0208347897 */ /* 0x000fe4000fffe03f */
[----:B------:R-:W-:Y:S01]  /*2a620*/  UIADD3.64 UR56, UR8, 0xe04, URZ ;  /* 0x00000e0408387897 */ /* 0x000fe2000fffe03f */
[----:B------:R-:W-:-:S05]  /*2a630*/  VIADD R6, R6, 0xfffffffe ;  /* 0xfffffffe06067836 */ /* 0x000fca0000000000 */
[----:B------:R-:W-:Y:S01]  /*2a640*/  ISETP.GE.AND P0, PT, R12, R6, PT ;  /* 0x000000060c00720c */ /* 0x000fe20003f06270 */
[----:B---3--:R-:W-:-:S06]  /*2a650*/  WARPGROUP.ARRIVE ;  /* 0x00000000000079c5 */ /* 0x008fcc0000000000 */
[----:B------:R-:W-:Y:S01]  /*2a660*/  HGMMA.64x256x8.F32.TF32 R24, gdesc[UR4], R24, gsb0 ;  /* 0x07e00000041879f0 */ /* 0x000fe20008002818 */
[----:B------:R-:W-:Y:S01]  /*2a670*/  UIADD3.64 UR4, UR8, 0x200, URZ ;  /* 0x0000020008047897 */ /* 0x000fe2000fffe03f */
[----:B------:R-:W-:Y:S01]  /*2a680*/  UMOV UR6, UR10 ;  /* 0x0000000a00067c82 */ /* 0x000fe20008000000 */
[----:B------:R-:W-:Y:S01]  /*2a690*/  UMOV UR7, UR11 ;  /* 0x0000000b00077c82 */ /* 0x000fe20008000000 */
[----:B------:R-:W-:Y:S01]  /*2a6a0*/  UMOV UR11, UR17 ;  /* 0x00000011000b7c82 */ /* 0x000fe20008000000 */
[----:B------:R-:W-:Y:S01]  /*2a6b0*/  UIADD3.64 UR16, UR8, 0x600, URZ ;  /* 0x0000060008107897 */ /* 0x000fe2000fffe03f */
[----:B------:R-:W-:Y:S01]  /*2a6c0*/  R2UR UR10, R5 ;  /* 0x00000000050a72ca */ /* 0x000fe200000e0000 */
[----:B------:R-:W-:Y:S01]  /*2a6d0*/  IMAD R5, R12, -0x80, R7 ;  /* 0xffffff800c057824 */ /* 0x000fe200078e0207 */
[----:B------:R-:W-:Y:S01]  /*2a6e0*/  IADD3 R14, P3, R14, R4, RZ ;  /* 0x000000040e0e7210 */ /* 0x000fe20007f7e0ff */
[----:B------:R-:W2:Y:S03]  /*2a6f0*/  LDL.LU R7, [R1+0x25c] ;  /* 0x00025c0001077983 */ /* 0x000ea60000300800 */
[----:B------:R-:W-:Y:S01]  /*2a700*/  ISETP.GT.AND P1, PT, R5, RZ, PT ;  /* 0x000000ff0500720c */ /* 0x000fe20003f24270 */
[----:B------:R-:W-:-:S02]  /*2a710*/  WARPGROUP.DEPBAR.LE gsb0, 0x0 ;  /* 0x00008000000079c5 */ /* 0x000fc40000010000 */
[----:B------:R-:W-:-:S13]  /*2a720*/  WARPGROUP.ARRIVE ;  /* 0x00000000000079c5 */ /* 0x000fda0000000000 */
[----:B------:R-:W-:Y:S01]  /*2a730*/  HGMMA.64x256x8.F32.TF32 R24, gdesc[UR4], R24, gsb0 ;  /* 0x07e00000041879f0 */ /* 0x000fe20008002818 */
[----:B------:R-:W-:Y:S01]  /*2a740*/  UIADD3.64 UR4, UR8, 0x202, URZ ;  /* 0x0000020208047897 */ /* 0x000fe2000fffe03f */
[----:B------:R-:W-:Y:S01]  /*2a750*/  UMOV UR6, UR12 ;  /* 0x0000000c00067c82 */ /* 0x000fe20008000000 */
[----:B------:R-:W-:Y:S01]  /*2a760*/  UMOV UR7, UR13 ;  /* 0x0000000d00077c82 */ /* 0x000fe20008000000 */
[----:B------:R-:W-:Y:S01]  /*2a770*/  UIADD3.64 UR12, UR8, 0x204, URZ ;  /* 0x00000204080c7897 */ /* 0x000fe2000fffe03f */
[----:B------:R-:W-:Y:S02]  /*2a780*/  WARPGROUP.DEPBAR.LE gsb0, 0x0 ;  /* 0x00008000000079c5 */ /* 0x000fe40000010000 */
[----:B------:R-:W-:-:S15]  /*2a790*/  WARPGROUP.ARRIVE ;  /* 0x00000000000079c5 */ /* 0x000fde0000000000 */
[----:B------:R-:W-:-:S06]  /*2a7a0*/  NOP ;  /* 0x0000000000007918 */ /* 0x000fcc0000000000 */
        /* <DEDUP_REMOVED lines=52> */
[----:B------:R-:W-:Y:S01]  /*2aaf0*/  HGMMA.64x256x8.F32.TF32 R24, gdesc[UR52], R24, gsb0 ;  /* 0x07e00000341879f0 */ /* 0x000fe20008002818 */
[----:B------:R-:W-:Y:S01]  /*2ab00*/  SEL R6, RZ, 0x4, !P1 ;  /* 0x00000004ff067807 */ /* 0x000fe20004800000 */
[----:B------:R-:W-:Y:S01]  /*2ab10*/  UIADD3 UR4, UR10, 0x1, URZ ;  /* 0x000000010a047890 */ /* 0x000fe2000fffe03f */
[----:B------:R-:W-:Y:S02]  /*2ab20*/  ISETP.GT.AND P1, PT, R5, 0x1, PT ;  /* 0x000000010500780c */ /* 0x000fe40003f24270 */
[----:B------:R-:W-:Y:S01]  /*2ab30*/  SEL R6, R6, RZ, !P0 ;  /* 0x000000ff06067207 */ /* 0x000fe20004000000 */
[----:B------:R-:W-:-:S03]  /*2ab40*/  UISETP.GT.AND UP0, UPT, UR4, 0x2, UPT ;  /* 0x000000020400788c */ /* 0x000fc6000bf04270 */
[----:B------:R-:W-:Y:S01]  /*2ab50*/  ISETP.NE.U32.AND P2, PT, R6, RZ, PT ;  /* 0x000000ff0600720c */ /* 0x000fe20003f45070 */
[----:B------:R-:W-:Y:S01]  /*2ab60*/  USEL UR4, UR4, URZ, !UP0 ;  /* 0x0000003f04047287 */ /* 0x000fe2000c000000 */
[----:B------:R-:W-:Y:S02]  /*2ab70*/  SEL R6, RZ, 0x4, !P1 ;  /* 0x00000004ff067807 */ /* 0x000fe40004800000 */
[----:B------:R-:W-:Y:S01]  /*2ab80*/  IADD3.X R13, R13, R3, RZ, P3, !PT ;  /* 0x000000030d0d7210 */ /* 0x000fe20001ffe4ff */
[----:B------:R-:W-:Y:S01]  /*2ab90*/  ULEA UR5, UR4, UR11, 0x10 ;  /* 0x0000000b04057291 */ /* 0x000fe2000f8e803f */
[----:B------:R-:W-:Y:S02]  /*2aba0*/  SEL R6, R6, RZ, !P0 ;  /* 0x000000ff06067207 */ /* 0x000fe40004000000 */
[----:B------:R-:W-:Y:S02]  /*2abb0*/  IADD3 R16, P4, R16, R4, RZ ;  /* 0x0000000410107210 */ /* 0x000fe40007f9e0ff */
[----:B------:R-:W-:Y:S01]  /*2abc0*/  ISETP.NE.U32.AND P1, PT, R6, RZ, PT ;  /* 0x000000ff0600720c */ /* 0x000fe20003f25070 */
[----:B------:R-:W-:-:S02]  /*2abd0*/  VIADD R6, R10, UR5 ;  /* 0x000000050a067c36 */ /* 0x000fc40008000000 */
[----:B------:R-:W-:Y:S02]  /*2abe0*/  IMAD.MOV.U32 R8, RZ, RZ, R14 ;  /* 0x000000ffff087224 */ /* 0x000fe400078e000e */
[----:B------:R-:W-:Y:S02]  /*2abf0*/  IMAD.MOV.U32 R9, RZ, RZ, R13 ;  /* 0x000000ffff097224 */ /* 0x000fe400078e000d */
[----:B------:R-:W-:Y:S01]  /*2ac00*/  IMAD.X R15, R15, 0x1, R3, P4 ;  /* 0x000000010f0f7824 */ /* 0x000fe200020e0603 */
[-C--:B------:R-:W-:Y:S02]  /*2ac10*/  IADD3 R18, P3, R18, R4.reuse, RZ ;  /* 0x0000000412127210 */ /* 0x080fe40007f7e0ff */
[----:B------:R-:W-:-:S03]  /*2ac20*/  IADD3 R20, P4, R20, R4, RZ ;  /* 0x0000000414147210 */ /* 0x000fc60007f9e0ff */
[----:B------:R-:W-:Y:S01]  /*2ac30*/  IMAD.X R17, R17, 0x1, R3, P3 ;  /* 0x0000000111117824 */ /* 0x000fe200018e0603 */
[----:B------:R-:W-:Y:S02]  /*2ac40*/  WARPGROUP.DEPBAR.LE gsb0, 0x0 ;  /* 0x00008000000079c5 */ /* 0x000fe40000010000 */
[----:B------:R-:W-:-:S06]  /*2ac50*/  WARPGROUP.ARRIVE ;  /* 0x00000000000079c5 */ /* 0x000fcc0000000000 */
[----:B------:R-:W-:Y:S01]  /*2ac60*/  HGMMA.64x256x8.F32.TF32 R24, gdesc[UR56], R24, gsb0 ;  /* 0x07e00000381879f0 */ /* 0x000fe20008002818 */
[----:B------:R-:W-:Y:S01]  /*2ac70*/  IMAD.X R19, R19, 0x1, R3, P4 ;  /* 0x0000000113137824 */ /* 0x000fe200020e0603 */
[-C--:B------:R-:W-:Y:S02]  /*2ac80*/  IADD3 R206, P3, R206, R4.reuse, RZ ;  /* 0x00000004cece7210 */ /* 0x080fe40007f7e0ff */
[----:B----4-:R-:W-:-:S03]  /*2ac90*/  IADD3 R208, P4, R208, R4, RZ ;  /* 0x00000004d0d07210 */ /* 0x010fc60007f9e0ff */
[--C-:B------:R-:W-:Y:S02]  /*2aca0*/  IMAD.X R205, R205, 0x1, R3.reuse, P3 ;  /* 0x00000001cdcd7824 */ /* 0x100fe400018e0603 */
[----:B------:R-:W-:Y:S01]  /*2acb0*/  IMAD.X R207, R207, 0x1, R3, P4 ;  /* 0x00000001cfcf7824 */ /* 0x000fe200020e0603 */
[-C--:B------:R-:W-:Y:S01]  /*2acc0*/  IADD3 R210, P3, R210, R4.reuse, RZ ;  /* 0x00000004d2d27210 */ /* 0x080fe20007f7e0ff */
[----:B------:R1:W-:Y:S01]  /*2acd0*/  STL [R1+0x153c], R12 ;  /* 0x00153c0c01007387 */ /* 0x0003e20000100800 */
[----:B------:R-:W-:-:S03]  /*2ace0*/  IADD3 R212, P4, R212, R4, RZ ;  /* 0x00000004d4d47210 */ /* 0x000fc60007f9e0ff */
[--C-:B------:R-:W-:Y:S01]  /*2acf0*/  IMAD.X R209, R209, 0x1, R3.reuse, P3 ;  /* 0x00000001d1d17824 */ /* 0x100fe200018e0603 */
[----:B-1----:R-:W3:Y:S01]  /*2ad00*/  LDL.LU R12, [R1+0x258] ;  /* 0x00025800010c7983 */ /* 0x002ee20000300800 */
[----:B------:R-:W-:Y:S01]  /*2ad10*/  IMAD.X R211, R211, 0x1, R3, P4 ;  /* 0x00000001d3d37824 */ /* 0x000fe200020e0603 */
[----:B------:R-:W-:Y:S02]  /*2ad20*/  WARPGROUP.DEPBAR.LE gsb0, 0x0 ;  /* 0x00008000000079c5 */ /* 0x000fe40000010000 */
[----:B------:R-:W-:Y:S06]  /*2ad30*/  BAR.SYNC.DEFER_BLOCKING 0x0 ;  /* 0x0000000000007b1d */ /* 0x000fec0000010000 */
[----:B------:R-:W-:Y:S01]  /*2ad40*/  @!PT LDS RZ, [RZ] ;  /* 0x00000000fffff984 */ /* 0x000fe20000000800 */
[----:B------:R-:W-:Y:S01]  /*2ad50*/  @!PT LDS RZ, [RZ] ;  /* 0x00000000fffff984 */ /* 0x000fe20000000800 */
[----:B------:R-:W-:Y:S01]  /*2ad60*/  @!PT LDS RZ, [RZ] ;  /* 0x00000000fffff984 */ /* 0x000fe20000000800 */
[----:B------:R1:W-:Y:S02]  /*2ad70*/  LDGSTS.E [R6+0x60000], desc[UR60][R8.64], P2 ;  /* 0x6000000008067fae */ /* 0x0003e4000912187c */
[----:B-1----:R-:W-:-:S02]  /*2ad80*/  IMAD.MOV.U32 R8, RZ, RZ, R16 ;  /* 0x000000ffff087224 */ /* 0x002fc400078e0010 */
[----:B------:R-:W-:-:S05]  /*2ad90*/  IMAD.MOV.U32 R9, RZ, RZ, R15 ;  /* 0x000000ffff097224 */ /* 0x000fca00078e000f */
[----:B------:R1:W-:Y:S01]  /*2ada0*/  LDGSTS.E [R6+0x60004], desc[UR60][R8.64], P1 ;  /* 0x6000400008067fae */ /* 0x0003e2000892187c */
[----:B------:R-:W-:-:S04]  /*2adb0*/  ISETP.GT.AND P1, PT, R5, 0x2, PT ;  /* 0x000000020500780c */ /* 0x000fc80003f24270 */
[----:B-1----:R-:W-:Y:S02]  /*2adc0*/  SEL R8, RZ, 0x4, !P1 ;  /* 0x00000004ff087807 */ /* 0x002fe40004800000 */
[----:B------:R-:W-:Y:S02]  /*2add0*/  ISETP.GT.AND P1, PT, R5, 0x3, PT ;  /* 0x000000030500780c */ /* 0x000fe40003f24270 */
[----:B------:R-:W-:-:S04]  /*2ade0*/  SEL R8, R8, RZ, !P0 ;  /* 0x000000ff08087207 */ /* 0x000fc80004000000 */
[----:B------:R-:W-:Y:S02]  /*2adf0*/  ISETP.NE.U32.AND P2, PT, R8, RZ, PT ;  /* 0x000000ff0800720c */ /* 0x000fe40003f45070 */
[----:B------:R-:W-:-:S04]  /*2ae00*/  SEL R8, RZ, 0x4, !P1 ;  /* 0x00000004ff087807 */ /* 0x000fc80004800000 */
[----:B------:R-:W-:Y:S01]  /*2ae10*/  SEL R8, R8, RZ, !P0 ;  /* 0x000000ff08087207 */ /* 0x000fe20004000000 */
[----:B------:R-:W-:-:S03]  /*2ae20*/  IMAD.MOV.U32 R9, RZ, RZ, R17 ;  /* 0x000000ffff097224 */ /* 0x000fc600078e0011 */
[----:B------:R-:W-:Y:S02]  /*2ae30*/  ISETP.NE.U32.AND P1, PT, R8, RZ, PT ;  /* 0x000000ff0800720c */ /* 0x000fe40003f25070 */
[----:B------:R-:W-:-:S05]  /*2ae40*/  MOV R8, R18 ;  /* 0x0000001200087202 */ /* 0x000fca0000000f00 */
[----:B------:R1:W-:Y:S02]  /*2ae50*/  LDGSTS.E [R6+0x60008], desc[UR60][R8.64], P2 ;  /* 0x6000800008067fae */ /* 0x0003e4000912187c */
[----:B-1----:R-:W-:Y:S02]  /*2ae60*/  IMAD.MOV.U32 R8, RZ, RZ, R20 ;  /* 0x000000ffff087224 */ /* 0x002fe400078e0014 */
        /* <DEDUP_REMOVED lines=10> */
[----:B------:R-:W-:Y:S01]  /*2af10*/  ISETP.NE.U32.AND P1, PT, R8, RZ, PT ;  /* 0x000000ff0800720c */ /* 0x000fe20003f25070 */
[----:B------:R-:W-:-:S05]  /*2af20*/  IMAD.MOV.U32 R8, RZ, RZ, R206 ;  /* 0x000000ffff087224 */ /* 0x000fca00078e00ce */
[----:B------:R1:W-:Y:S02]  /*2af30*/  LDGSTS.E [R6+0x64000], desc[UR60][R8.64], P2 ;  /* 0x6400000008067fae */ /* 0x0003e4000912187c */
[----:B-1----:R-:W-:Y:S01]  /*2af40*/  IMAD.MOV.U32 R8, RZ, RZ, R208 ;  /* 0x000000ffff087224 */ /* 0x002fe200078e00d0 */
[----:B------:R-:W-:-:S05]  /*2af50*/  MOV R9, R207 ;  /* 0x000000cf00097202 */ /* 0x000fca0000000f00 */
        /* <DEDUP_REMOVED lines=8> */
[----:B------:R1:W-:Y:S01]  /*2afe0*/  STL [R1+0x154c], R147 ;  /* 0x00154c9301007387 */ /* 0x0003e20000100800 */
[----:B------:R-:W-:Y:S02]  /*2aff0*/  IMAD.MOV.U32 R9, RZ, RZ, R209 ;  /* 0x000000ffff097224 */ /* 0x000fe400078e00d1 */
[----:B------:R-:W-:Y:S01]  /*2b000*/  ISETP.NE.U32.AND P1, PT, R8, RZ, PT ;  /* 0x000000ff0800720c */ /* 0x000fe20003f25070 */
[----:B------:R-:W-:-:S05]  /*2b010*/  IMAD.MOV.U32 R8, RZ, RZ, R210 ;  /* 0x000000ffff087224 */ /* 0x000fca00078e00d2 */
[----:B------:R4:W-:Y:S04]  /*2b020*/  LDGSTS.E [R6+0x64008], desc[UR60][R8.64], P2 ;  /* 0x6400800008067fae */ /* 0x0009e8000912187c */
[----:B-1----:R-:W2:Y:S04]  /*2b030*/  LDL.LU R147, [R1+0x254] ;  /* 0x0002540001937983 */ /* 0x002ea80000300800 */
[----:B------:R1:W-:Y:S01]  /*2b040*/  STL [R1+0x1548], R148 ;  /* 0x0015489401007387 */ /* 0x0003e20000100800 */
[----:B----4-:R-:W-:-:S03]  /*2b050*/  IMAD.MOV.U32 R8, RZ, RZ, R212 ;  /* 0x000000ffff087224 */ /* 0x010fc600078e00d4 */
[----:B-1----:R-:W4:Y:S04]  /*2b060*/  LDL.LU R148, [R1+0x250] ;  /* 0x0002500001947983 */ /* 0x002f280000300800 */
[----:B------:R1:W-:Y:S01]  /*2b070*/  STL [R1+0x1544], R149 ;  /* 0x0015449501007387 */ /* 0x0003e20000100800 */
[----:B------:R-:W-:-:S05]  /*2b080*/  IMAD.MOV.U32 R9, RZ, RZ, R211 ;  /* 0x000000ffff097224 */ /* 0x000fca00078e00d3 */
[----:B------:R1:W-:Y:S04]  /*2b090*/  LDGSTS.E [R6+0x6400c], desc[UR60][R8.64], P1 ;  /* 0x6400c00008067fae */ /* 0x0003e8000892187c */
[----:B-1----:R-:W3:Y:S04]  /*2b0a0*/  LDL.LU R149, [R1+0x24c] ;  /* 0x00024c0001957983 */ /* 0x002ee80000300800 */
[----:B------:R1:W-:Y:S04]  /*2b0b0*/  STL [R1+0x1540], R150 ;  /* 0x0015409601007387 */ /* 0x0003e80000100800 */
[----:B-1----:R-:W2:Y:S04]  /*2b0c0*/  LDL.LU R150, [R1+0x248] ;  /* 0x0002480001967983 */ /* 0x002ea80000300800 */
[----:B------:R1:W-:Y:S04]  /*2b0d0*/  STL [R1+0x1538], R151 ;  /* 0x0015389701007387 */ /* 0x0003e80000100800 */
[----:B-1----:R-:W4:Y:S04]  /*2b0e0*/  LDL.LU R151, [R1+0x244] ;  /* 0x0002440001977983 */ /* 0x002f280000300800 */
[----:B------:R-:W4:Y:S01]  /*2b0f0*/  LDL.LU R9, [R1+0x240] ;  /* 0x0002400001097983 */ /* 0x000f220000300800 */
[----:B------:R-:W-:-:S04]  /*2b100*/  ISETP.GT.AND P1, PT, R5, 0x40, PT ;  /* 0x000000400500780c */ /* 0x000fc80003f24270 */
[----:B------:R-:W-:Y:S02]  /*2b110*/  SEL R8, RZ, 0x4, !P1 ;  /* 0x00000004ff087807 */ /* 0x000fe40004800000 */
[----:B------:R-:W-:Y:S02]  /*2b120*/  ISETP.GT.AND P1, PT, R5, 0x41, PT ;  /* 0x000000410500780c */ /* 0x000fe40003f24270 */
[----:B------:R-:W-:-:S04]  /*2b130*/  SEL R8, R8, RZ, !P0 ;  /* 0x000000ff08087207 */ /* 0x000fc80004000000 */
[----:B------:R-:W-:Y:S02]  /*2b140*/  ISETP.NE.U32.AND P2, PT, R8, RZ, PT ;  /* 0x000000ff0800720c */ /* 0x000fe40003f45070 */
[----:B------:R-:W-:-:S04]  /*2b150*/  SEL R8, RZ, 0x4, !P1 ;  /* 0x00000004ff087807 */ /* 0x000fc80004800000 */
[----:B------:R-:W-:-:S04]  /*2b160*/  SEL R8, R8, RZ, !P0 ;  /* 0x000000ff08087207 */ /* 0x000fc80004000000 */
[----:B------:R-:W-:Y:S02]  /*2b170*/  ISETP.NE.U32.AND P1, PT, R8, RZ, PT ;  /* 0x000000ff0800720c */ /* 0x000fe40003f25070 */
[----:B---3--:R-:W-:-:S05]  /*2b180*/  IADD3 R149, P4, R149, R4, RZ ;  /* 0x0000000495957210 */ /* 0x008fca0007f9e0ff */
[----:B--2---:R-:W-:Y:S01]  /*2b190*/  IMAD.X R150, R150, 0x1, R3, P4 ;  /* 0x0000000196967824 */ /* 0x004fe200020e0603 */
[----:B----4-:R-:W-:-:S04]  /*2b1a0*/  IADD3 R151, P3, R151, R4, RZ ;  /* 0x0000000497977210 */ /* 0x010fc80007f7e0ff */
[----:B------:R-:W-:Y:S01]  /*2b1b0*/  MOV R8, R151 ;  /* 0x0000009700087202 */ /* 0x000fe20000000f00 */
[----:B------:R-:W-:Y:S01]  /*2b1c0*/  IMAD.X R9, R9, 0x1, R3, P3 ;  /* 0x0000000109097824 */ /* 0x000fe200018e0603 */
[----:B------:R-:W-:Y:S04]  /*2b1d0*/  STL [R1+0x244], R151 ;  /* 0x0002449701007387 */ /* 0x000fe80000100800 */
[----:B------:R1:W-:Y:S04]  /*2b1e0*/  STL [R1+0x240], R9 ;  /* 0x0002400901007387 */ /* 0x0003e80000100800 */
[----:B------:R2:W-:Y:S02]  /*2b1f0*/  LDGSTS.E [R6+0x68000], desc[UR60][R8.64], P2 ;  /* 0x6800000008067fae */ /* 0x0005e4000912187c */
[----:B--2---:R-:W-:-:S02]  /*2b200*/  IMAD.MOV.U32 R8, RZ, RZ, R149 ;  /* 0x000000ffff087224 */ /* 0x004fc400078e0095 */
[----:B-1----:R-:W-:-:S05]  /*2b210*/  IMAD.MOV.U32 R9, RZ, RZ, R150 ;  /* 0x000000ffff097224 */ /* 0x002fca00078e0096 */
[----:B------:R1:W-:Y:S01]  /*2b220*/  LDGSTS.E [R6+0x68004], desc[UR60][R8.64], P1 ;  /* 0x6800400008067fae */ /* 0x0003e2000892187c */
[----:B------:R-:W-:-:S04]  /*2b230*/  ISETP.GT.AND P1, PT, R5, 0x42, PT ;  /* 0x000000420500780c */ /* 0x000fc80003f24270 */
[----:B-1----:R-:W-:Y:S02]  /*2b240*/  SEL R8, RZ, 0x4, !P1 ;  /* 0x00000004ff087807 */ /* 0x002fe40004800000 */
[----:B------:R-:W-:Y:S02]  /*2b250*/  ISETP.GT.AND P1, PT, R5, 0x43, PT ;  /* 0x000000430500780c */ /* 0x000fe40003f24270 */
[----:B------:R-:W-:Y:S02]  /*2b260*/  SEL R8, R8, RZ, !P0 ;  /* 0x000000ff08087207 */ /* 0x000fe40004000000 */
[-C--:B------:R-:W-:Y:S02]  /*2b270*/  IADD3 R147, P3, R147, R4.reuse, RZ ;  /* 0x0000000493937210 */ /* 0x080fe40007f7e0ff */
[----:B------:R-:W-:Y:S02]  /*2b280*/  ISETP.NE.U32.AND P2, PT, R8, RZ, PT ;  /* 0x000000ff0800720c */ /* 0x000fe40003f45070 */
[----:B------:R-:W-:Y:S01]  /*2b290*/  SEL R8, RZ, 0x4, !P1 ;  /* 0x00000004ff087807 */ /* 0x000fe20004800000 */
[----:B------:R-:W-:Y:S01]  /*2b2a0*/  IMAD.X R148, R148, 0x1, R3, P3 ;  /* 0x0000000194947824 */ /* 0x000fe200018e0603 */
[----:B------:R-:W-:-:S02]  /*2b2b0*/  IADD3 R7, P4, R7, R4, RZ ;  /* 0x0000000407077210 */ /* 0x000fc40007f9e0ff */
[----:B------:R-:W-:Y:S01]  /*2b2c0*/  SEL R8, R8, RZ, !P0 ;  /* 0x000000ff08087207 */ /* 0x000fe20004000000 */
[----:B------:R1:W-:Y:S01]  /*2b2d0*/  STL [R1+0x24c], R149 ;  /* 0x00024c9501007387 */ /* 0x0003e20000100800 */
[----:B------:R-:W-:Y:S02]  /*2b2e0*/  IMAD.MOV.U32 R9, RZ, RZ, R148 ;  /* 0x000000ffff097224 */ /* 0x000fe400078e0094 */
[----:B------:R-:W-:Y:S01]  /*2b2f0*/  ISETP.NE.U32.AND P1, PT, R8, RZ, PT ;  /* 0x000000ff0800720c */ /* 0x000fe20003f25070 */
[----:B------:R2:W-:Y:S01]  /*2b300*/  STL [R1+0x248], R150 ;  /* 0x0002489601007387 */ /* 0x0005e20000100800 */
[----:B------:R-:W-:Y:S02]  /*2b310*/  IMAD.X R12, R12, 0x1, R3, P4 ;  /* 0x000000010c0c7824 */ /* 0x000fe400020e0603 */
[----:B------:R-:W-:Y:S01]  /*2b320*/  IMAD.MOV.U32 R8, RZ, RZ, R147 ;  /* 0x000000ffff087224 */ /* 0x000fe200078e0093 */
[----:B------:R-:W-:Y:S04]  /*2b330*/  STL [R1+0x254], R147 ;  /* 0x0002549301007387 */ /* 0x000fe80000100800 */
[----:B------:R3:W-:Y:S04]  /*2b340*/  STL [R1+0x250], R148 ;  /* 0x0002509401007387 */ /* 0x0007e80000100800 */
[----:B------:R-:W-:Y:S04]  /*2b350*/  STL [R1+0x25c], R7 ;  /* 0x00025c0701007387 */ /* 0x000fe80000100800 */
[----:B------:R-:W4:Y:S04]  /*2b360*/  LDL.LU R151, [R1+0x344] ;  /* 0x0003440001977983 */ /* 0x000f280000300800 */
[----:B------:R3:W-:Y:S04]  /*2b370*/  STL [R1+0x258], R12 ;  /* 0x0002580c01007387 */ /* 0x0007e80000100800 */
[----:B------:R3:W-:Y:S04]  /*2b380*/  LDGSTS.E [R6+0x68008], desc[UR60][R8.64], P2 ;  /* 0x6800800008067fae */ /* 0x0007e8000912187c */
[----:B-1----:R-:W4:Y:S04]  /*2b390*/  LDL.LU R149, [R1+0x34c] ;  /* 0x00034c0001957983 */ /* 0x002f280000300800 */
[----:B--2---:R-:W2:Y:S01]  /*2b3a0*/  LDL.LU R150, [R1+0x348] ;  /* 0x0003480001967983 */ /* 0x004ea20000300800 */
[----:B---3--:R-:W-:-:S03]  /*2b3b0*/  IMAD.MOV.U32 R8, RZ, RZ, R7 ;  /* 0x000000ffff087224 */ /* 0x008fc600078e0007 */
[----:B------:R-:W3:Y:S01]  /*2b3c0*/  LDL.LU R148, [R1+0x350] ;  /* 0x0003500001947983 */ /* 0x000ee20000300800 */
[----:B------:R-:W-:-:S03]  /*2b3d0*/  IMAD.MOV.U32 R9, RZ, RZ, R12 ;  /* 0x000000ffff097224 */ /* 0x000fc600078e000c */
[----:B------:R-:W3:Y:S04]  /*2b3e0*/  LDL.LU R147, [R1+0x354] ;  /* 0x0003540001937983 */ /* 0x000ee80000300800 */
[----:B------:R-:W3:Y:S04]  /*2b3f0*/  LDL.LU R12, [R1+0x358] ;  /* 0x00035800010c7983 */ /* 0x000ee80000300800 */
[----:B------:R-:W3:Y:S04]  /*2b400*/  LDL.LU R7, [R1+0x35c] ;  /* 0x00035c0001077983 */ /* 0x000ee80000300800 */
[----:B------:R1:W-:Y:S04]  /*2b410*/  LDGSTS.E [R6+0x6800c], desc[UR60][R8.64], P1 ;  /* 0x6800c00008067fae */ /* 0x0003e8000892187c */
[----:B------:R-:W3:Y:S01]  /*2b420*/  LDL.LU R9, [R1+0x340] ;  /* 0x0003400001097983 */ /* 0x000ee20000300800 */
[----:B------:R-:W-:-:S04]  /*2b430*/  ISETP.GT.AND P1, PT, R5, 0x60, PT ;  /* 0x000000600500780c */ /* 0x000fc80003f24270 */
[----:B-1----:R-:W-:Y:S02]  /*2b440*/  SEL R8, RZ, 0x4, !P1 ;  /* 0x00000004ff087807 */ /* 0x002fe40004800000 */
[----:B------:R-:W-:Y:S02]  /*2b450*/  ISETP.GT.AND P1, PT, R5, 0x61, PT ;  /* 0x000000610500780c */ /* 0x000fe40003f24270 */
[----:B------:R-:W-:-:S04]  /*2b460*/  SEL R8, R8, RZ, !P0 ;  /* 0x000000ff08087207 */ /* 0x000fc80004000000 */
[----:B------:R-:W-:Y:S02]  /*2b470*/  ISETP.NE.U32.AND P2, PT, R8, RZ, PT ;  /* 0x000000ff0800720c */ /* 0x000fe40003f45070 */
[----:B------:R-:W-:-:S04]  /*2b480*/  SEL R8, RZ, 0x4, !P1 ;  /* 0x00000004ff087807 */ /* 0x000fc80004800000 */
[----:B------:R-:W-:-:S04]  /*2b490*/  SEL R8, R8, RZ, !P0 ;  /* 0x000000ff08087207 */ /* 0x000fc80004000000 */
[----:B------:R-:W-:Y:S02]  /*2b4a0*/  ISETP.NE.U32.AND P1, PT, R8, RZ, PT ;  /* 0x000000ff0800720c */ /* 0x000fe40003f25070 */
[----:B----4-:R-:W-:-:S05]  /*2b4b0*/  IADD3 R151, P3, R151, R4, RZ ;  /* 0x0000000497977210 */ /* 0x010fca0007f7e0ff */
[----:B------:R-:W-:Y:S01]  /*2b4c0*/  IMAD.MOV.U32 R8, RZ, RZ, R151 ;  /* 0x000000ffff087224 */ /* 0x000fe200078e0097 */
[----:B------:R-:W-:Y:S01]  /*2b4d0*/  IADD3 R149, P4, R149, R4, RZ ;  /* 0x0000000495957210 */ /* 0x000fe20007f9e0ff */
[----:B------:R-:W-:Y:S04]  /*2b4e0*/  STL [R1+0x344], R151 ;  /* 0x0003449701007387 */ /* 0x000fe80000100800 */
[----:B--2---:R-:W-:Y:S01]  /*2b4f0*/  IMAD.X R150, R150, 0x1, R3, P4 ;  /* 0x0000000196967824 */ /* 0x004fe200020e0603 */
[----:B---3--:R-:W-:-:S05]  /*2b500*/  IADD3.X R9, R9, R3, RZ, P3, !PT ;  /* 0x0000000309097210 */ /* 0x008fca0001ffe4ff */
[----:B------:R1:W-:Y:S04]  /*2b510*/  STL [R1+0x340], R9 ;  /* 0x0003400901007387 */ /* 0x0003e80000100800 */
[----:B------:R2:W-:Y:S02]  /*2b520*/  LDGSTS.E [R6+0x6c000], desc[UR60][R8.64], P2 ;  /* 0x6c00000008067fae */ /* 0x0005e4000912187c */
[----:B--2---:R-:W-:Y:S02]  /*2b530*/  IMAD.MOV.U32 R8, RZ, RZ, R149 ;  /* 0x000000ffff087224 */ /* 0x004fe400078e0095 */
[----:B-1----:R-:W-:-:S05]  /*2b540*/  IMAD.MOV.U32 R9, RZ, RZ, R150 ;  /* 0x000000ffff097224 */ /* 0x002fca00078e0096 */
[----:B------:R1:W-:Y:S01]  /*2b550*/  LDGSTS.E [R6+0x6c004], desc[UR60][R8.64], P1 ;  /* 0x6c00400008067fae */ /* 0x0003e2000892187c */
[----:B------:R-:W-:-:S04]  /*2b560*/  ISETP.GT.AND P1, PT, R5, 0x62, PT ;  /* 0x000000620500780c */ /* 0x000fc80003f24270 */
[----:B-1----:R-:W-:Y:S02]  /*2b570*/  SEL R8, RZ, 0x4, !P1 ;  /* 0x00000004ff087807 */ /* 0x002fe40004800000 */
[----:B------:R-:W-:Y:S02]  /*2b580*/  ISETP.GT.AND P1, PT, R5, 0x63, PT ;  /* 0x000000630500780c */ /* 0x000fe40003f24270 */
[----:B------:R-:W-:Y:S02]  /*2b590*/  SEL R8, R8, RZ, !P0 ;  /* 0x000000ff08087207 */ /* 0x000fe40004000000 */
[----:B------:R-:W-:Y:S02]  /*2b5a0*/  IADD3 R147, P3, R147, R4, RZ ;  /* 0x0000000493937210 */ /* 0x000fe40007f7e0ff */
[----:B------:R-:W-:Y:S02]  /*2b5b0*/  ISETP.NE.U32.AND P2, PT, R8, RZ, PT ;  /* 0x000000ff0800720c */ /* 0x000fe40003f45070 */
[----:B------:R-:W-:Y:S01]  /*2b5c0*/  SEL R8, RZ, 0x4, !P1 ;  /* 0x00000004ff087807 */ /* 0x000fe20004800000 */
[----:B------:R-:W-:-:S03]  /*2b5d0*/  IMAD.X R148, R148, 0x1, R3, P3 ;  /* 0x0000000194947824 */ /* 0x000fc600018e0603 */
[----:B------:R-:W-:Y:S02]  /*2b5e0*/  SEL R8, R8, RZ, !P0 ;  /* 0x000000ff08087207 */ /* 0x000fe40004000000 */
[----:B------:R-:W-:Y:S02]  /*2b5f0*/  IADD3 R7, P4, R7, R4, RZ ;  /* 0x0000000407077210 */ /* 0x000fe40007f9e0ff */
[----:B------:R-:W-:Y:S01]  /*2b600*/  ISETP.NE.U32.AND P1, PT, R8, RZ, PT ;  /* 0x000000ff0800720c */ /* 0x000fe20003f25070 */
[----:B------:R-:W-:Y:S02]  /*2b610*/  IMAD.MOV.U32 R8, RZ, RZ, R147 ;  /* 0x000000ffff087224 */ /* 0x000fe400078e0093 */
[----:B------:R-:W-:Y:S02]  /*2b620*/  IMAD.MOV.U32 R9, RZ, RZ, R148 ;  /* 0x000000ffff097224 */ /* 0x000fe400078e0094 */
[----:B------:R-:W-:-:S03]  /*2b630*/  IMAD.X R12, R12, 0x1, R3, P4 ;  /* 0x000000010c0c7824 */ /* 0x000fc600020e0603 */
[----:B------:R1:W-:Y:S01]  /*2b640*/  LDGSTS.E [R6+0x6c008], desc[UR60][R8.64], P2 ;  /* 0x6c00800008067fae */ /* 0x0003e2000912187c */
[----:B------:R-:W-:Y:S02]  /*2b650*/  ISETP.GT.AND P2, PT, R5, 0x5, PT ;  /* 0x000000050500780c */ /* 0x000fe40003f44270 */
[----:B-1----:R-:W-:Y:S01]  /*2b660*/  MOV R8, R7 ;  /* 0x0000000700087202 */ /* 0x002fe20000000f00 */
[----:B------:R-:W-:-:S05]  /*2b670*/  IMAD.MOV.U32 R9, RZ, RZ, R12 ;  /* 0x000000ffff097224 */ /* 0x000fca00078e000c */
[----:B------:R1:W-:Y:S01]  /*2b680*/  LDGSTS.E [R6+0x6c00c], desc[UR60][R8.64], P1 ;  /* 0x6c00c00008067fae */ /* 0x0003e2000892187c */
[----:B------:R-:W-:Y:S02]  /*2b690*/  ISETP.GT.AND P1, PT, R5, 0x4, PT ;  /* 0x000000040500780c */ /* 0x000fe40003f24270 */
[----:B------:R-:W-:Y:S02]  /*2b6a0*/  IADD3 R22, P3, R22, R4, RZ ;  /* 0x0000000416167210 */ /* 0x000fe40007f7e0ff */
[----:B-1----:R-:W-:Y:S02]  /*2b6b0*/  SEL R8, RZ, 0x4, !P1 ;  /* 0x00000004ff087807 */ /* 0x002fe40004800000 */
[----:B------:R-:W-:Y:S02]  /*2b6c0*/  SEL R6, RZ, 0x4, !P2 ;  /* 0x00000004ff067807 */ /* 0x000fe40005000000 */
[----:B------:R-:W-:Y:S02]  /*2b6d0*/  SEL R8, R8, RZ, !P0 ;  /* 0x000000ff08087207 */ /* 0x000fe40004000000 */
[----:B------:R-:W-:-:S02]  /*2b6e0*/  SEL R6, R6, RZ, !P0 ;  /* 0x000000ff06067207 */ /* 0x000fc40004000000 */
[----:B------:R-:W-:Y:S02]  /*2b6f0*/  ISETP.NE.U32.AND P1, PT, R8, RZ, PT ;  /* 0x000000ff0800720c */ /* 0x000fe40003f25070 */
[----:B------:R-:W-:Y:S01]  /*2b700*/  ISETP.NE.U32.AND P2, PT, R6, RZ, PT ;  /* 0x000000ff0600720c */ /* 0x000fe20003f45070 */
[----:B------:R-:W-:Y:S01]  /*2b710*/  IMAD.X R21, R21, 0x1, R3, P3 ;  /* 0x0000000115157824 */ /* 0x000fe200018e0603 */
[----:B------:R-:W-:Y:S02]  /*2b720*/  LOP3.LUT R6, R10, 0x10, RZ, 0x3c, !PT ;  /* 0x000000100a067812 */ /* 0x000fe400078e3cff */
[----:B------:R-:W-:Y:S01]  /*2b730*/  IADD3 R152, P4, R152, R4, RZ ;  /* 0x0000000498987210 */ /* 0x000fe20007f9e0ff */
[----:B------:R-:W-:Y:S02]  /*2b740*/  IMAD.MOV.U32 R8, RZ, RZ, R22 ;  /* 0x000000ffff087224 */ /* 0x000fe400078e0016 */
[----:B------:R-:W-:Y:S02]  /*2b750*/  VIADD R6, R6, UR5 ;  /* 0x0000000506067c36 */ /* 0x000fe40008000000 */
[----:B------:R-:W-:-:S02]  /*2b760*/  IMAD.MOV.U32 R9, RZ, RZ, R21 ;  /* 0x000000ffff097224 */ /* 0x000fc400078e0015 */
[----:B------:R-:W-:-:S03]  /*2b770*/  IMAD.X R23, R23, 0x1, R3, P4 ;  /* 0x0000000117177824 */ /* 0x000fc600020e0603 */
[----:B------:R1:W-:Y:S01]  /*2b780*/  LDGSTS.E [R6+0x60000], desc[UR60][R8.64], P1 ;  /* 0x6000000008067fae */ /* 0x0003e2000892187c */
[----:B------:R-:W-:Y:S01]  /*2b790*/  ISETP.GT.AND P1, PT, R5, 0x6, PT ;  /* 0x000000060500780c */ /* 0x000fe20003f24270 */
[----:B-1----:R-:W-:Y:S02]  /*2b7a0*/  IMAD.MOV.U32 R8, RZ, RZ, R152 ;  /* 0x000000ffff087224 */ /* 0x002fe400078e0098 */
[----:B------:R-:W-:-:S05]  /*2b7b0*/  IMAD.MOV.U32 R9, RZ, RZ, R23 ;  /* 0x000000ffff097224 */ /* 0x000fca00078e0017 */
[----:B------:R1:W-:Y:S01]  /*2b7c0*/  LDGSTS.E [R6+0x60004], desc[UR60][R8.64], P2 ;  /* 0x6000400008067fae */ /* 0x0003e2000912187c */
[----:B------:R-:W-:Y:S02]  /*2b7d0*/  IADD3 R154, P3, R154, R4, RZ ;  /* 0x000000049a9a7210 */ /* 0x000fe40007f7e0ff */
[----:B-1----:R-:W-:Y:S02]  /*2b7e0*/  SEL R8, RZ, 0x4, !P1 ;  /* 0x00000004ff087807 */ /* 0x002fe40004800000 */
[----:B------:R-:W-:Y:S02]  /*2b7f0*/  ISETP.GT.AND P1, PT, R5, 0x7, PT ;  /* 0x000000070500780c */ /* 0x000fe40003f24270 */
[----:B------:R-:W-:-:S04]  /*2b800*/  SEL R8, R8, RZ, !P0 ;  /* 0x000000ff08087207 */ /* 0x000fc80004000000 */
[----:B------:R-:W-:Y:S02]  /*2b810*/  ISETP.NE.U32.AND P2, PT, R8, RZ, PT ;  /* 0x000000ff0800720c */ /* 0x000fe40003f45070 */
[----:B------:R-:W-:Y:S02]  /*2b820*/  SEL R8, RZ, 0x4, !P1 ;  /* 0x00000004ff087807 */ /* 0x000fe40004800000 */
[----:B------:R-:W-:Y:S02]  /*2b830*/  IADD3.X R153, R153, R3, RZ, P3, !PT ;  /* 0x0000000399997210 */ /* 0x000fe40001ffe4ff */
[----:B------:R-:W-:Y:S02]  /*2b840*/  SEL R8, R8, RZ, !P0 ;  /* 0x000000ff08087207 */ /* 0x000fe40004000000 */
[----:B------:R-:W-:Y:S02]  /*2b850*/  IADD3 R156, P4, R156, R4, RZ ;  /* 0x000000049c9c7210 */ /* 0x000fe40007f9e0ff */
[----:B------:R-:W-:Y:S01]  /*2b860*/  ISETP.NE.U32.AND P1, PT, R8, RZ, PT ;  /* 0x000000ff0800720c */ /* 0x000fe20003f25070 */
[----:B------:R-:W-:-:S02]  /*2b870*/  IMAD.MOV.U32 R8, RZ, RZ, R154 ;  /* 0x000000ffff087224 */ /* 0x000fc400078e009a */
[----:B------:R-:W-:Y:S02]  /*2b880*/  IMAD.MOV.U32 R9, RZ, RZ, R153 ;  /* 0x000000ffff097224 */ /* 0x000fe400078e0099 */
[----:B------:R-:W-:-:S03]  /*2b890*/  IMAD.X R155, R155, 0x1, R3, P4 ;  /* 0x000000019b9b7824 */ /* 0x000fc600020e0603 */
[----:B------:R1:W-:Y:S02]  /*2b8a0*/  LDGSTS.E [R6+0x60008], desc[UR60][R8.64], P2 ;  /* 0x6000800008067fae */ /* 0x0003e4000912187c */
[----:B-1----:R-:W-:Y:S02]  /*2b8b0*/  IMAD.MOV.U32 R8, RZ, RZ, R156 ;  /* 0x000000ffff087224 */ /* 0x002fe400078e009c */
[----:B------:R-:W-:-:S05]  /*2b8c0*/  IMAD.MOV.U32 R9, RZ, RZ, R155 ;  /* 0x000000ffff097224 */ /* 0x000fca00078e009b */
[----:B------:R1:W-:Y:S01]  /*2b8d0*/  LDGSTS.E [R6+0x6000c], desc[UR60][R8.64], P1 ;  /* 0x6000c00008067fae */ /* 0x0003e2000892187c */
[C---:B------:R-:W-:Y:S02]  /*2b8e0*/  ISETP.GT.AND P1, PT, R5.reuse, 0x24, PT ;  /* 0x000000240500780c */ /* 0x040fe40003f24270 */
[----:B------:R-:W-:Y:S02]  /*2b8f0*/  IADD3 R214, P3, R214, R4, RZ ;  /* 0x00000004d6d67210 */ /* 0x000fe40007f7e0ff */
[----:B-1----:R-:W-:Y:S02]  /*2b900*/  SEL R8, RZ, 0x4, !P1 ;  /* 0x00000004ff087807 */ /* 0x002fe40004800000 */
[----:B------:R-:W-:Y:S02]  /*2b910*/  ISETP.GT.AND P1, PT, R5, 0x25, PT ;  /* 0x000000250500780c */ /* 0x000fe40003f24270 */
[----:B------:R-:W-:-:S04]  /*2b920*/  SEL R8, R8, RZ, !P0 ;  /* 0x000000ff08087207 */ /* 0x000fc80004000000 */
[----:B------:R-:W-:Y:S02]  /*2b930*/  ISETP.NE.U32.AND P2, PT, R8, RZ, PT ;  /* 0x000000ff0800720c */ /* 0x000fe40003f45070 */
[----:B------:R-:W-:Y:S01]  /*2b940*/  SEL R8, RZ, 0x4, !P1 ;  /* 0x00000004ff087807 */ /* 0x000fe20004800000 */
[----:B------:R-:W-:-:S03]  /*2b950*/  IMAD.X R213, R213, 0x1, R3, P3 ;  /* 0x00000001d5d57824 */ /* 0x000fc600018e0603 */
[----:B------:R-:W-:Y:S02]  /*2b960*/  SEL R8, R8, RZ, !P0 ;  /* 0x000000ff08087207 */ /* 0x000fe40004000000 */
[----:B------:R-:W-:Y:S02]  /*2b970*/  IADD3 R216, P4, R216, R4, RZ ;  /* 0x00000004d8d87210 */ /* 0x000fe40007f9e0ff */
[----:B------:R-:W-:Y:S01]  /*2b980*/  ISETP.NE.U32.AND P1, PT, R8, RZ, PT ;  /* 0x000000ff0800720c */ /* 0x000fe20003f25070 */
[----:B------:R-:W-:Y:S01]  /*2b990*/  IMAD.MOV.U32 R8, RZ, RZ, R214 ;  /* 0x000000ffff087224 */ /* 0x000fe200078e00d6 */
[----:B------:R-:W-:Y:S01]  /*2b9a0*/  MOV R9, R213 ;  /* 0x000000d500097202 */ /* 0x000fe20000000f00 */
[----:B------:R-:W-:-:S04]  /*2b9b0*/  IMAD.X R215, R215, 0x1, R3, P4 ;  /* 0x00000001d7d77824 */ /* 0x000fc800020e0603 */
[----:B------:R1:W-:Y:S02]  /*2b9c0*/  LDGSTS.E [R6+0x64000], desc[UR60][R8.64], P2 ;  /* 0x6400000008067fae */ /* 0x0003e4000912187c */
[----:B-1----:R-:W-:Y:S02]  /*2b9d0*/  IMAD.MOV.U32 R8, RZ, RZ, R216 ;  /* 0x000000ffff087224 */ /* 0x002fe400078e00d8 */
[----:B------:R-:W-:-:S05]  /*2b9e0*/  IMAD.MOV.U32 R9, RZ, RZ, R215 ;  /* 0x000000ffff097224 */ /* 0x000fca00078e00d7 */
        /* <DEDUP_REMOVED lines=10> */
[----:B------:R-:W-:Y:S01]  /*2ba90*/  IADD3 R220, P4, R220, R4, RZ ;  /* 0x00000004dcdc7210 */ /* 0x000fe20007f9e0ff */
[----:B------:R-:W-:Y:S01]  /*2baa0*/  STL [R1+0x34c], R149 ;  /* 0x00034c9501007387 */ /* 0x000fe20000100800 */
[----:B------:R-:W-:Y:S01]  /*2bab0*/  ISETP.NE.U32.AND P1, PT, R8, RZ, PT ;  /* 0x000000ff0800720c */ /* 0x000fe20003f25070 */
[----:B------:R-:W-:Y:S02]  /*2bac0*/  IMAD.MOV.U32 R8, RZ, RZ, R218 ;  /* 0x000000ffff087224 */ /* 0x000fe400078e00da */
[----:B------:R1:W-:Y:S01]  /*2bad0*/  STL [R1+0x348], R150 ;  /* 0x0003489601007387 */ /* 0x0003e20000100800 */
[----:B------:R-:W-:Y:S02]  /*2bae0*/  IMAD.MOV.U32 R9, RZ, RZ, R217 ;  /* 0x000000ffff097224 */ /* 0x000fe400078e00d9 */
[----:B------:R-:W-:Y:S01]  /*2baf0*/  IMAD.X R219, R219, 0x1, R3, P4 ;  /* 0x00000001dbdb7824 */ /* 0x000fe200020e0603 */
[----:B------:R-:W-:Y:S04]  /*2bb00*/  STL [R1+0x354], R147 ;  /* 0x0003549301007387 */ /* 0x000fe80000100800 */
[----:B------:R2:W-:Y:S04]  /*2bb10*/  STL [R1+0x350], R148 ;  /* 0x0003509401007387 */ /* 0x0005e80000100800 */
[----:B------:R-:W-:Y:S04]  /*2bb20*/  STL [R1+0x35c], R7 ;  /* 0x00035c0701007387 */ /* 0x000fe80000100800 */
[----:B------:R3:W-:Y:S04]  /*2bb30*/  STL [R1+0x358], R12 ;  /* 0x0003580c01007387 */ /* 0x0007e80000100800 */
[----:B------:R-:W4:Y:S04]  /*2bb40*/  LDL.LU R151, [R1+0x264] ;  /* 0x0002640001977983 */ /* 0x000f280000300800 */
[----:B------:R2:W-:Y:S04]  /*2bb50*/  LDGSTS.E [R6+0x64008], desc[UR60][R8.64], P2 ;  /* 0x6400800008067fae */ /* 0x0005e8000912187c */
[----:B-1----:R-:W4:Y:S04]  /*2bb60*/  LDL.LU R150, [R1+0x268] ;  /* 0x0002680001967983 */ /* 0x002f280000300800 */
[----:B------:R-:W4:Y:S01]  /*2bb70*/  LDL.LU R149, [R1+0x26c] ;  /* 0x00026c0001957983 */ /* 0x000f220000300800 */
[----:B--2---:R-:W-:-:S03]  /*2bb80*/  IMAD.MOV.U32 R8, RZ, RZ, R220 ;  /* 0x000000ffff087224 */ /* 0x004fc600078e00dc */
[----:B------:R-:W2:Y:S01]  /*2bb90*/  LDL.LU R148, [R1+0x270] ;  /* 0x0002700001947983 */ /* 0x000ea20000300800 */
[----:B------:R-:W-:-:S03]  /*2bba0*/  IMAD.MOV.U32 R9, RZ, RZ, R219 ;  /* 0x000000ffff097224 */ /* 0x000fc600078e00db */
[----:B------:R-:W2:Y:S04]  /*2bbb0*/  LDL.LU R147, [R1+0x274] ;  /* 0x0002740001937983 */ /* 0x000ea80000300800 */
[----:B---3--:R-:W3:Y:S04]  /*2bbc0*/  LDL.LU R12, [R1+0x278] ;  /* 0x00027800010c7983 */ /* 0x008ee80000300800 */
[----:B------:R-:W3:Y:S04]  /*2bbd0*/  LDL.LU R7, [R1+0x27c] ;  /* 0x00027c0001077983 */ /* 0x000ee80000300800 */
[----:B------:R1:W-:Y:S04]  /*2bbe0*/  LDGSTS.E [R6+0x6400c], desc[UR60][R8.64], P1 ;  /* 0x6400c00008067fae */ /* 0x0003e8000892187c */
[----:B------:R-:W2:Y:S01]  /*2bbf0*/  LDL.LU R9, [R1+0x260] ;  /* 0x0002600001097983 */ /* 0x000ea20000300800 */
        /* <DEDUP_REMOVED lines=12> */
[----:B------:R-:W-:Y:S01]  /*2bcc0*/  IMAD.X R150, R150, 0x1, R3, P4 ;  /* 0x0000000196967824 */ /* 0x000fe200020e0603 */
[----:B--2---:R-:W-:-:S05]  /*2bcd0*/  IADD3.X R9, R9, R3, RZ, P3, !PT ;  /* 0x0000000309097210 */ /* 0x004fca0001ffe4ff */
        /* <DEDUP_REMOVED lines=13> */
[----:B---3--:R-:W-:-:S02]  /*2bdb0*/  IADD3 R7, P4, R7, R4, RZ ;  /* 0x0000000407077210 */ /* 0x008fc40007f9e0ff */
        /* <DEDUP_REMOVED lines=15> */
[----:B---3--:R-:W-:Y:S01]  /*2beb0*/  MOV R8, R7 ;  /* 0x0000000700087202 */ /* 0x008fe20000000f00 */
[----:B------:R-:W-:-:S02]  /*2bec0*/  IMAD.MOV.U32 R9, RZ, RZ, R12 ;  /* 0x000000ffff097224 */ /* 0x000fc400078e000c */
[----:B------:R-:W3:Y:S04]  /*2bed0*/  LDL.LU R148, [R1+0x370] ;  /* 0x0003700001947983 */ /* 0x000ee80000300800 */
        /* <DEDUP_REMOVED lines=17> */
[--C-:B--2---:R-:W-:Y:S02]  /*2bff0*/  IMAD.X R150, R150, 0x1, R3.reuse, P4 ;  /* 0x0000000196967824 */ /* 0x104fe400020e0603 */
[----:B---3--:R-:W-:-:S05]  /*2c000*/  IMAD.X R9, R9, 0x1, R3, P3 ;  /* 0x0000000109097824 */ /* 0x008fca00018e0603 */
        /* <DEDUP_REMOVED lines=19> */
[----:B------:R1:W-:Y:S01]  /*2c140*/  LDGSTS.E [R6+0x6c008], desc[UR60][R8.64], P2 ;  /* 0x6c00800008067fae */ /* 0x0003e2000912187c */
[----:B------:R-:W-:Y:S01]  /*2c150*/  ISETP.GT.AND P2, PT, R5, 0x9, PT ;  /* 0x000000090500780c */ /* 0x000fe20003f44270 */
[----:B-1----:R-:W-:Y:S02]  /*2c160*/  IMAD.MOV.U32 R8, RZ, RZ, R7 ;  /* 0x000000ffff087224 */ /* 0x002fe400078e0007 */
        /* <DEDUP_REMOVED lines=18> */
[----:B------:R-:W-:Y:S02]  /*2c290*/  ISETP.GT.AND P1, PT, R5, 0xa, PT ;  /* 0x0000000a0500780c */ /* 0x000fe40003f24270 */
[----:B-1----:R-:W-:Y:S01]  /*2c2a0*/  MOV R8, R160 ;  /* 0x000000a000087202 */ /* 0x002fe20000000f00 */
[----:B------:R-:W-:-:S05]  /*2c2b0*/  IMAD.MOV.U32 R9, RZ, RZ, R159 ;  /* 0x000000ffff097224 */ /* 0x000fca00078e009f */
[----:B------:R1:W-:Y:S01]  /*2c2c0*/  LDGSTS.E [R6+0x60004], desc[UR60][R8.64], P2 ;  /* 0x6000400008067fae */ /* 0x0003e2000912187c */
        /* <DEDUP_REMOVED lines=29> */
[----:B------:R-:W-:Y:S01]  /*2c4a0*/  IADD3.X R223, R223, R3, RZ, P4, !PT ;  /* 0x00000003dfdf7210 */ /* 0x000fe200027fe4ff */
[----:B------:R-:W-:-:S05]  /*2c4b0*/  IMAD.MOV.U32 R9, RZ, RZ, R221 ;  /* 0x000000ffff097224 */ /* 0x000fca00078e00dd */
        /* <DEDUP_REMOVED lines=28> */
[----:B--2---:R-:W-:Y:S01]  /*2c680*/  MOV R8, R228 ;  /* 0x000000e400087202 */ /* 0x004fe20000000f00 */
[----:B------:R-:W-:-:S02]  /*2c690*/  IMAD.MOV.U32 R9, RZ, RZ, R227 ;  /* 0x000000ffff097224 */ /* 0x000fc400078e00e3 */
[----:B------:R-:W2:Y:S04]  /*2c6a0*/  LDL.LU R148, [R1+0x290] ;  /* 0x0002900001947983 */ /* 0x000ea80000300800 */
        /* <DEDUP_REMOVED lines=17> */
[--C-:B------:R-:W-:Y:S02]  /*2c7c0*/  IMAD.X R150, R150, 0x1, R3.reuse, P4 ;  /* 0x0000000196967824 */ /* 0x100fe400020e0603 */
[----:B--2---:R-:W-:-:S05]  /*2c7d0*/  IMAD.X R9, R9, 0x1, R3, P3 ;  /* 0x0000000109097824 */ /* 0x004fca00018e0603 */
        /* <DEDUP_REMOVED lines=19> */
[----:B------:R-:W-:Y:S01]  /*2c910*/  IMAD.X R12, R12, 0x1, R3, P4 ;  /* 0x000000010c0c7824 */ /* 0x000fe200020e0603 */
[----:B------:R-:W-:Y:S02]  /*2c920*/  MOV R8, R147 ;  /* 0x0000009300087202 */ /* 0x000fe40000000f00 */
        /* <DEDUP_REMOVED lines=41> */
[----:B------:R-:W-:-:S02]  /*2cbc0*/  SEL R8, RZ, 0x4, !P1 ;  /* 0x00000004ff087807 */ /* 0x000fc40004800000 */
[----:B------:R-:W-:Y:S02]  /*2cbd0*/  IADD3.X R148, R148, R3, RZ, P3, !PT ;  /* 0x0000000394947210 */ /* 0x000fe40001ffe4ff */
[----:B------:R-:W-:Y:S02]  /*2cbe0*/  SEL R8, R8, RZ, !P0 ;  /* 0x000000ff08087207 */ /* 0x000fe40004000000 */
[----:B------:R-:W-:Y:S02]  /*2cbf0*/  IADD3 R7, P4, R7, R4, RZ ;  /* 0x0000000407077210 */ /* 0x000fe40007f9e0ff */
[----:B------:R-:W-:Y:S01]  /*2cc00*/  ISETP.NE.U32.AND P1, PT, R8, RZ, PT ;  /* 0x000000ff0800720c */ /* 0x000fe20003f25070 */
[----:B------:R-:W-:Y:S02]  /*2cc10*/  IMAD.MOV.U32 R8, RZ, RZ, R147 ;  /* 0x000000ffff087224 */ /* 0x000fe400078e0093 */
[----:B------:R-:W-:Y:S02]  /*2cc20*/  IMAD.MOV.U32 R9, RZ, RZ, R148 ;  /* 0x000000ffff097224 */ /* 0x000fe400078e0094 */
[----:B------:R-:W-:-:S03]  /*2cc30*/  IMAD.X R12, R12, 0x1, R3, P4 ;  /* 0x000000010c0c7824 */ /* 0x000fc600020e0603 */
        /* <DEDUP_REMOVED lines=16> */
[----:B------:R-:W-:Y:S01]  /*2cd40*/  IMAD.MOV.U32 R9, RZ, RZ, R165 ;  /* 0x000000ffff097224 */ /* 0x000fe200078e00a5 */
[----:B------:R-:W-:Y:S01]  /*2cd50*/  MOV R8, R166 ;  /* 0x000000a600087202 */ /* 0x000fe20000000f00 */
[----:B------:R-:W-:Y:S02]  /*2cd60*/  VIADD R6, R6, UR5 ;  /* 0x0000000506067c36 */ /* 0x000fe40008000000 */
        /* <DEDUP_REMOVED lines=12> */
[----:B------:R-:W-:Y:S01]  /*2ce30*/  IMAD.X R169, R169, 0x1, R3, P3 ;  /* 0x00000001a9a97824 */ /* 0x000fe200018e0603 */
[----:B------:R-:W-:Y:S02]  /*2ce40*/  IADD3 R172, P4, R172, R4, RZ ;  /* 0x00000004acac7210 */ /* 0x000fe40007f9e0ff */
[----:B------:R-:W-:Y:S01]  /*2ce50*/  SEL R8, R8, RZ, !P0 ;  /* 0x000000ff08087207 */ /* 0x000fe20004000000 */
[----:B------:R-:W-:-:S03]  /*2ce60*/  IMAD.MOV.U32 R9, RZ, RZ, R169 ;  /* 0x000000ffff097224 */ /* 0x000fc600078e00a9 */
[----:B------:R-:W-:Y:S01]  /*2ce70*/  ISETP.NE.U32.AND P1, PT, R8, RZ, PT ;  /* 0x000000ff0800720c */ /* 0x000fe20003f25070 */
[----:B------:R-:W-:Y:S02]  /*2ce80*/  IMAD.MOV.U32 R8, RZ, RZ, R170 ;  /* 0x000000ffff087224 */ /* 0x000fe400078e00aa */
[----:B------:R-:W-:-:S03]  /*2ce90*/  IMAD.X R171, R171, 0x1, R3, P4 ;  /* 0x00000001abab7824 */ /* 0x000fc600020e0603 */
[----:B------:R1:W-:Y:S02]  /*2cea0*/  LDGSTS.E [R6+0x60008], desc[UR60][R8.64], P2 ;  /* 0x6000800008067fae */ /* 0x0003e4000912187c */
[----:B-1----:R-:W-:Y:S01]  /*2ceb0*/  IMAD.MOV.U32 R8, RZ, RZ, R172 ;  /* 0x000000ffff087224 */ /* 0x002fe200078e00ac */
[----:B------:R-:W-:-:S05]  /*2cec0*/  MOV R9, R171 ;  /* 0x000000ab00097202 */ /* 0x000fca0000000f00 */
        /* <DEDUP_REMOVED lines=31> */
[----:B------:R-:W-:Y:S01]  /*2d0c0*/  IMAD.MOV.U32 R9, RZ, RZ, R233 ;  /* 0x000000ffff097224 */ /* 0x000fe200078e00e9 */
[----:B------:R-:W-:Y:S01]  /*2d0d0*/  MOV R8, R234 ;  /* 0x000000ea00087202 */ /* 0x000fe20000000f00 */
[----:B------:R1:W-:Y:S01]  /*2d0e0*/  STL [R1+0x388], R150 ;  /* 0x0003889601007387 */ /* 0x0003e20000100800 */
[----:B------:R-:W-:-:S03]  /*2d0f0*/  IMAD.X R235, R235, 0x1, R3, P4 ;  /* 0x00000001ebeb7824 */ /* 0x000fc600020e0603 */
        /* <DEDUP_REMOVED lines=42> */
[----:B---3--:R-:W-:Y:S02]  /*2d3a0*/  IADD3 R7, P4, R7, R4, RZ ;  /* 0x0000000407077210 */ /* 0x008fe40007f9e0ff */
[----:B------:R-:W-:Y:S02]  /*2d3b0*/  SEL R8, R8, RZ, !P0 ;  /* 0x000000ff08087207 */ /* 0x000fe40004000000 */
[----:B------:R-:W-:Y:S01]  /*2d3c0*/  IADD3.X R148, R148, R3, RZ, P3, !PT ;  /* 0x0000000394947210 */ /* 0x000fe20001ffe4ff */
[----:B------:R1:W-:Y:S01]  /*2d3d0*/  STL [R1+0x2ac], R149 ;  /* 0x0002ac9501007387 */ /* 0x0003e20000100800 */
[----:B------:R-:W-:Y:S01]  /*2d3e0*/  ISETP.NE.U32.AND P1, PT, R8, RZ, PT ;  /* 0x000000ff0800720c */ /* 0x000fe20003f25070 */
[----:B------:R-:W-:Y:S02]  /*2d3f0*/  IMAD.X R12, R12, 0x1, R3, P4 ;  /* 0x000000010c0c7824 */ /* 0x000fe400020e0603 */
[----:B------:R2:W-:Y:S01]  /*2d400*/  STL [R1+0x2a8], R150 ;  /* 0x0002a89601007387 */ /* 0x0005e20000100800 */
[----:B------:R-:W-:-:S02]  /*2d410*/  IMAD.MOV.U32 R8, RZ, RZ, R147 ;  /* 0x000000ffff087224 */ /* 0x000fc400078e0093 */
        /* <DEDUP_REMOVED lines=33> */
[----:B--2---:R-:W-:Y:S01]  /*2d630*/  MOV R8, R149 ;  /* 0x0000009500087202 */ /* 0x004fe20000000f00 */
        /* <DEDUP_REMOVED lines=27> */
[----:B------:R-:W-:Y:S01]  /*2d7f0*/  ISETP.NE.U32.AND P1, PT, R8, RZ, PT ;  /* 0x000000ff0800720c */ /* 0x000fe20003f25070 */
[----:B------:R-:W-:Y:S01]  /*2d800*/  IMAD.X R173, R173, 0x1, R3, P3 ;  /* 0x00000001adad7824 */ /* 0x000fe200018e0603 */
[----:B------:R-:W-:Y:S02]  /*2d810*/  ISETP.NE.U32.AND P2, PT, R6, RZ, PT ;  /* 0x000000ff0600720c */ /* 0x000fe40003f45070 */
[----:B------:R-:W-:Y:S02]  /*2d820*/  LOP3.LUT R6, R10, 0x40, RZ, 0x3c, !PT ;  /* 0x000000400a067812 */ /* 0x000fe400078e3cff */
[----:B------:R-:W-:Y:S01]  /*2d830*/  IADD3 R176, P4, R176, R4, RZ ;  /* 0x00000004b0b07210 */ /* 0x000fe20007f9e0ff */
[----:B------:R-:W-:Y:S01]  /*2d840*/  IMAD.MOV.U32 R8, RZ, RZ, R174 ;  /* 0x000000ffff087224 */ /* 0x000fe200078e00ae */
[----:B------:R-:W-:Y:S01]  /*2d850*/  IADD3 R6, R6, UR5, RZ ;  /* 0x0000000506067c10 */ /* 0x000fe2000fffe0ff */
[----:B------:R-:W-:Y:S02]  /*2d860*/  IMAD.MOV.U32 R9, RZ, RZ, R173 ;  /* 0x000000ffff097224 */ /* 0x000fe400078e00ad */
        /* <DEDUP_REMOVED lines=50> */
[----:B------:R-:W-:Y:S01]  /*2db90*/  IADD3 R244, P4, R244, R4, RZ ;  /* 0x00000004f4f47210 */ /* 0x000fe20007f9e0ff */
[----:B------:R-:W-:Y:S01]  /*2dba0*/  STL [R1+0x3ac], R149 ;  /* 0x0003ac9501007387 */ /* 0x000fe20000100800 */
[----:B------:R-:W-:Y:S01]  /*2dbb0*/  ISETP.NE.U32.AND P1, PT, R8, RZ, PT ;  /* 0x000000ff0800720c */ /* 0x000fe20003f25070 */
[----:B------:R-:W-:Y:S02]  /*2dbc0*/  IMAD.MOV.U32 R8, RZ, RZ, R242 ;  /* 0x000000ffff087224 */ /* 0x000fe400078e00f2 */
[----:B------:R1:W-:Y:S01]  /*2dbd0*/  STL [R1+0x3a8], R150 ;  /* 0x0003a89601007387 */ /* 0x0003e20000100800 */
[----:B------:R-:W-:-:S02]  /*2dbe0*/  IMAD.MOV.U32 R9, RZ, RZ, R241 ;  /* 0x000000ffff097224 */ /* 0x000fc400078e00f1 */
        /* <DEDUP_REMOVED lines=79> */
[----:B------:R-:W-:Y:S03]  /*2e0e0*/  STL [R1+0x3c4], R151 ;  /* 0x0003c49701007387 */ /* 0x000fe60000100800 */
[----:B--2---:R-:W-:Y:S01]  /*2e0f0*/  IADD3.X R150, R150, R3, RZ, P4, !PT ;  /* 0x0000000396967210 */ /* 0x004fe200027fe4ff */
        /* <DEDUP_REMOVED lines=16> */
[----:B------:R-:W-:-:S03]  /*2e200*/  IMAD.MOV.U32 R9, RZ, RZ, R148 ;  /* 0x000000ffff097224 */ /* 0x000fc600078e0094 */
[----:B------:R-:W-:Y:S01]  /*2e210*/  ISETP.NE.U32.AND P1, PT, R8, RZ, PT ;  /* 0x000000ff0800720c */ /* 0x000fe20003f25070 */
[----:B------:R-:W-:Y:S02]  /*2e220*/  IMAD.MOV.U32 R8, RZ, RZ, R147 ;  /* 0x000000ffff087224 */ /* 0x000fe400078e0093 */
[----:B------:R-:W-:-:S03]  /*2e230*/  IMAD.X R12, R12, 0x1, R3, P4 ;  /* 0x000000010c0c7824 */ /* 0x000fc600020e0603 */
[----:B------:R1:W-:Y:S01]  /*2e240*/  LDGSTS.E [R6+0x6c008], desc[UR60][R8.64], P2 ;  /* 0x6c00800008067fae */ /* 0x0003e2000912187c */
[----:B------:R-:W-:Y:S01]  /*2e250*/  ISETP.GT.AND P2, PT, R5, 0x15, PT ;  /* 0x000000150500780c */ /* 0x000fe20003f44270 */
[----:B-1----:R-:W-:Y:S01]  /*2e260*/  IMAD.MOV.U32 R8, RZ, RZ, R7 ;  /* 0x000000ffff087224 */ /* 0x002fe200078e0007 */
[----:B------:R-:W-:-:S05]  /*2e270*/  MOV R9, R12 ;  /* 0x0000000c00097202 */ /* 0x000fca0000000f00 */
        /* <DEDUP_REMOVED lines=53> */
[----:B-1----:R-:W-:Y:S01]  /*2e5d0*/  MOV R8, R248 ;  /* 0x000000f800087202 */ /* 0x002fe20000000f00 */
        /* <DEDUP_REMOVED lines=46> */
[----:B------:R-:W-:Y:S01]  /*2e8c0*/  IADD3.X R150, R150, R3, RZ, P4, !PT ;  /* 0x0000000396967210 */ /* 0x000fe200027fe4ff */
        /* <DEDUP_REMOVED lines=30> */
[----:B---3--:R-:W-:Y:S01]  /*2eab0*/  IMAD.MOV.U32 R8, RZ, RZ, R7 ;  /* 0x000000ffff087224 */ /* 0x008fe200078e0007 */
[----:B------:R-:W-:-:S02]  /*2eac0*/  MOV R9, R12 ;  /* 0x0000000c00097202 */ /* 0x000fc40000000f00 */
        /* <DEDUP_REMOVED lines=25> */
[----:B------:R-:W-:Y:S02]  /*2ec60*/  ISETP.GT.AND P1, PT, R5, 0x76, PT ;  /* 0x000000760500780c */ /* 0x000fe40003f24270 */
        /* <DEDUP_REMOVED lines=35> */
[----:B-1----:R-:W-:Y:S01]  /*2eea0*/  IMAD.MOV.U32 R8, RZ, RZ, R192 ;  /* 0x000000ffff087224 */ /* 0x002fe200078e00c0 */
[----:B------:R-:W-:-:S05]  /*2eeb0*/  MOV R9, R191 ;  /* 0x000000bf00097202 */ /* 0x000fca0000000f00 */
        /* <DEDUP_REMOVED lines=40> */
[----:B----4-:R-:W-:-:S04]  /*2f140*/  IADD3 R151, P3, R151, R4, RZ ;  /* 0x0000000497977210 */ /* 0x010fc80007f7e0ff */
[----:B------:R-:W-:Y:S01]  /*2f150*/  MOV R8, R151 ;  /* 0x0000009700087202 */ /* 0x000fe20000000f00 */
[----:B------:R-:W-:Y:S01]  /*2f160*/  STL [R1+0x204], R151 ;  /* 0x0002049701007387 */ /* 0x000fe20000100800 */
[----:B------:R-:W-:-:S05]  /*2f170*/  IADD3 R149, P4, R149, R4, RZ ;  /* 0x0000000495957210 */ /* 0x000fca0007f9e0ff */
        /* <DEDUP_REMOVED lines=110> */
[-C--:B------:R-:W-:Y:S02]  /*2f860*/  IADD3 R147, P3, R147, R4.reuse, RZ ;  /* 0x0000000493937210 */ /* 0x080fe40007f7e0ff */
[----:B------:R-:W-:Y:S02]  /*2f870*/  IADD3 R7, P4, R7, R4, RZ ;  /* 0x0000000407077210 */ /* 0x000fe40007f9e0ff */
[----:B-1----:R-:W-:Y:S02]  /*2f880*/  SEL R8, RZ, 0x4, !P1 ;  /* 0x00000004ff087807 */ /* 0x002fe40004800000 */
[----:B------:R-:W-:Y:S02]  /*2f890*/  ISETP.GT.AND P1, PT, R5, 0x7b, PT ;  /* 0x0000007b0500780c */ /* 0x000fe40003f24270 */
[----:B------:R-:W-:Y:S01]  /*2f8a0*/  SEL R8, R8, RZ, !P0 ;  /* 0x000000ff08087207 */ /* 0x000fe20004000000 */
[----:B------:R-:W-:-:S03]  /*2f8b0*/  IMAD.X R148, R148, 0x1, R3, P3 ;  /* 0x0000000194947824 */ /* 0x000fc600018e0603 */
[----:B------:R-:W-:Y:S02]  /*2f8c0*/  ISETP.NE.U32.AND P2, PT, R8, RZ, PT ;  /* 0x000000ff0800720c */ /* 0x000fe40003f45070 */
[----:B------:R-:W-:Y:S01]  /*2f8d0*/  SEL R8, RZ, 0x4, !P1 ;  /* 0x00000004ff087807 */ /* 0x000fe20004800000 */
[----:B------:R-:W-:Y:S01]  /*2f8e0*/  STL [R1+0x40c], R149 ;  /* 0x00040c9501007387 */ /* 0x000fe20000100800 */
[----:B------:R-:W-:Y:S02]  /*2f8f0*/  IMAD.X R12, R12, 0x1, R3, P4 ;  /* 0x000000010c0c7824 */ /* 0x000fe400020e0603 */
[----:B------:R-:W-:Y:S01]  /*2f900*/  SEL R8, R8, RZ, !P0 ;  /* 0x000000ff08087207 */ /* 0x000fe20004000000 */
[----:B------:R1:W-:Y:S04]  /*2f910*/  STL [R1+0x408], R150 ;  /* 0x0004089601007387 */ /* 0x0003e80000100800 */
[----:B------:R-:W-:Y:S01]  /*2f920*/  STL [R1+0x414], R147 ;  /* 0x0004149301007387 */ /* 0x000fe20000100800 */
[----:B------:R-:W-:-:S03]  /*2f930*/  ISETP.NE.U32.AND P1, PT, R8, RZ, PT ;  /* 0x000000ff0800720c */ /* 0x000fc60003f25070 */
[----:B------:R2:W-:Y:S01]  /*2f940*/  STL [R1+0x410], R148 ;  /* 0x0004109401007387 */ /* 0x0005e20000100800 */
[----:B------:R-:W-:Y:S01]  /*2f950*/  MOV R8, R147 ;  /* 0x0000009300087202 */ /* 0x000fe20000000f00 */
[----:B------:R-:W-:Y:S02]  /*2f960*/  IMAD.MOV.U32 R9, RZ, RZ, R148 ;  /* 0x000000ffff097224 */ /* 0x000fe400078e0094 */
[----:B------:R-:W-:Y:S04]  /*2f970*/  STL [R1+0x41c], R7 ;  /* 0x00041c0701007387 */ /* 0x000fe80000100800 */
[----:B------:R3:W-:Y:S04]  /*2f980*/  STL [R1+0x418], R12 ;  /* 0x0004180c01007387 */ /* 0x0007e80000100800 */
[----:B-1----:R-:W4:Y:S04]  /*2f990*/  LDL.LU R150, [R1+0x220] ;  /* 0x0002200001967983 */ /* 0x002f280000300800 */
[----:B--2---:R-:W2:Y:S04]  /*2f9a0*/  LDL.LU R148, [R1+0x224] ;  /* 0x0002240001947983 */ /* 0x004ea80000300800 */
[----:B------:R1:W-:Y:S04]  /*2f9b0*/  LDGSTS.E [R6+0x6c008], desc[UR60][R8.64], P2 ;  /* 0x6c00800008067fae */ /* 0x0003e8000912187c */
[----:B------:R-:W4:Y:S01]  /*2f9c0*/  LDL.LU R147, [R1+0x228] ;  /* 0x0002280001937983 */ /* 0x000f220000300800 */
[----:B-1----:R-:W-:-:S03]  /*2f9d0*/  IMAD.MOV.U32 R9, RZ, RZ, R12 ;  /* 0x000000ffff097224 */ /* 0x002fc600078e000c */
[----:B---3--:R-:W3:Y:S01]  /*2f9e0*/  LDL.LU R12, [R1+0x22c] ;  /* 0x00022c00010c7983 */ /* 0x008ee20000300800 */
[----:B------:R-:W-:Y:S01]  /*2f9f0*/  IMAD.MOV.U32 R8, RZ, RZ, R7 ;  /* 0x000000ffff087224 */ /* 0x000fe200078e0007 */
[C---:B------:R-:W-:Y:S02]  /*2fa00*/  ISETP.GT.AND P2, PT, R5.reuse, 0x1d, PT ;  /* 0x0000001d0500780c */ /* 0x040fe40003f44270 */
[-C--:B------:R-:W-:Y:S01]  /*2fa10*/  IADD3 R198, P3, R198, R4.reuse, RZ ;  /* 0x00000004c6c67210 */ /* 0x080fe20007f7e0ff */
[----:B------:R-:W3:Y:S04]  /*2fa20*/  LDL.LU R149, [R1+0x234] ;  /* 0x0002340001957983 */ /* 0x000ee80000300800 */
[----:B------:R1:W-:Y:S01]  /*2fa30*/  LDGSTS.E [R6+0x6c00c], desc[UR60][R8.64], P1 ;  /* 0x6c00c00008067fae */ /* 0x0003e2000892187c */
[----:B------:R-:W-:Y:S01]  /*2fa40*/  ISETP.GT.AND P1, PT, R5, 0x1c, PT ;  /* 0x0000001c0500780c */ /* 0x000fe20003f24270 */
[----:B------:R-:W-:Y:S01]  /*2fa50*/  IMAD.X R197, R197, 0x1, R3, P3 ;  /* 0x00000001c5c57824 */ /* 0x000fe200018e0603 */
[----:B------:R-:W-:Y:S01]  /*2fa60*/  IADD3 R200, P4, R200, R4, RZ ;  /* 0x00000004c8c87210 */ /* 0x000fe20007f9e0ff */
[----:B------:R-:W3:Y:S01]  /*2fa70*/  LDL.LU R7, [R1+0x23c] ;  /* 0x00023c0001077983 */ /* 0x000ee20000300800 */
[----:B-1----:R-:W-:-:S02]  /*2fa80*/  SEL R8, RZ, 0x4, !P1 ;  /* 0x00000004ff087807 */ /* 0x002fc40004800000 */
[----:B------:R-:W-:Y:S02]  /*2fa90*/  SEL R6, RZ, 0x4, !P2 ;  /* 0x00000004ff067807 */ /* 0x000fe40005000000 */
[----:B------:R-:W-:Y:S02]  /*2faa0*/  SEL R8, R8, RZ, !P0 ;  /* 0x000000ff08087207 */ /* 0x000fe40004000000 */
[----:B------:R-:W-:Y:S02]  /*2fab0*/  SEL R6, R6, RZ, !P0 ;  /* 0x000000ff06067207 */ /* 0x000fe40004000000 */
[----:B------:R-:W-:Y:S02]  /*2fac0*/  ISETP.NE.U32.AND P1, PT, R8, RZ, PT ;  /* 0x000000ff0800720c */ /* 0x000fe40003f25070 */
[----:B------:R-:W-:Y:S02]  /*2fad0*/  ISETP.NE.U32.AND P2, PT, R6, RZ, PT ;  /* 0x000000ff0600720c */ /* 0x000fe40003f45070 */
[----:B------:R-:W-:Y:S01]  /*2fae0*/  LOP3.LUT R6, R10, 0x70, RZ, 0x3c, !PT ;  /* 0x000000700a067812 */ /* 0x000fe200078e3cff */
[----:B------:R-:W-:-:S02]  /*2faf0*/  IMAD.MOV.U32 R8, RZ, RZ, R198 ;  /* 0x000000ffff087224 */ /* 0x000fc400078e00c6 */
[----:B------:R-:W-:Y:S02]  /*2fb00*/  IMAD.MOV.U32 R9, RZ, RZ, R197 ;  /* 0x000000ffff097224 */ /* 0x000fe400078e00c5 */
[----:B------:R-:W-:Y:S02]  /*2fb10*/  VIADD R6, R6, UR5 ;  /* 0x0000000506067c36 */ /* 0x000fe40008000000 */
        /* <DEDUP_REMOVED lines=31> */
[----:B--2---:R-:W-:-:S05]  /*2fd10*/  IADD3 R148, P3, R148, R4, RZ ;  /* 0x0000000494947210 */ /* 0x004fca0007f7e0ff */
[----:B----4-:R-:W-:Y:S01]  /*2fd20*/  IMAD.X R150, R150, 0x1, R3, P3 ;  /* 0x0000000196967824 */ /* 0x010fe200018e0603 */
[----:B------:R-:W-:Y:S03]  /*2fd30*/  STL [R1+0x224], R148 ;  /* 0x0002249401007387 */ /* 0x000fe60000100800 */
[----:B------:R-:W-:Y:S01]  /*2fd40*/  IMAD.MOV.U32 R9, RZ, RZ, R150 ;  /* 0x000000ffff097224 */ /* 0x000fe200078e0096 */
[----:B------:R1:W-:Y:S01]  /*2fd50*/  STL [R1+0x220], R150 ;  /* 0x0002209601007387 */ /* 0x0003e20000100800 */
[----:B---3--:R-:W-:-:S05]  /*2fd60*/  IADD3 R12, P4, R12, R4, RZ ;  /* 0x000000040c0c7210 */ /* 0x008fca0007f9e0ff */
[----:B------:R-:W-:Y:S04]  /*2fd70*/  STL [R1+0x22c], R12 ;  /* 0x00022c0c01007387 */ /* 0x000fe80000100800 */
[----:B-1----:R-:W2:Y:S01]  /*2fd80*/  LDL.LU R150, [R1+0x230] ;  /* 0x0002300001967983 */ /* 0x002ea20000300800 */
[----:B------:R-:W-:Y:S01]  /*2fd90*/  IADD3.X R147, R147, R3, RZ, P4, !PT ;  /* 0x0000000393937210 */ /* 0x000fe200027fe4ff */
[----:B------:R-:W-:-:S04]  /*2fda0*/  IMAD.MOV.U32 R8, RZ, RZ, R148 ;  /* 0x000000ffff087224 */ /* 0x000fc800078e0094 */
[----:B------:R1:W-:Y:S04]  /*2fdb0*/  STL [R1+0x228], R147 ;  /* 0x0002289301007387 */ /* 0x0003e80000100800 */
[----:B------:R-:W3:Y:S04]  /*2fdc0*/  LDL.LU R148, [R1+0x238] ;  /* 0x0002380001947983 */ /* 0x000ee80000300800 */
[----:B------:R4:W-:Y:S01]  /*2fdd0*/  LDGSTS.E [R6+0x64000], desc[UR60][R8.64], P2 ;  /* 0x6400000008067fae */ /* 0x0009e2000912187c */
[----:B------:R-:W-:Y:S01]  /*2fde0*/  IADD3 R149, P3, R149, R4, RZ ;  /* 0x0000000495957210 */ /* 0x000fe20007f7e0ff */
[----:B----4-:R-:W-:-:S02]  /*2fdf0*/  IMAD.MOV.U32 R8, RZ, RZ, R12 ;  /* 0x000000ffff087224 */ /* 0x010fc400078e000c */
[----:B------:R-:W-:Y:S01]  /*2fe00*/  IMAD.MOV.U32 R9, RZ, RZ, R147 ;  /* 0x000000ffff097224 */ /* 0x000fe200078e0093 */
[----:B------:R-:W-:Y:S01]  /*2fe10*/  IADD3 R7, P4, R7, R4, RZ ;  /* 0x0000000407077210 */ /* 0x000fe20007f9e0ff */
[----:B-1----:R-:W4:Y:S04]  /*2fe20*/  LDL.LU R147, [R1+0x324] ;  /* 0x0003240001937983 */ /* 0x002f280000300800 */
[----:B------:R1:W-:Y:S01]  /*2fe30*/  LDGSTS.E [R6+0x64004], desc[UR60][R8.64], P1 ;  /* 0x6400400008067fae */ /* 0x0003e2000892187c */
[----:B------:R-:W-:-:S03]  /*2fe40*/  ISETP.GT.AND P1, PT, R5, 0x3e, PT ;  /* 0x0000003e0500780c */ /* 0x000fc60003f24270 */
[----:B------:R-:W4:Y:S01]  /*2fe50*/  LDL.LU R12, [R1+0x32c] ;  /* 0x00032c00010c7983 */ /* 0x000f220000300800 */
[----:B-1----:R-:W-:Y:S02]  /*2fe60*/  SEL R8, RZ, 0x4, !P1 ;  /* 0x00000004ff087807 */ /* 0x002fe40004800000 */
[----:B------:R-:W-:Y:S02]  /*2fe70*/  ISETP.GT.AND P1, PT, R5, 0x3f, PT ;  /* 0x0000003f0500780c */ /* 0x000fe40003f24270 */
[----:B------:R-:W-:Y:S01]  /*2fe80*/  SEL R8, R8, RZ, !P0 ;  /* 0x000000ff08087207 */ /* 0x000fe20004000000 */
[----:B------:R-:W-:Y:S03]  /*2fe90*/  STL [R1+0x234], R149 ;  /* 0x0002349501007387 */ /* 0x000fe60000100800 */
[----:B------:R-:W-:Y:S02]  /*2fea0*/  ISETP.NE.U32.AND P2, PT, R8, RZ, PT ;  /* 0x000000ff0800720c */ /* 0x000fe40003f45070 */
[----:B------:R-:W-:-:S04]  /*2feb0*/  SEL R8, RZ, 0x4, !P1 ;  /* 0x00000004ff087807 */ /* 0x000fc80004800000 */
[----:B------:R-:W-:-:S04]  /*2fec0*/  SEL R8, R8, RZ, !P0 ;  /* 0x000000ff08087207 */ /* 0x000fc80004000000 */
[----:B------:R-:W-:Y:S01]  /*2fed0*/  ISETP.NE.U32.AND P1, PT, R8, RZ, PT ;  /* 0x000000ff0800720c */ /* 0x000fe20003f25070 */
[----:B------:R-:W-:Y:S02]  /*2fee0*/  IMAD.MOV.U32 R8, RZ, RZ, R149 ;  /* 0x000000ffff087224 */ /* 0x000fe400078e0095 */
[----:B--2---:R-:W-:-:S04]  /*2fef0*/  IMAD.X R150, R150, 0x1, R3, P3 ;  /* 0x0000000196967824 */ /* 0x004fc800018e0603 */
[----:B------:R-:W-:Y:S01]  /*2ff00*/  IMAD.MOV.U32 R9, RZ, RZ, R150 ;  /* 0x000000ffff097224 */ /* 0x000fe200078e0096 */
[----:B------:R1:W-:Y:S04]  /*2ff10*/  STL [R1+0x230], R150 ;  /* 0x0002309601007387 */ /* 0x0003e80000100800 */
[----:B------:R-:W-:Y:S01]  /*2ff20*/  STL [R1+0x23c], R7 ;  /* 0x00023c0701007387 */ /* 0x000fe20000100800 */
[----:B---3--:R-:W-:-:S03]  /*2ff30*/  IMAD.X R148, R148, 0x1, R3, P4 ;  /* 0x0000000194947824 */ /* 0x008fc600020e0603 */
[----:B------:R2:W-:Y:S04]  /*2ff40*/  LDGSTS.E [R6+0x64008], desc[UR60][R8.64], P2 ;  /* 0x6400800008067fae */ /* 0x0005e8000912187c */
[----:B-1----:R-:W3:Y:S04]  /*2ff50*/  LDL.LU R150, [R1+0x320] ;  /* 0x0003200001967983 */ /* 0x002ee80000300800 */
[----:B------:R1:W-:Y:S04]  /*2ff60*/  STL [R1+0x238], R148 ;  /* 0x0002389401007387 */ /* 0x0003e80000100800 */
[----:B------:R-:W3:Y:S01]  /*2ff70*/  LDL.LU R149, [R1+0x328] ;  /* 0x0003280001957983 */ /* 0x000ee20000300800 */
[----:B--2---:R-:W-:Y:S01]  /*2ff80*/  MOV R8, R7 ;  /* 0x0000000700087202 */ /* 0x004fe20000000f00 */
[----:B------:R-:W-:Y:S01]  /*2ff90*/  IMAD.MOV.U32 R9, RZ, RZ, R148 ;  /* 0x000000ffff097224 */ /* 0x000fe200078e0094 */
[----:B----4-:R-:W-:Y:S01]  /*2ffa0*/  IADD3 R147, P3, R147, R4, RZ ;  /* 0x0000000493937210 */ /* 0x010fe20007f7e0ff */
[----:B-1----:R-:W2:Y:S04]  /*2ffb0*/  LDL.LU R148, [R1+0x334] ;  /* 0x0003340001947983 */ /* 0x002ea80000300800 */
[----:B------:R1:W-:Y:S01]  /*2ffc0*/  LDGSTS.E [R6+0x6400c], desc[UR60][R8.64], P1 ;  /* 0x6400c00008067fae */ /* 0x0003e2000892187c */
[----:B------:R-:W-:-:S02]  /*2ffd0*/  ISETP.GT.AND P1, PT, R5, 0x5c, PT ;  /* 0x0000005c0500780c */ /* 0x000fc40003f24270 */
[----:B------:R-:W-:Y:S01]  /*2ffe0*/  IADD3 R12, P4, R12, R4, RZ ;  /* 0x000000040c0c7210 */ /* 0x000fe20007f9e0ff */
[----:B------:R-:W4:Y:S01]  /*2fff0*/  LDL.LU R7, [R1+0x33c] ;  /* 0x00033c0001077983 */ /* 0x000f220000300800 */
[----:B-1----:R-:W-:Y:S02]  /*30000*/  SEL R8, RZ, 0x4, !P1 ;  /* 0x00000004ff087807 */ /* 0x002fe40004800000 */
[----:B------:R-:W-:Y:S02]  /*30010*/  ISETP.GT.AND P1, PT, R5, 0x5d, PT ;  /* 0x0000005d0500780c */ /* 0x000fe40003f24270 */
[----:B------:R-:W-:Y:S01]  /*30020*/  SEL R8, R8, RZ, !P0 ;  /* 0x000000ff08087207 */ /* 0x000fe20004000000 */
[----:B------:R-:W-:Y:S03]  /*30030*/  STL [R1+0x324], R147 ;  /* 0x0003249301007387 */ /* 0x000fe60000100800 */
[----:B------:R-:W-:-:S02]  /*30040*/  ISETP.NE.U32.AND P2, PT, R8, RZ, PT ;  /* 0x000000ff0800720c */ /* 0x000fc40003f45070 */
[----:B------:R-:W-:-:S04]  /*30050*/  SEL R8, RZ, 0x4, !P1 ;  /* 0x00000004ff087807 */ /* 0x000fc80004800000 */
[----:B------:R-:W-:-:S04]  /*30060*/  SEL R8, R8, RZ, !P0 ;  /* 0x000000ff08087207 */ /* 0x000fc80004000000 */
[----:B------:R-:W-:Y:S01]  /*30070*/  ISETP.NE.U32.AND P1, PT, R8, RZ, PT ;  /* 0x000000ff0800720c */ /* 0x000fe20003f25070 */
[----:B------:R-:W-:Y:S02]  /*30080*/  IMAD.MOV.U32 R8, RZ, RZ, R147 ;  /* 0x000000ffff087224 */ /* 0x000fe400078e0093 */
[----:B---3--:R-:W-:-:S04]  /*30090*/  IMAD.X R150, R150, 0x1, R3, P3 ;  /* 0x0000000196967824 */ /* 0x008fc800018e0603 */
[----:B------:R-:W-:Y:S01]  /*300a0*/  IMAD.MOV.U32 R9, RZ, RZ, R150 ;  /* 0x000000ffff097224 */ /* 0x000fe200078e0096 */
[----:B------:R1:W-:Y:S04]  /*300b0*/  STL [R1+0x320], R150 ;  /* 0x0003209601007387 */ /* 0x0003e80000100800 */
[----:B------:R-:W-:Y:S01]  /*300c0*/  STL [R1+0x32c], R12 ;  /* 0x00032c0c01007387 */ /* 0x000fe20000100800 */
[----:B------:R-:W-:-:S03]  /*300d0*/  IMAD.X R149, R149, 0x1, R3, P4 ;  /* 0x0000000195957824 */ /* 0x000fc600020e0603 */
[----:B------:R3:W-:Y:S04]  /*300e0*/  LDGSTS.E [R6+0x68000], desc[UR60][R8.64], P2 ;  /* 0x6800000008067fae */ /* 0x0007e8000912187c */
[----:B-1----:R-:W4:Y:S04]  /*300f0*/  LDL.LU R150, [R1+0x330] ;  /* 0x0003300001967983 */ /* 0x002f280000300800 */
[----:B------:R1:W-:Y:S04]  /*30100*/  STL [R1+0x328], R149 ;  /* 0x0003289501007387 */ /* 0x0003e80000100800 */
[----:B------:R-:W4:Y:S01]  /*30110*/  LDL.LU R147, [R1+0x338] ;  /* 0x0003380001937983 */ /* 0x000f220000300800 */
[----:B---3--:R-:W-:-:S02]  /*30120*/  IMAD.MOV.U32 R8, RZ, RZ, R12 ;  /* 0x000000ffff087224 */ /* 0x008fc400078e000c */
[----:B------:R-:W-:Y:S01]  /*30130*/  IMAD.MOV.U32 R9, RZ, RZ, R149 ;  /* 0x000000ffff097224 */ /* 0x000fe200078e0095 */
[-C--:B--2---:R-:W-:Y:S02]  /*30140*/  IADD3 R148, P3, R148, R4.reuse, RZ ;  /* 0x0000000494947210 */ /* 0x084fe40007f7e0ff */
[----:B----4-:R-:W-:Y:S01]  /*30150*/  IADD3 R7, P4, R7, R4, RZ ;  /* 0x0000000407077210 */ /* 0x010fe20007f9e0ff */
[----:B-1----:R-:W2:Y:S04]  /*30160*/  LDL.LU R149, [R1+0x424] ;  /* 0x0004240001957983 */ /* 0x002ea80000300800 */
[----:B------:R1:W-:Y:S01]  /*30170*/  LDGSTS.E [R6+0x68004], desc[UR60][R8.64], P1 ;  /* 0x6800400008067fae */ /* 0x0003e2000892187c */
[----:B------:R-:W-:-:S03]  /*30180*/  ISETP.GT.AND P1, PT, R5, 0x5e, PT ;  /* 0x0000005e0500780c */ /* 0x000fc60003f24270 */
[----:B------:R-:W3:Y:S01]  /*30190*/  LDL.LU R12, [R1+0x42c] ;  /* 0x00042c00010c7983 */ /* 0x000ee20000300800 */
        /* <DEDUP_REMOVED lines=9> */
[----:B------:R-:W-:-:S04]  /*30230*/  IMAD.X R150, R150, 0x1, R3, P3 ;  /* 0x0000000196967824 */ /* 0x000fc800018e0603 */
[----:B------:R-:W-:Y:S01]  /*30240*/  IMAD.MOV.U32 R9, RZ, RZ, R150 ;  /* 0x000000ffff097224 */ /* 0x000fe200078e0096 */
[----:B------:R1:W-:Y:S04]  /*30250*/  STL [R1+0x330], R150 ;  /* 0x0003309601007387 */ /* 0x0003e80000100800 */
[----:B------:R4:W-:Y:S01]  /*30260*/  STL [R1+0x33c], R7 ;  /* 0x00033c0701007387 */ /* 0x0009e20000100800 */
[----:B------:R-:W-:-:S03]  /*30270*/  IADD3.X R147, R147, R3, RZ, P4, !PT ;  /* 0x0000000393937210 */ /* 0x000fc600027fe4ff */
[----:B------:R2:W-:Y:S04]  /*30280*/  LDGSTS.E [R6+0x68008], desc[UR60][R8.64], P2 ;  /* 0x6800800008067fae */ /* 0x0005e8000912187c */
[----:B-1----:R-:W3:Y:S04]  /*30290*/  LDL.LU R150, [R1+0x420] ;  /* 0x0004200001967983 */ /* 0x002ee80000300800 */
[----:B------:R1:W-:Y:S04]  /*302a0*/  STL [R1+0x338], R147 ;  /* 0x0003389301007387 */ /* 0x0003e80000100800 */
[----:B------:R-:W3:Y:S01]  /*302b0*/  LDL.LU R148, [R1+0x428] ;  /* 0x0004280001947983 */ /* 0x000ee20000300800 */
[----:B--2---:R-:W-:-:S02]  /*302c0*/  IMAD.MOV.U32 R8, RZ, RZ, R7 ;  /* 0x000000ffff087224 */ /* 0x004fc400078e0007 */
[----:B------:R-:W-:Y:S01]  /*302d0*/  IMAD.MOV.U32 R9, RZ, RZ, R147 ;  /* 0x000000ffff097224 */ /* 0x000fe200078e0093 */
[-C--:B------:R-:W-:Y:S01]  /*302e0*/  IADD3 R149, P3, R149, R4.reuse, RZ ;  /* 0x0000000495957210 */ /* 0x080fe20007f7e0ff */
[----:B----4-:R-:W2:Y:S04]  /*302f0*/  LDL.LU R7, [R1+0x434] ;  /* 0x0004340001077983 */ /* 0x010ea80000300800 */
[----:B------:R4:W-:Y:S01]  /*30300*/  LDGSTS.E [R6+0x6800c], desc[UR60][R8.64], P1 ;  /* 0x6800c00008067fae */ /* 0x0009e2000892187c */
[----:B------:R-:W-:Y:S02]  /*30310*/  ISETP.GT.AND P1, PT, R5, 0x7c, PT ;  /* 0x0000007c0500780c */ /* 0x000fe40003f24270 */
[----:B---3--:R-:W-:Y:S01]  /*30320*/  IADD3 R12, P4, R12, R4, RZ ;  /* 0x000000040c0c7210 */ /* 0x008fe20007f9e0ff */
[----:B-1----:R-:W3:Y:S01]  /*30330*/  LDL.LU R147, [R1+0x43c] ;  /* 0x00043c0001937983 */ /* 0x002ee20000300800 */
[----:B----4-:R-:W-:-:S02]  /*30340*/  SEL R8, RZ, 0x4, !P1 ;  /* 0x00000004ff087807 */ /* 0x010fc40004800000 */
        /* <DEDUP_REMOVED lines=10> */
[----:B------:R1:W-:Y:S01]  /*303f0*/  STL [R1+0x420], R150 ;  /* 0x0004209601007387 */ /* 0x0003e20000100800 */
[----:B------:R-:W-:-:S03]  /*30400*/  IMAD.X R148, R148, 0x1, R3, P4 ;  /* 0x0000000194947824 */ /* 0x000fc600020e0603 */
[----:B------:R-:W-:Y:S04]  /*30410*/  STL [R1+0x42c], R12 ;  /* 0x00042c0c01007387 */ /* 0x000fe80000100800 */
[----:B------:R4:W-:Y:S04]  /*30420*/  LDGSTS.E [R6+0x6c000], desc[UR60][R8.64], P2 ;  /* 0x6c00000008067fae */ /* 0x0009e8000912187c */
[----:B-1----:R-:W3:Y:S04]  /*30430*/  LDL.LU R150, [R1+0x430] ;  /* 0x0004300001967983 */ /* 0x002ee80000300800 */
[----:B------:R1:W-:Y:S04]  /*30440*/  STL [R1+0x428], R148 ;  /* 0x0004289401007387 */ /* 0x0003e80000100800 */
[----:B------:R-:W3:Y:S01]  /*30450*/  LDL.LU R149, [R1+0x438] ;  /* 0x0004380001957983 */ /* 0x000ee20000300800 */
[----:B----4-:R-:W-:Y:S01]  /*30460*/  MOV R8, R12 ;  /* 0x0000000c00087202 */ /* 0x010fe20000000f00 */
[----:B------:R-:W-:Y:S01]  /*30470*/  IMAD.MOV.U32 R9, RZ, RZ, R148 ;  /* 0x000000ffff097224 */ /* 0x000fe200078e0094 */
[----:B--2---:R-:W-:-:S02]  /*30480*/  IADD3 R7, P3, R7, R4, RZ ;  /* 0x0000000407077210 */ /* 0x004fc40007f7e0ff */
[----:B---3--:R-:W-:Y:S01]  /*30490*/  IADD3 R147, P4, R147, R4, RZ ;  /* 0x0000000493937210 */ /* 0x008fe20007f9e0ff */
[----:B-1----:R-:W2:Y:S04]  /*304a0*/  LDL.LU R148, [R1+0x444] ;  /* 0x0004440001947983 */ /* 0x002ea80000300800 */
[----:B------:R1:W-:Y:S01]  /*304b0*/  LDGSTS.E [R6+0x6c004], desc[UR60][R8.64], P1 ;  /* 0x6c00400008067fae */ /* 0x0003e2000892187c */
[----:B------:R-:W-:-:S03]  /*304c0*/  ISETP.GT.AND P1, PT, R5, 0x7e, PT ;  /* 0x0000007e0500780c */ /* 0x000fc60003f24270 */
[----:B------:R-:W3:Y:S01]  /*304d0*/  LDL.LU R12, [R1+0x484] ;  /* 0x00048400010c7983 */ /* 0x000ee20000300800 */
[----:B-1----:R-:W-:Y:S02]  /*304e0*/  SEL R8, RZ, 0x4, !P1 ;  /* 0x00000004ff087807 */ /* 0x002fe40004800000 */
[----:B------:R-:W-:Y:S02]  /*304f0*/  ISETP.GT.AND P1, PT, R5, 0x7f, PT ;  /* 0x0000007f0500780c */ /* 0x000fe40003f24270 */
[----:B------:R-:W-:-:S04]  /*30500*/  SEL R8, R8, RZ, !P0 ;  /* 0x000000ff08087207 */ /* 0x000fc80004000000 */
[----:B------:R-:W-:Y:S02]  /*30510*/  ISETP.NE.U32.AND P2, PT, R8, RZ, PT ;  /* 0x000000ff0800720c */ /* 0x000fe40003f45070 */
[----:B------:R-:W-:-:S04]  /*30520*/  SEL R8, RZ, 0x4, !P1 ;  /* 0x00000004ff087807 */ /* 0x000fc80004800000 */
[----:B------:R-:W-:-:S04]  /*30530*/  SEL R8, R8, RZ, !P0 ;  /* 0x000000ff08087207 */ /* 0x000fc80004000000 */
[----:B------:R-:W-:Y:S01]  /*30540*/  ISETP.NE.U32.AND P1, PT, R8, RZ, PT ;  /* 0x000000ff0800720c */ /* 0x000fe20003f25070 */
[----:B------:R-:W-:Y:S01]  /*30550*/  IMAD.MOV.U32 R8, RZ, RZ, R7 ;  /* 0x000000ffff087224 */ /* 0x000fe200078e0007 */
[----:B------:R1:W-:Y:S02]  /*30560*/  STL [R1+0x434], R7 ;  /* 0x0004340701007387 */ /* 0x0003e40000100800 */
[----:B-1----:R-:W1:Y:S01]  /*30570*/  S2R R7, SR_TID.X ;  /* 0x0000000000077919 */ /* 0x002e620000002100 */
[----:B------:R-:W-:-:S04]  /*30580*/  IMAD.X R150, R150, 0x1, R3, P3 ;  /* 0x0000000196967824 */ /* 0x000fc800018e0603 */
[----:B------:R-:W-:Y:S02]  /*30590*/  IMAD.MOV.U32 R9, RZ, RZ, R150 ;  /* 0x000000ffff097224 */ /* 0x000fe400078e0096 */
[----:B------:R-:W-:-:S03]  /*305a0*/  IMAD.X R149, R149, 0x1, R3, P4 ;  /* 0x0000000195957824 */ /* 0x000fc600020e0603 */
[----:B------:R4:W-:Y:S04]  /*305b0*/  LDGSTS.E [R6+0x6c008], desc[UR60][R8.64], P2 ;  /* 0x6c00800008067fae */ /* 0x0009e8000912187c */
[----:B------:R-:W-:Y:S04]  /*305c0*/  STL [R1+0x430], R150 ;  /* 0x0004309601007387 */ /* 0x000fe80000100800 */
[----:B------:R-:W-:Y:S01]  /*305d0*/  STL [R1+0x43c], R147 ;  /* 0x00043c9301007387 */ /* 0x000fe20000100800 */
[----:B----4-:R-:W-:-:S03]  /*305e0*/  IMAD.MOV.U32 R8, RZ, RZ, R147 ;  /* 0x000000ffff087224 */ /* 0x010fc600078e0093 */
[----:B------:R-:W4:Y:S01]  /*305f0*/  LDL.LU R151, [R1+0x480] ;  /* 0x0004800001977983 */ /* 0x000f220000300800 */
[----:B------:R-:W-:-:S03]  /*30600*/  IMAD.MOV.U32 R9, RZ, RZ, R149 ;  /* 0x000000ffff097224 */ /* 0x000fc600078e0095 */
[----:B------:R2:W-:Y:S04]  /*30610*/  STL [R1+0x438], R149 ;  /* 0x0004389501007387 */ /* 0x0005e80000100800 */
[----:B------:R2:W-:Y:S01]  /*30620*/  LDGSTS.E [R6+0x6c00c], desc[UR60][R8.64], P1 ;  /* 0x6c00c00008067fae */ /* 0x0005e2000892187c */
[----:B-1----:R-:W-:Y:S02]  /*30630*/  LOP3.LUT R7, R7, 0x7f, RZ, 0xc0, !PT ;  /* 0x0000007f07077812 */ /* 0x002fe400078ec0ff */
[----:B---3--:R-:W-:Y:S01]  /*30640*/  IADD3 R12, P2, R12, R2, RZ ;  /* 0x000000020c0c7210 */ /* 0x008fe20007f5e0ff */
[----:B------:R-:W-:Y:S01]  /*30650*/  ULEA UR5, UR4, UR11, 0x11 ;  /* 0x0000000b04057291 */ /* 0x000fe2000f8e883f */
[----:B------:R-:W3:Y:S01]  /*30660*/  LDL.LU R9, [R1+0x440] ;  /* 0x0004400001097983 */ /* 0x000ee20000300800 */
[----:B------:R-:W-:-:S03]  /*30670*/  ISETP.GE.AND P1, PT, R7, R5, PT ;  /* 0x000000050700720c */ /* 0x000fc60003f26270 */
[----:B--2---:R-:W2:Y:S04]  /*30680*/  LDL.LU R149, [R1+0x4c0] ;  /* 0x0004c00001957983 */ /* 0x004ea80000300800 */
[----:B------:R-:W2:Y:S04]  /*30690*/  LDL.LU R7, [R1+0x4c4] ;  /* 0x0004c40001077983 */ /* 0x000ea80000300800 */
[----:B------:R-:W2:Y:S04]  /*306a0*/  LDL.LU R150, [R1+0x500] ;  /* 0x0005000001967983 */ /* 0x000ea80000300800 */
[----:B------:R-:W2:Y:S01]  /*306b0*/  LDL.LU R147, [R1+0x504] ;  /* 0x0005040001937983 */ /* 0x000ea20000300800 */
[----:B------:R-:W-:-:S02]  /*306c0*/  SEL R5, RZ, 0x4, P1 ;  /* 0x00000004ff057807 */ /* 0x000fc40000800000 */
[----:B------:R-:W-:Y:S01]  /*306d0*/  IADD3 R148, P1, R148, R2, RZ ;  /* 0x0000000294947210 */ /* 0x000fe20007f3e0ff */
[----:B------:R-:W0:Y:S01]  /*306e0*/  LDGDEPBAR ;  /* 0x00000000000079af */ /* 0x000e220000000000 */
[----:B------:R-:W-:-:S04]  /*306f0*/  SEL R5, R5, RZ, !P0 ;  /* 0x000000ff05057207 */ /* 0x000fc80004000000 */
[----:B------:R-:W-:Y:S01]  /*30700*/  ISETP.NE.U32.AND P0, PT, R5, RZ, PT ;  /* 0x000000ff0500720c */ /* 0x000fe20003f05070 */
[----:B------:R1:W-:Y:S01]  /*30710*/  STL [R1+0x444], R148 ;  /* 0x0004449401007387 */ /* 0x0003e20000100800 */
[----:B------:R-:W-:Y:S02]  /*30720*/  VIADD R5, R11, UR5 ;  /* 0x000000050b057c36 */ /* 0x000fe40008000000 */
[----:B------:R-:W-:Y:S01]  /*30730*/  IMAD.MOV.U32 R8, RZ, RZ, R148 ;  /* 0x000000ffff087224 */ /* 0x000fe200078e0094 */
[----:B----4-:R-:W-:Y:S01]  /*30740*/  IADD3.X R151, R151, R0, RZ, P2, !PT ;  /* 0x0000000097977210 */ /* 0x010fe200017fe4ff */
[----:B---3--:R-:W-:-:S05]  /*30750*/  IMAD.X R9, R9, 0x1, R0, P1 ;  /* 0x0000000109097824 */ /* 0x008fca00008e0600 */
[----:B------:R-:W-:Y:S04]  /*30760*/  STL [R1+0x440], R9 ;  /* 0x0004400901007387 */ /* 0x000fe80000100800 */
[----:B------:R3:W-:Y:S04]  /*30770*/  STL [R1+0x484], R12 ;  /* 0x0004840c01007387 */ /* 0x0007e80000100800 */
[----:B------:R4:W-:Y:S04]  /*30780*/  STL [R1+0x480], R151 ;  /* 0x0004809701007387 */ /* 0x0009e80000100800 */
[----:B------:R-:W2:Y:S04]  /*30790*/  LDL.LU R6, [R1+0x544] ;  /* 0x0005440001067983 */ /* 0x000ea80000300800 */
[----:B------:R3:W-:Y:S04]  /*307a0*/  LDGSTS.E [R5], desc[UR60][R8.64], P0 ;  /* 0x0000000008057fae */ /* 0x0007e8000812187c */
[----:B-1----:R-:W2:Y:S01]  /*307b0*/  LDL.LU R148, [R1+0x584] ;  /* 0x0005840001947983 */ /* 0x002ea20000300800 */
[----:B---3--:R-:W-:-:S03]  /*307c0*/  IMAD.MOV.U32 R8, RZ, RZ, R12 ;  /* 0x000000ffff087224 */ /* 0x008fc600078e000c */
[----:B------:R-:W3:Y:S01]  /*307d0*/  LDL.LU R12, [R1+0x540] ;  /* 0x00054000010c7983 */ /* 0x000ee20000300800 */
[----:B------:R-:W-:-:S03]  /*307e0*/  IMAD.MOV.U32 R9, RZ, RZ, R151 ;  /* 0x000000ffff097224 */ /* 0x000fc600078e0097 */
[----:B----4-:R-:W4:Y:S01]  /*307f0*/  LDL.LU R151, [R1+0x580] ;  /* 0x0005800001977983 */ /* 0x010f220000300800 */
[-C--:B--2---:R-:W-:Y:S02]  /*30800*/  IADD3 R7, P1, R7, R2.reuse, RZ ;  /* 0x0000000207077210 */ /* 0x084fe40007f3e0ff */
[----:B------:R-:W-:Y:S01]  /*30810*/  IADD3 R147, P2, R147, R2, RZ ;  /* 0x0000000293937210 */ /* 0x000fe20007f5e0ff */
[----:B------:R1:W-:Y:S02]  /*30820*/  LDGSTS.E [R5+0x400], desc[UR60][R8.64], P0 ;  /* 0x0040000008057fae */ /* 0x0003e4000812187c */
[--C-:B------:R-:W-:Y:S02]  /*30830*/  IMAD.X R149, R149, 0x1, R0.reuse, P1 ;  /* 0x0000000195957824 */ /* 0x100fe400008e0600 */
[----:B------:R2:W-:Y:S01]  /*30840*/  STL [R1+0x4c4], R7 ;  /* 0x0004c40701007387 */ /* 0x0005e20000100800 */
[----:B------:R-:W-:-:S03]  /*30850*/  IMAD.X R150, R150, 0x1, R0, P2 ;  /* 0x0000000196967824 */ /* 0x000fc600010e0600 */
[----:B------:R2:W-:Y:S01]  /*30860*/  STL [R1+0x4c0], R149 ;  /* 0x0004c09501007387 */ /* 0x0005e20000100800 */
[----:B-1----:R-:W-:-:S03]  /*30870*/  IMAD.MOV.U32 R8, RZ, RZ, R7 ;  /* 0x000000ffff087224 */ /* 0x002fc600078e0007 */
[----:B------:R1:W-:Y:S01]  /*30880*/  STL [R1+0x504], R147 ;  /* 0x0005049301007387 */ /* 0x0003e20000100800 */
[----:B------:R-:W-:-:S03]  /*30890*/  IMAD.MOV.U32 R9, RZ, RZ, R149 ;  /* 0x000000ffff097224 */ /* 0x000fc600078e0095 */
[----:B--2---:R-:W2:Y:S04]  /*308a0*/  LDL.LU R7, [R1+0x5c4] ;  /* 0x0005c40001077983 */ /* 0x004ea80000300800 */
[----:B------:R1:W-:Y:S04]  /*308b0*/  STL [R1+0x500], R150 ;  /* 0x0005009601007387 */ /* 0x0003e80000100800 */
[----:B------:R1:W-:Y:S04]  /*308c0*/  LDGSTS.E [R5+0x800], desc[UR60][R8.64], P0 ;  /* 0x0080000008057fae */ /* 0x0003e8000812187c */
[----:B------:R-:W2:Y:S01]  /*308d0*/  LDL.LU R149, [R1+0x604] ;  /* 0x0006040001957983 */ /* 0x000ea20000300800 */
[----:B-1----:R-:W-:-:S03]  /*308e0*/  MOV R8, R147 ;  /* 0x0000009300087202 */ /* 0x002fc60000000f00 */
[----:B------:R-:W2:Y:S01]  /*308f0*/  LDL.LU R147, [R1+0x5c0] ;  /* 0x0005c00001937983 */ /* 0x000ea20000300800 */
[----:B------:R-:W-:-:S03]  /*30900*/  IMAD.MOV.U32 R9, RZ, RZ, R150 ;  /* 0x000000ffff097224 */ /* 0x000fc600078e0096 */
[----:B------:R-:W2:Y:S04]  /*30910*/  LDL.LU R150, [R1+0x600] ;  /* 0x0006000001967983 */ /* 0x000ea80000300800 */
[----:B------:R1:W-:Y:S01]  /*30920*/  LDGSTS.E [R5+0xc00], desc[UR60][R8.64], P0 ;  /* 0x00c0000008057fae */ /* 0x0003e2000812187c */
[-C--:B------:R-:W-:Y:S02]  /*30930*/  IADD3 R6, P1, R6, R2.reuse, RZ ;  /* 0x0000000206067210 */ /* 0x080fe40007f3e0ff */
[----:B------:R-:W-:-:S03]  /*30940*/  IADD3 R148, P2, R148, R2, RZ ;  /* 0x0000000294947210 */ /* 0x000fc60007f5e0ff */
[----:B------:R4:W-:Y:S01]  /*30950*/  STL [R1+0x544], R6 ;  /* 0x0005440601007387 */ /* 0x0009e20000100800 */
[----:B-1----:R-:W-:Y:S02]  /*30960*/  IMAD.MOV.U32 R8, RZ, RZ, R6 ;  /* 0x000000ffff087224 */ /* 0x002fe400078e0006 */
[--C-:B---3--:R-:W-:Y:S02]  /*30970*/  IMAD.X R12, R12, 0x1, R0.reuse, P1 ;  /* 0x000000010c0c7824 */ /* 0x108fe400008e0600 */
[----:B----4-:R-:W-:-:S03]  /*30980*/  IMAD.X R151, R151, 0x1, R0, P2 ;  /* 0x0000000197977824 */ /* 0x010fc600010e0600 */
[----:B------:R1:W-:Y:S01]  /*30990*/  STL [R1+0x540], R12 ;  /* 0x0005400c01007387 */ /* 0x0003e20000100800 */
[----:B------:R-:W-:-:S03]  /*309a0*/  IMAD.MOV.U32 R9, RZ, RZ, R12 ;  /* 0x000000ffff097224 */ /* 0x000fc600078e000c */
[----:B------:R3:W-:Y:S04]  /*309b0*/  STL [R1+0x584], R148 ;  /* 0x0005849401007387 */ /* 0x0007e80000100800 */
[----:B------:R-:W4:Y:S04]  /*309c0*/  LDL.LU R6, [R1+0x644] ;  /* 0x0006440001067983 */ /* 0x000f280000300800 */
[----:B------:R3:W-:Y:S04]  /*309d0*/  STL [R1+0x580], R151 ;  /* 0x0005809701007387 */ /* 0x0007e80000100800 */
[----:B------:R3:W-:Y:S04]  /*309e0*/  LDGSTS.E [R5+0x1000], desc[UR60][R8.64], P0 ;  /* 0x0100000008057fae */ /* 0x0007e8000812187c */
[----:B-1----:R-:W4:Y:S01]  /*309f0*/  LDL.LU R12, [R1+0x684] ;  /* 0x00068400010c7983 */ /* 0x002f220000300800 */
[----:B---3--:R-:W-:-:S03]  /*30a00*/  IMAD.MOV.U32 R8, RZ, RZ, R148 ;  /* 0x000000ffff087224 */ /* 0x008fc600078e0094 */
[----:B------:R-:W3:Y:S01]  /*30a10*/  LDL.LU R148, [R1+0x640] ;  /* 0x0006400001947983 */ /* 0x000ee20000300800 */
[----:B------:R-:W-:-:S03]  /*30a20*/  IMAD.MOV.U32 R9, RZ, RZ, R151 ;  /* 0x000000ffff097224 */ /* 0x000fc600078e0097 */
[----:B------:R-:W3:Y:S01]  /*30a30*/  LDL.LU R151, [R1+0x680] ;  /* 0x0006800001977983 */ /* 0x000ee20000300800 */
[-C--:B--2---:R-:W-:Y:S02]  /*30a40*/  IADD3 R7, P1, R7, R2.reuse, RZ ;  /* 0x0000000207077210 */ /* 0x084fe40007f3e0ff */
[----:B------:R-:W-:Y:S01]  /*30a50*/  IADD3 R149, P2, R149, R2, RZ ;  /* 0x0000000295957210 */ /* 0x000fe20007f5e0ff */
[----:B------:R1:W-:Y:S02]  /*30a60*/  LDGSTS.E [R5+0x1400], desc[UR60][R8.64], P0 ;  /* 0x0140000008057fae */ /* 0x0003e4000812187c */
[----:B------:R-:W-:Y:S02]  /*30a70*/  IMAD.X R147, R147, 0x1, R0, P1 ;  /* 0x0000000193937824 */ /* 0x000fe400008e0600 */
[----:B------:R2:W-:Y:S01]  /*30a80*/  STL [R1+0x5c4], R7 ;  /* 0x0005c40701007387 */ /* 0x0005e20000100800 */
[----:B------:R-:W-:-:S03]  /*30a90*/  IADD3.X R150, R150, R0, RZ, P2, !PT ;  /* 0x0000000096967210 */ /* 0x000fc600017fe4ff */
        /* <DEDUP_REMOVED lines=8> */
[----:B-1----:R-:W-:-:S03]  /*30b20*/  IMAD.MOV.U32 R8, RZ, RZ, R149 ;  /* 0x000000ffff087224 */ /* 0x002fc600078e0095 */
[----:B------:R-:W2:Y:S01]  /*30b30*/  LDL.LU R149, [R1+0x6c0] ;  /* 0x0006c00001957983 */ /* 0x000ea20000300800 */
[----:B------:R-:W-:-:S03]  /*30b40*/  IMAD.MOV.U32 R9, RZ, RZ, R150 ;  /* 0x000000ffff097224 */ /* 0x000fc600078e0096 */
[----:B------:R-:W2:Y:S04]  /*30b50*/  LDL.LU R150, [R1+0x700] ;  /* 0x0007000001967983 */ /* 0x000ea80000300800 */
[----:B------:R1:W-:Y:S01]  /*30b60*/  LDGSTS.E [R5+0x1c00], desc[UR60][R8.64], P0 ;  /* 0x01c0000008057fae */ /* 0x0003e2000812187c */
[----:B----4-:R-:W-:-:S05]  /*30b70*/  IADD3 R6, P1, R6, R2, RZ ;  /* 0x0000000206067210 */ /* 0x010fca0007f3e0ff */
[----:B------:R4:W-:Y:S01]  /*30b80*/  STL [R1+0x644], R6 ;  /* 0x0006440601007387 */ /* 0x0009e20000100800 */
[----:B-1----:R-:W-:Y:S01]  /*30b90*/  IMAD.MOV.U32 R8, RZ, RZ, R6 ;  /* 0x000000ffff087224 */ /* 0x002fe200078e0006 */
[----:B------:R-:W-:Y:S01]  /*30ba0*/  IADD3 R12, P2, R12, R2, RZ ;  /* 0x000000020c0c7210 */ /* 0x000fe20007f5e0ff */
[----:B---3--:R-:W-:-:S04]  /*30bb0*/  IMAD.X R148, R148, 0x1, R0, P1 ;  /* 0x0000000194947824 */ /* 0x008fc800008e0600 */
[----:B------:R-:W-:Y:S01]  /*30bc0*/  IMAD.X R151, R151, 0x1, R0, P2 ;  /* 0x0000000197977824 */ /* 0x000fe200010e0600 */
[----:B------:R1:W-:Y:S01]  /*30bd0*/  STL [R1+0x640], R148 ;  /* 0x0006409401007387 */ /* 0x0003e20000100800 */
[----:B------:R-:W-:-:S03]  /*30be0*/  IMAD.MOV.U32 R9, RZ, RZ, R148 ;  /* 0x000000ffff097224 */ /* 0x000fc600078e0094 */
[----:B------:R3:W-:Y:S04]  /*30bf0*/  STL [R1+0x684], R12 ;  /* 0x0006840c01007387 */ /* 0x0007e80000100800 */
[----:B----4-:R-:W4:Y:S04]  /*30c00*/  LDL.LU R6, [R1+0x744] ;  /* 0x0007440001067983 */ /* 0x010f280000300800 */
[----:B------:R3:W-:Y:S04]  /*30c10*/  STL [R1+0x680], R151 ;  /* 0x0006809701007387 */ /* 0x0007e80000100800 */
[----:B------:R3:W-:Y:S04]  /*30c20*/  LDGSTS.E [R5+0x2000], desc[UR60][R8.64], P0 ;  /* 0x0200000008057fae */ /* 0x0007e8000812187c */
[----:B-1----:R-:W4:Y:S01]  /*30c30*/  LDL.LU R148, [R1+0x784] ;  /* 0x0007840001947983 */ /* 0x002f220000300800 */
[----:B---3--:R-:W-:-:S03]  /*30c40*/  MOV R8, R12 ;  /* 0x0000000c00087202 */ /* 0x008fc60000000f00 */
[----:B------:R-:W3:Y:S01]  /*30c50*/  LDL.LU R12, [R1+0x740] ;  /* 0x00074000010c7983 */ /* 0x000ee20000300800 */
[----:B------:R-:W-:-:S03]  /*30c60*/  IMAD.MOV.U32 R9, RZ, RZ, R151 ;  /* 0x000000ffff097224 */ /* 0x000fc600078e0097 */
[----:B------:R-:W3:Y:S01]  /*30c70*/  LDL.LU R151, [R1+0x780] ;  /* 0x0007800001977983 */ /* 0x000ee20000300800 */
        /* <DEDUP_REMOVED lines=23> */
[----:B---3--:R-:W-:-:S03]  /*30df0*/  IMAD.X R12, R12, 0x1, R0, P1 ;  /* 0x000000010c0c7824 */ /* 0x008fc600008e0600 */
[----:B------:R-:W-:Y:S02]  /*30e00*/  IADD3.X R151, R151, R0, RZ, P2, !PT ;  /* 0x0000000097977210 */ /* 0x000fe400017fe4ff */
[----:B------:R1:W-:Y:S01]  /*30e10*/  STL [R1+0x740], R12 ;  /* 0x0007400c01007387 */ /* 0x0003e20000100800 */
[----:B------:R-:W-:-:S03]  /*30e20*/  IMAD.MOV.U32 R9, RZ, RZ, R12 ;  /* 0x000000ffff097224 */ /* 0x000fc600078e000c */
[----:B------:R3:W-:Y:S04]  /*30e30*/  STL [R1+0x784], R148 ;  /* 0x0007849401007387 */ /* 0x0007e80000100800 */
[----:B----4-:R-:W4:Y:S04]  /*30e40*/  LDL.LU R6, [R1+0x844] ;  /* 0x0008440001067983 */ /* 0x010f280000300800 */
        /* <DEDUP_REMOVED lines=119> */
[----:B------:R-:W-:Y:S01]  /*315c0*/  STL [R1+0xac4], R7 ;  /* 0x000ac40701007387 */ /* 0x000fe20000100800 */
[----:B------:R-:W-:-:S03]  /*315d0*/  IMAD.X R150, R150, 0x1, R0, P2 ;  /* 0x0000000196967824 */ /* 0x000fc600010e0600 */
[----:B------:R2:W-:Y:S01]  /*315e0*/  STL [R1+0xac0], R149 ;  /* 0x000ac09501007387 */ /* 0x0005e20000100800 */
[----:B-1----:R-:W-:-:S03]  /*315f0*/  IMAD.MOV.U32 R8, RZ, RZ, R7 ;  /* 0x000000ffff087224 */ /* 0x002fc600078e0007 */
[----:B------:R-:W-:Y:S01]  /*31600*/  STL [R1+0xb04], R147 ;  /* 0x000b049301007387 */ /* 0x000fe20000100800 */
[----:B------:R-:W-:-:S03]  /*31610*/  IMAD.MOV.U32 R9, RZ, RZ, R149 ;  /* 0x000000ffff097224 */ /* 0x000fc600078e0095 */
[----:B--2---:R-:W2:Y:S04]  /*31620*/  LDL.LU R149, [R1+0xbc4] ;  /* 0x000bc40001957983 */ /* 0x004ea80000300800 */
[----:B------:R1:W-:Y:S04]  /*31630*/  STL [R1+0xb00], R150 ;  /* 0x000b009601007387 */ /* 0x0003e80000100800 */
[----:B------:R1:W-:Y:S04]  /*31640*/  LDGSTS.E [R5+0x6800], desc[UR60][R8.64], P0 ;  /* 0x0680000008057fae */ /* 0x0003e8000812187c */
[----:B------:R-:W2:Y:S01]  /*31650*/  LDL.LU R7, [R1+0xc04] ;  /* 0x000c040001077983 */ /* 0x000ea20000300800 */
[----:B-1----:R-:W-:-:S03]  /*31660*/  IMAD.MOV.U32 R9, RZ, RZ, R150 ;  /* 0x000000ffff097224 */ /* 0x002fc600078e0096 */
[----:B------:R-:W2:Y:S01]  /*31670*/  LDL.LU R150, [R1+0xbc0] ;  /* 0x000bc00001967983 */ /* 0x000ea20000300800 */
[----:B------:R-:W-:-:S03]  /*31680*/  MOV R8, R147 ;  /* 0x0000009300087202 */ /* 0x000fc60000000f00 */
        /* <DEDUP_REMOVED lines=24> */
[----:B------:R-:W-:Y:S01]  /*31810*/  IADD3.X R147, R147, R0, RZ, P2, !PT ;  /* 0x0000000093937210 */ /* 0x000fe200017fe4ff */
[----:B-1----:R-:W-:-:S02]  /*31820*/  IMAD.MOV.U32 R8, RZ, RZ, R149 ;  /* 0x000000ffff087224 */ /* 0x002fc400078e0095 */
[----:B------:R-:W-:Y:S01]  /*31830*/  IMAD.MOV.U32 R9, RZ, RZ, R150 ;  /* 0x000000ffff097224 */ /* 0x000fe200078e0096 */
[----:B------:R-:W-:Y:S04]  /*31840*/  STL [R1+0xbc0], R150 ;  /* 0x000bc09601007387 */ /* 0x000fe80000100800 */
[----:B------:R1:W-:Y:S04]  /*31850*/  STL [R1+0xc04], R7 ;  /* 0x000c040701007387 */ /* 0x0003e80000100800 */
[----:B------:R1:W-:Y:S04]  /*31860*/  LDGSTS.E [R5+0x7800], desc[UR60][R8.64], P0 ;  /* 0x0780000008057fae */ /* 0x0003e8000812187c */
[----:B------:R1:W-:Y:S04]  /*31870*/  STL [R1+0xc00], R147 ;  /* 0x000c009301007387 */ /* 0x0003e80000100800 */
[----:B--2---:R-:W2:Y:S01]  /*31880*/  LDL.LU R149, [R1+0x4c8] ;  /* 0x0004c80001957983 */ /* 0x004ea20000300800 */
[----:B-1----:R-:W-:-:S03]  /*31890*/  IMAD.MOV.U32 R8, RZ, RZ, R7 ;  /* 0x000000ffff087224 */ /* 0x002fc600078e0007 */
[----:B------:R-:W2:Y:S01]  /*318a0*/  LDL.LU R7, [R1+0x4cc] ;  /* 0x0004cc0001077983 */ /* 0x000ea20000300800 */
[----:B------:R-:W-:-:S03]  /*318b0*/  IMAD.MOV.U32 R9, RZ, RZ, R147 ;  /* 0x000000ffff097224 */ /* 0x000fc600078e0093 */
[----:B------:R-:W2:Y:S04]  /*318c0*/  LDL.LU R150, [R1+0x508] ;  /* 0x0005080001967983 */ /* 0x000ea80000300800 */
[----:B------:R-:W2:Y:S04]  /*318d0*/  LDL.LU R147, [R1+0x50c] ;  /* 0x00050c0001937983 */ /* 0x000ea80000300800 */
[----:B------:R1:W-:Y:S02]  /*318e0*/  LDGSTS.E [R5+0x7c00], desc[UR60][R8.64], P0 ;  /* 0x07c0000008057fae */ /* 0x0003e4000812187c */
[----:B-1----:R-:W-:-:S05]  /*318f0*/  LOP3.LUT R5, R11, 0x10, RZ, 0x3c, !PT ;  /* 0x000000100b057812 */ /* 0x002fca00078e3cff */
[----:B------:R-:W-:Y:S01]  /*31900*/  VIADD R5, R5, UR5 ;  /* 0x0000000505057c36 */ /* 0x000fe20008000000 */
[----:B----4-:R-:W-:-:S05]  /*31910*/  IADD3 R6, P1, R6, R2, RZ ;  /* 0x0000000206067210 */ /* 0x010fca0007f3e0ff */
[----:B------:R1:W-:Y:S01]  /*31920*/  STL [R1+0x44c], R6 ;  /* 0x00044c0601007387 */ /* 0x0003e20000100800 */
[----:B------:R-:W-:Y:S01]  /*31930*/  IMAD.MOV.U32 R8, RZ, RZ, R6 ;  /* 0x000000ffff087224 */ /* 0x000fe200078e0006 */
[----:B------:R-:W-:Y:S01]  /*31940*/  IADD3 R12, P2, R12, R2, RZ ;  /* 0x000000020c0c7210 */ /* 0x000fe20007f5e0ff */
[----:B---3--:R-:W-:-:S04]  /*31950*/  IMAD.X R148, R148, 0x1, R0, P1 ;  /* 0x0000000194947824 */ /* 0x008fc800008e0600 */
[----:B------:R-:W-:Y:S01]  /*31960*/  STL [R1+0x48c], R12 ;  /* 0x00048c0c01007387 */ /* 0x000fe20000100800 */
[----:B------:R-:W-:Y:S01]  /*31970*/  IMAD.X R151, R151, 0x1, R0, P2 ;  /* 0x0000000197977824 */ /* 0x000fe200010e0600 */
[----:B------:R-:W-:Y:S02]  /*31980*/  MOV R9, R148 ;  /* 0x0000009400097202 */ /* 0x000fe40000000f00 */
[----:B------:R3:W-:Y:S04]  /*31990*/  STL [R1+0x448], R148 ;  /* 0x0004489401007387 */ /* 0x0007e80000100800 */
[----:B-1----:R-:W4:Y:S04]  /*319a0*/  LDL.LU R6, [R1+0x54c] ;  /* 0x00054c0001067983 */ /* 0x002f280000300800 */
[----:B------:R1:W-:Y:S04]  /*319b0*/  LDGSTS.E [R5+0x80], desc[UR60][R8.64], P0 ;  /* 0x0008000008057fae */ /* 0x0003e8000812187c */
[----:B---3--:R-:W3:Y:S04]  /*319c0*/  LDL.LU R148, [R1+0x58c] ;  /* 0x00058c0001947983 */ /* 0x008ee80000300800 */
[----:B------:R1:W-:Y:S02]  /*319d0*/  STL [R1+0x488], R151 ;  /* 0x0004889701007387 */ /* 0x0003e40000100800 */
[----:B-1----:R-:W-:-:S02]  /*319e0*/  IMAD.MOV.U32 R8, RZ, RZ, R12 ;  /* 0x000000ffff087224 */ /* 0x002fc400078e000c */
[----:B------:R-:W3:Y:S01]  /*319f0*/  LDL.LU R12, [R1+0x548] ;  /* 0x00054800010c7983 */ /* 0x000ee20000300800 */
[----:B------:R-:W-:-:S03]  /*31a00*/  IMAD.MOV.U32 R9, RZ, RZ, R151 ;  /* 0x000000ffff097224 */ /* 0x000fc600078e0097 */
[----:B------:R-:W3:Y:S04]  /*31a10*/  LDL.LU R151, [R1+0x588] ;  /* 0x0005880001977983 */ /* 0x000ee80000300800 */
[----:B------:R1:W-:Y:S01]  /*31a20*/  LDGSTS.E [R5+0x480], desc[UR60][R8.64], P0 ;  /* 0x0048000008057fae */ /* 0x0003e2000812187c */
[----:B--2---:R-:W-:-:S05]  /*31a30*/  IADD3 R7, P1, R7, R2, RZ ;  /* 0x0000000207077210 */ /* 0x004fca0007f3e0ff */
[--C-:B------:R-:W-:Y:S01]  /*31a40*/  IMAD.X R149, R149, 0x1, R0.reuse, P1 ;  /* 0x0000000195957824 */ /* 0x100fe200008e0600 */
[----:B------:R-:W-:Y:S01]  /*31a50*/  IADD3 R147, P2, R147, R2, RZ ;  /* 0x0000000293937210 */ /* 0x000fe20007f5e0ff */
[----:B------:R2:W-:Y:S01]  /*31a60*/  STL [R1+0x4cc], R7 ;  /* 0x0004cc0701007387 */ /* 0x0005e20000100800 */
[----:B-1----:R-:W-:Y:S02]  /*31a70*/  IMAD.MOV.U32 R8, RZ, RZ, R7 ;  /* 0x000000ffff087224 */ /* 0x002fe400078e0007 */
[----:B------:R-:W-:Y:S01]  /*31a80*/  IMAD.MOV.U32 R9, RZ, RZ, R149 ;  /* 0x000000ffff097224 */ /* 0x000fe200078e0095 */
[----:B------:R1:W-:Y:S01]  /*31a90*/  STL [R1+0x4c8], R149 ;  /* 0x0004c89501007387 */ /* 0x0003e20000100800 */
[----:B------:R-:W-:-:S03]  /*31aa0*/  IMAD.X R150, R150, 0x1, R0, P2 ;  /* 0x0000000196967824 */ /* 0x000fc600010e0600 */
[----:B------:R1:W-:Y:S04]  /*31ab0*/  STL [R1+0x50c], R147 ;  /* 0x00050c9301007387 */ /* 0x0003e80000100800 */
[----:B--2---:R-:W2:Y:S04]  /*31ac0*/  LDL.LU R7, [R1+0x5cc] ;  /* 0x0005cc0001077983 */ /* 0x004ea80000300800 */
[----:B------:R1:W-:Y:S04]  /*31ad0*/  STL [R1+0x508], R150 ;  /* 0x0005089601007387 */ /* 0x0003e80000100800 */
[----:B------:R1:W-:Y:S04]  /*31ae0*/  LDGSTS.E [R5+0x880], desc[UR60][R8.64], P0 ;  /* 0x0088000008057fae */ /* 0x0003e8000812187c */
[----:B-1----:R-:W2:Y:S01]  /*31af0*/  LDL.LU R149, [R1+0x60c] ;  /* 0x00060c0001957983 */ /* 0x002ea20000300800 */
[----:B------:R-:W-:-:S03]  /*31b00*/  IMAD.MOV.U32 R8, RZ, RZ, R147 ;  /* 0x000000ffff087224 */ /* 0x000fc600078e0093 */
[----:B------:R-:W2:Y:S01]  /*31b10*/  LDL.LU R147, [R1+0x5c8] ;  /* 0x0005c80001937983 */ /* 0x000ea20000300800 */
[----:B------:R-:W-:-:S03]  /*31b20*/  IMAD.MOV.U32 R9, RZ, RZ, R150 ;  /* 0x000000ffff097224 */ /* 0x000fc600078e0096 */
[----:B------:R-:W2:Y:S04]  /*31b30*/  LDL.LU R150, [R1+0x608] ;  /* 0x0006080001967983 */ /* 0x000ea80000300800 */
[----:B------:R1:W-:Y:S01]  /*31b40*/  LDGSTS.E [R5+0xc80], desc[UR60][R8.64], P0 ;  /* 0x00c8000008057fae */ /* 0x0003e2000812187c */
[-C--:B----4-:R-:W-:Y:S02]  /*31b50*/  IADD3 R6, P1, R6, R2.reuse, RZ ;  /* 0x0000000206067210 */ /* 0x090fe40007f3e0ff */
[----:B---3--:R-:W-:-:S03]  /*31b60*/  IADD3 R148, P2, R148, R2, RZ ;  /* 0x0000000294947210 */ /* 0x008fc60007f5e0ff */
[----:B------:R3:W-:Y:S01]  /*31b70*/  STL [R1+0x54c], R6 ;  /* 0x00054c0601007387 */ /* 0x0007e20000100800 */
[----:B-1----:R-:W-:Y:S01]  /*31b80*/  IMAD.MOV.U32 R8, RZ, RZ, R6 ;  /* 0x000000ffff087224 */ /* 0x002fe200078e0006 */
[----:B------:R-:W-:Y:S01]  /*31b90*/  IADD3.X R12, R12, R0, RZ, P1, !PT ;  /* 0x000000000c0c7210 */ /* 0x000fe20000ffe4ff */
[----:B------:R-:W-:-:S04]  /*31ba0*/  IMAD.X R151, R151, 0x1, R0, P2 ;  /* 0x0000000197977824 */ /* 0x000fc800010e0600 */
[----:B------:R1:W-:Y:S01]  /*31bb0*/  STL [R1+0x548], R12 ;  /* 0x0005480c01007387 */ /* 0x0003e20000100800 */
[----:B------:R-:W-:-:S03]  /*31bc0*/  IMAD.MOV.U32 R9, RZ, RZ, R12 ;  /* 0x000000ffff097224 */ /* 0x000fc600078e000c */
[----:B------:R4:W-:Y:S04]  /*31bd0*/  STL [R1+0x58c], R148 ;  /* 0x00058c9401007387 */ /* 0x0009e80000100800 */
[----:B---3--:R-:W3:Y:S04]  /*31be0*/  LDL.LU R6, [R1+0x64c] ;  /* 0x00064c0001067983 */ /* 0x008ee80000300800 */
[----:B------:R4:W-:Y:S04]  /*31bf0*/  STL [R1+0x588], R151 ;  /* 0x0005889701007387 */ /* 0x0009e80000100800 */
[----:B------:R4:W-:Y:S04]  /*31c00*/  LDGSTS.E [R5+0x1080], desc[UR60][R8.64], P0 ;  /* 0x0108000008057fae */ /* 0x0009e8000812187c */
[----:B-1----:R-:W3:Y:S01]  /*31c10*/  LDL.LU R12, [R1+0x68c] ;  /* 0x00068c00010c7983 */ /* 0x002ee20000300800 */
[----:B----4-:R-:W-:-:S03]  /*31c20*/  IMAD.MOV.U32 R8, RZ, RZ, R148 ;  /* 0x000000ffff087224 */ /* 0x010fc600078e0094 */
[----:B------:R-:W4:Y:S01]  /*31c30*/  LDL.LU R148, [R1+0x648] ;  /* 0x0006480001947983 */ /* 0x000f220000300800 */
[----:B------:R-:W-:-:S03]  /*31c40*/  IMAD.MOV.U32 R9, RZ, RZ, R151 ;  /* 0x000000ffff097224 */ /* 0x000fc600078e0097 */
[----:B------:R-:W4:Y:S01]  /*31c50*/  LDL.LU R151, [R1+0x688] ;  /* 0x0006880001977983 */ /* 0x000f220000300800 */
[----:B--2---:R-:W-:-:S03]  /*31c60*/  IADD3 R7, P1, R7, R2, RZ ;  /* 0x0000000207077210 */ /* 0x004fc60007f3e0ff */
[----:B------:R1:W-:Y:S01]  /*31c70*/  LDGSTS.E [R5+0x1480], desc[UR60][R8.64], P0 ;  /* 0x0148000008057fae */ /* 0x0003e2000812187c */
[----:B------:R-:W-:-:S03]  /*31c80*/  IADD3 R149, P2, R149, R2, RZ ;  /* 0x0000000295957210 */ /* 0x000fc60007f5e0ff */
[----:B------:R2:W-:Y:S01]  /*31c90*/  STL [R1+0x5cc], R7 ;  /* 0x0005cc0701007387 */ /* 0x0005e20000100800 */
[----:B-1----:R-:W-:Y:S02]  /*31ca0*/  IMAD.MOV.U32 R8, RZ, RZ, R7 ;  /* 0x000000ffff087224 */ /* 0x002fe400078e0007 */
[--C-:B------:R-:W-:Y:S02]  /*31cb0*/  IMAD.X R147, R147, 0x1, R0.reuse, P1 ;  /* 0x0000000193937824 */ /* 0x100fe400008e0600 */
[----:B------:R-:W-:-:S03]  /*31cc0*/  IMAD.X R150, R150, 0x1, R0, P2 ;  /* 0x0000000196967824 */ /* 0x000fc600010e0600 */
[----:B------:R-:W-:Y:S01]  /*31cd0*/  MOV R9, R147 ;  /* 0x0000009300097202 */ /* 0x000fe20000000f00 */
[----:B------:R1:W-:Y:S04]  /*31ce0*/  STL [R1+0x5c8], R147 ;  /* 0x0005c89301007387 */ /* 0x0003e80000100800 */
        /* <DEDUP_REMOVED lines=10> */
[----:B---3--:R-:W-:-:S05]  /*31d90*/  IADD3 R6, P1, R6, R2, RZ ;  /* 0x0000000206067210 */ /* 0x008fca0007f3e0ff */
[----:B------:R3:W-:Y:S01]  /*31da0*/  STL [R1+0x64c], R6 ;  /* 0x00064c0601007387 */ /* 0x0007e20000100800 */
[----:B-1----:R-:W-:Y:S01]  /*31db0*/  IMAD.MOV.U32 R8, RZ, RZ, R6 ;  /* 0x000000ffff087224 */ /* 0x002fe200078e0006 */
[----:B------:R-:W-:Y:S01]  /*31dc0*/  IADD3 R12, P2, R12, R2, RZ ;  /* 0x000000020c0c7210 */ /* 0x000fe20007f5e0ff */
[----:B----4-:R-:W-:-:S04]  /*31dd0*/  IMAD.X R148, R148, 0x1, R0, P1 ;  /* 0x0000000194947824 */ /* 0x010fc800008e0600 */
[----:B------:R-:W-:Y:S01]  /*31de0*/  IMAD.X R151, R151, 0x1, R0, P2 ;  /* 0x0000000197977824 */ /* 0x000fe200010e0600 */
        /* <DEDUP_REMOVED lines=12> */
[----:B------:R1:W-:Y:S04]  /*31eb0*/  LDGSTS.E [R5+0x2480], desc[UR60][R8.64], P0 ;  /* 0x0248000008057fae */ /* 0x0003e8000812187c */
[----:B------:R2:W-:Y:S01]  /*31ec0*/  STL [R1+0x6cc], R7 ;  /* 0x0006cc0701007387 */ /* 0x0005e20000100800 */
[----:B------:R-:W-:Y:S01]  /*31ed0*/  IADD3 R147, P2, R147, R2, RZ ;  /* 0x0000000293937210 */ /* 0x000fe20007f5e0ff */
[----:B-1----:R-:W-:Y:S01]  /*31ee0*/  IMAD.MOV.U32 R8, RZ, RZ, R7 ;  /* 0x000000ffff087224 */ /* 0x002fe200078e0007 */
[----:B------:R-:W-:-:S03]  /*31ef0*/  IADD3.X R149, R149, R0, RZ, P1, !PT ;  /* 0x0000000095957210 */ /* 0x000fc60000ffe4ff */
[----:B------:R-:W-:Y:S02]  /*31f00*/  IMAD.X R150, R150, 0x1, R0, P2 ;  /* 0x0000000196967824 */ /* 0x000fe400010e0600 */
[----:B------:R1:W-:Y:S01]  /*31f10*/  STL [R1+0x6c8], R149 ;  /* 0x0006c89501007387 */ /* 0x0003e20000100800 */
[----:B------:R-:W-:-:S03]  /*31f20*/  IMAD.MOV.U32 R9, RZ, RZ, R149 ;  /* 0x000000ffff097224 */ /* 0x000fc600078e0095 */
        /* <DEDUP_REMOVED lines=16> */
[----:B------:R-:W-:Y:S01]  /*32030*/  MOV R9, R12 ;  /* 0x0000000c00097202 */ /* 0x000fe20000000f00 */
[----:B------:R1:W-:Y:S04]  /*32040*/  STL [R1+0x748], R12 ;  /* 0x0007480c01007387 */ /* 0x0003e80000100800 */
        /* <DEDUP_REMOVED lines=31> */
[----:B------:R-:W-:Y:S02]  /*32240*/  IADD3 R12, P2, R12, R2, RZ ;  /* 0x000000020c0c7210 */ /* 0x000fe40007f5e0ff */
[----:B----4-:R-:W-:-:S03]  /*32250*/  IADD3.X R148, R148, R0, RZ, P1, !PT ;  /* 0x0000000094947210 */ /* 0x010fc60000ffe4ff */
[----:B------:R-:W-:Y:S02]  /*32260*/  IMAD.X R151, R151, 0x1, R0, P2 ;  /* 0x0000000197977824 */ /* 0x000fe400010e0600 */
        /* <DEDUP_REMOVED lines=86> */
[----:B------:R-:W-:Y:S01]  /*327d0*/  STL [R1+0xacc], R7 ;  /* 0x000acc0701007387 */ /* 0x000fe20000100800 */
[----:B-1----:R-:W-:Y:S02]  /*327e0*/  IMAD.MOV.U32 R8, RZ, RZ, R7 ;  /* 0x000000ffff087224 */ /* 0x002fe400078e0007 */
[--C-:B------:R-:W-:Y:S02]  /*327f0*/  IMAD.X R149, R149, 0x1, R0.reuse, P1 ;  /* 0x0000000195957824 */ /* 0x100fe400008e0600 */
[----:B------:R-:W-:-:S03]  /*32800*/  IMAD.X R150, R150, 0x1, R0, P2 ;  /* 0x0000000196967824 */ /* 0x000fc600010e0600 */
[----:B------:R1:W-:Y:S01]  /*32810*/  STL [R1+0xac8], R149 ;  /* 0x000ac89501007387 */ /* 0x0003e20000100800 */
[----:B------:R-:W-:-:S03]  /*32820*/  IMAD.MOV.U32 R9, RZ, RZ, R149 ;  /* 0x000000ffff097224 */ /* 0x000fc600078e0095 */
[----:B------:R-:W-:Y:S04]  /*32830*/  STL [R1+0xb0c], R147 ;  /* 0x000b0c9301007387 */ /* 0x000fe80000100800 */
[----:B------:R2:W-:Y:S04]  /*32840*/  LDGSTS.E [R5+0x6880], desc[UR60][R8.64], P0 ;  /* 0x0688000008057fae */ /* 0x0005e8000812187c */
[----:B-1----:R-:W4:Y:S04]  /*32850*/  LDL.LU R149, [R1+0xbcc] ;  /* 0x000bcc0001957983 */ /* 0x002f280000300800 */
[----:B------:R1:W-:Y:S04]  /*32860*/  STL [R1+0xb08], R150 ;  /* 0x000b089601007387 */ /* 0x0003e80000100800 */
[----:B------:R-:W4:Y:S01]  /*32870*/  LDL.LU R7, [R1+0xc0c] ;  /* 0x000c0c0001077983 */ /* 0x000f220000300800 */
[----:B--2---:R-:W-:-:S03]  /*32880*/  IMAD.MOV.U32 R9, RZ, RZ, R150 ;  /* 0x000000ffff097224 */ /* 0x004fc600078e0096 */
[----:B-1----:R-:W2:Y:S01]  /*32890*/  LDL.LU R150, [R1+0xbc8] ;  /* 0x000bc80001967983 */ /* 0x002ea20000300800 */
        /* <DEDUP_REMOVED lines=20> */
[----:B------:R-:W-:-:S03]  /*329e0*/  IADD3 R149, P1, R149, R2, RZ ;  /* 0x0000000295957210 */ /* 0x000fc60007f3e0ff */
[----:B------:R1:W-:Y:S01]  /*329f0*/  LDGSTS.E [R5+0x7480], desc[UR60][R8.64], P0 ;  /* 0x0748000008057fae */ /* 0x0003e2000812187c */
[----:B------:R-:W-:Y:S01]  /*32a00*/  IADD3 R7, P2, R7, R2, RZ ;  /* 0x0000000207077210 */ /* 0x000fe20007f5e0ff */
[--C-:B--2---:R-:W-:Y:S02]  /*32a10*/  IMAD.X R150, R150, 0x1, R0.reuse, P1 ;  /* 0x0000000196967824 */ /* 0x104fe400008e0600 */
[----:B-1----:R-:W-:Y:S02]  /*32a20*/  IMAD.MOV.U32 R8, RZ, RZ, R149 ;  /* 0x000000ffff087224 */ /* 0x002fe400078e0095 */
[----:B------:R-:W-:Y:S01]  /*32a30*/  IMAD.X R147, R147, 0x1, R0, P2 ;  /* 0x0000000193937824 */ /* 0x000fe200010e0600 */
[----:B------:R-:W-:Y:S01]  /*32a40*/  MOV R9, R150 ;  /* 0x0000009600097202 */ /* 0x000fe20000000f00 */
[----:B------:R1:W-:Y:S04]  /*32a50*/  STL [R1+0xbcc], R149 ;  /* 0x000bcc9501007387 */ /* 0x0003e80000100800 */
[----:B------:R-:W-:Y:S04]  /*32a60*/  STL [R1+0xbc8], R150 ;  /* 0x000bc89601007387 */ /* 0x000fe80000100800 */
[----:B------:R2:W-:Y:S04]  /*32a70*/  STL [R1+0xc0c], R7 ;  /* 0x000c0c0701007387 */ /* 0x0005e80000100800 */
[----:B------:R2:W-:Y:S04]  /*32a80*/  LDGSTS.E [R5+0x7880], desc[UR60][R8.64], P0 ;  /* 0x0788000008057fae */ /* 0x0005e8000812187c */
[----:B------:R2:W-:Y:S04]  /*32a90*/  STL [R1+0xc08], R147 ;  /* 0x000c089301007387 */ /* 0x0005e80000100800 */
[----:B-1----:R-:W4:Y:S01]  /*32aa0*/  LDL.LU R149, [R1+0x4d0] ;  /* 0x0004d00001957983 */ /* 0x002f220000300800 */
[----:B--2---:R-:W-:-:S03]  /*32ab0*/  IMAD.MOV.U32 R8, RZ, RZ, R7 ;  /* 0x000000ffff087224 */ /* 0x004fc600078e0007 */
[----:B------:R-:W2:Y:S01]  /*32ac0*/  LDL.LU R7, [R1+0x4d4] ;  /* 0x0004d40001077983 */ /* 0x000ea20000300800 */
[----:B------:R-:W-:-:S03]  /*32ad0*/  IMAD.MOV.U32 R9, RZ, RZ, R147 ;  /* 0x000000ffff097224 */ /* 0x000fc600078e0093 */
[----:B------:R-:W2:Y:S04]  /*32ae0*/  LDL.LU R150, [R1+0x510] ;  /* 0x0005100001967983 */ /* 0x000ea80000300800 */
[----:B------:R-:W2:Y:S04]  /*32af0*/  LDL.LU R147, [R1+0x514] ;  /* 0x0005140001937983 */ /* 0x000ea80000300800 */
[----:B------:R1:W-:Y:S02]  /*32b00*/  LDGSTS.E [R5+0x7c80], desc[UR60][R8.64], P0 ;  /* 0x07c8000008057fae */ /* 0x0003e4000812187c */
[----:B-1----:R-:W-:-:S05]  /*32b10*/  LOP3.LUT R5, R11, 0x20, RZ, 0x3c, !PT ;  /* 0x000000200b057812 */ /* 0x002fca00078e3cff */
[----:B------:R-:W-:Y:S01]  /*32b20*/  VIADD R5, R5, UR5 ;  /* 0x0000000505057c36 */ /* 0x000fe20008000000 */
[----:B---3--:R-:W-:-:S05]  /*32b30*/  IADD3 R6, P1, R6, R2, RZ ;  /* 0x0000000206067210 */ /* 0x008fca0007f3e0ff */
[----:B------:R1:W-:Y:S01]  /*32b40*/  STL [R1+0x454], R6 ;  /* 0x0004540601007387 */ /* 0x0003e20000100800 */
[----:B------:R-:W-:Y:S01]  /*32b50*/  IMAD.MOV.U32 R8, RZ, RZ, R6 ;  /* 0x000000ffff087224 */ /* 0x000fe200078e0006 */
[----:B------:R-:W-:-:S05]  /*32b60*/  IADD3 R12, P2, R12, R2, RZ ;  /* 0x000000020c0c7210 */ /* 0x000fca0007f5e0ff */
[----:B------:R-:W-:Y:S01]  /*32b70*/  STL [R1+0x494], R12 ;  /* 0x0004940c01007387 */ /* 0x000fe20000100800 */
[----:B----4-:R-:W-:-:S04]  /*32b80*/  IMAD.X R148, R148, 0x1, R0, P1 ;  /* 0x0000000194947824 */ /* 0x010fc800008e0600 */
[----:B------:R-:W-:Y:S01]  /*32b90*/  IMAD.MOV.U32 R9, RZ, RZ, R148 ;  /* 0x000000ffff097224 */ /* 0x000fe200078e0094 */
[----:B------:R3:W-:Y:S01]  /*32ba0*/  STL [R1+0x450], R148 ;  /* 0x0004509401007387 */ /* 0x0007e20000100800 */
[----:B------:R-:W-:-:S03]  /*32bb0*/  IMAD.X R151, R151, 0x1, R0, P2 ;  /* 0x0000000197977824 */ /* 0x000fc600010e0600 */
[----:B-1----:R-:W4:Y:S04]  /*32bc0*/  LDL.LU R6, [R1+0x554] ;  /* 0x0005540001067983 */ /* 0x002f280000300800 */
[----:B------:R1:W-:Y:S04]  /*32bd0*/  LDGSTS.E [R5+0x100], desc[UR60][R8.64], P0 ;  /* 0x0010000008057fae */ /* 0x0003e8000812187c */
[----:B---3--:R-:W3:Y:S04]  /*32be0*/  LDL.LU R148, [R1+0x594] ;  /* 0x0005940001947983 */ /* 0x008ee80000300800 */
[----:B------:R1:W-:Y:S02]  /*32bf0*/  STL [R1+0x490], R151 ;  /* 0x0004909701007387 */ /* 0x0003e40000100800 */
[----:B-1----:R-:W-:-:S02]  /*32c00*/  IMAD.MOV.U32 R8, RZ, RZ, R12 ;  /* 0x000000ffff087224 */ /* 0x002fc400078e000c */
[----:B------:R-:W3:Y:S01]  /*32c10*/  LDL.LU R12, [R1+0x550] ;  /* 0x00055000010c7983 */ /* 0x000ee20000300800 */
[----:B------:R-:W-:-:S03]  /*32c20*/  MOV R9, R151 ;  /* 0x0000009700097202 */ /* 0x000fc60000000f00 */
        /* <DEDUP_REMOVED lines=23> */
[----:B-1----:R-:W-:Y:S01]  /*32da0*/  MOV R8, R6 ;  /* 0x0000000600087202 */ /* 0x002fe20000000f00 */
[--C-:B------:R-:W-:Y:S02]  /*32db0*/  IMAD.X R12, R12, 0x1, R0.reuse, P1 ;  /* 0x000000010c0c7824 */ /* 0x100fe400008e0600 */
[----:B------:R-:W-:-:S03]  /*32dc0*/  IMAD.X R151, R151, 0x1, R0, P2 ;  /* 0x0000000197977824 */ /* 0x000fc600010e0600 */
        /* <DEDUP_REMOVED lines=10> */
[----:B------:R-:W4:Y:S04]  /*32e70*/  LDL.LU R151, [R1+0x690] ;  /* 0x0006900001977983 */ /* 0x000f280000300800 */
[----:B------:R1:W-:Y:S01]  /*32e80*/  LDGSTS.E [R5+0x1500], desc[UR60][R8.64], P0 ;  /* 0x0150000008057fae */ /* 0x0003e2000812187c */
[----:B--2---:R-:W-:-:S05]  /*32e90*/  IADD3 R7, P1, R7, R2, RZ ;  /* 0x0000000207077210 */ /* 0x004fca0007f3e0ff */
[----:B------:R2:W-:Y:S01]  /*32ea0*/  STL [R1+0x5d4], R7 ;  /* 0x0005d40701007387 */ /* 0x0005e20000100800 */
[----:B------:R-:W-:Y:S01]  /*32eb0*/  IADD3 R149, P2, R149, R2, RZ ;  /* 0x0000000295957210 */ /* 0x000fe20007f5e0ff */
        /* <DEDUP_REMOVED lines=12> */
[----:B------:R-:W-:-:S03]  /*32f80*/  MOV R9, R150 ;  /* 0x0000009600097202 */ /* 0x000fc60000000f00 */
        /* <DEDUP_REMOVED lines=22> */
[----:B------:R-:W-:Y:S02]  /*330f0*/  IADD3 R147, P2, R147, R2, RZ ;  /* 0x0000000293937210 */ /* 0x000fe40007f5e0ff */
[----:B-1----:R-:W-:Y:S01]  /*33100*/  MOV R8, R7 ;  /* 0x0000000700087202 */ /* 0x002fe20000000f00 */
        /* <DEDUP_REMOVED lines=29> */
[----:B------:R-:W-:-:S03]  /*332e0*/  MOV R9, R151 ;  /* 0x0000009700097202 */ /* 0x000fc60000000f00 */
        /* <DEDUP_REMOVED lines=20> */
[----:B---3--:R-:W-:-:S04]  /*33430*/  IADD3 R6, P1, R6, R2, RZ ;  /* 0x0000000206067210 */ /* 0x008fc80007f3e0ff */
[----:B-1----:R-:W-:Y:S01]  /*33440*/  MOV R8, R6 ;  /* 0x0000000600087202 */ /* 0x002fe20000000f00 */
[----:B------:R1:W-:Y:S01]  /*33450*/  STL [R1+0x854], R6 ;  /* 0x0008540601007387 */ /* 0x0003e20000100800 */
[----:B------:R-:W-:Y:S01]  /*33460*/  IADD3 R12, P2, R12, R2, RZ ;  /* 0x000000020c0c7210 */ /* 0x000fe20007f5e0ff */
[----:B----4-:R-:W-:-:S04]  /*33470*/  IMAD.X R148, R148, 0x1, R0, P1 ;  /* 0x0000000194947824 */ /* 0x010fc800008e0600 */
[----:B------:R-:W-:Y:S01]  /*33480*/  IMAD.X R151, R151, 0x1, R0, P2 ;  /* 0x0000000197977824 */ /* 0x000fe200010e0600 */
[----:B------:R3:W-:Y:S01]  /*33490*/  STL [R1+0x850], R148 ;  /* 0x0008509401007387 */ /* 0x0007e20000100800 */
[----:B------:R-:W-:-:S03]  /*334a0*/  IMAD.MOV.U32 R9, RZ, RZ, R148 ;  /* 0x000000ffff097224 */ /* 0x000fc600078e0094 */
[----:B------:R4:W-:Y:S04]  /*334b0*/  STL [R1+0x894], R12 ;  /* 0x0008940c01007387 */ /* 0x0009e80000100800 */
[----:B-1----:R-:W2:Y:S04]  /*334c0*/  LDL.LU R6, [R1+0x954] ;  /* 0x0009540001067983 */ /* 0x002ea80000300800 */
[----:B------:R1:W-:Y:S04]  /*334d0*/  STL [R1+0x890], R151 ;  /* 0x0008909701007387 */ /* 0x0003e80000100800 */
[----:B------:R4:W-:Y:S04]  /*334e0*/  LDGSTS.E [R5+0x4100], desc[UR60][R8.64], P0 ;  /* 0x0410000008057fae */ /* 0x0009e8000812187c */
[----:B---3--:R-:W3:Y:S01]  /*334f0*/  LDL.LU R148, [R1+0x994] ;  /* 0x0009940001947983 */ /* 0x008ee20000300800 */
[----:B----4-:R-:W-:-:S03]  /*33500*/  IMAD.MOV.U32 R8, RZ, RZ, R12 ;  /* 0x000000ffff087224 */ /* 0x010fc600078e000c */
[----:B------:R-:W4:Y:S01]  /*33510*/  LDL.LU R12, [R1+0x950] ;  /* 0x00095000010c7983 */ /* 0x000f220000300800 */
[----:B------:R-:W-:-:S03]  /*33520*/  IMAD.MOV.U32 R9, RZ, RZ, R151 ;  /* 0x000000ffff097224 */ /* 0x000fc600078e0097 */
[----:B-1----:R-:W4:Y:S04]  /*33530*/  LDL.LU R151, [R1+0x990] ;  /* 0x0009900001977983 */ /* 0x002f280000300800 */
        /* <DEDUP_REMOVED lines=19> */
[----:B------:R-:W-:-:S05]  /*33670*/  IADD3 R6, P1, R6, R2, RZ ;  /* 0x0000000206067210 */ /* 0x000fca0007f3e0ff */
[----:B------:R4:W-:Y:S01]  /*33680*/  STL [R1+0x954], R6 ;  /* 0x0009540601007387 */ /* 0x0009e20000100800 */
[----:B-1----:R-:W-:Y:S01]  /*33690*/  IMAD.MOV.U32 R8, RZ, RZ, R6 ;  /* 0x000000ffff087224 */ /* 0x002fe200078e0006 */
[----:B---3--:R-:W-:Y:S01]  /*336a0*/  IADD3 R148, P2, R148, R2, RZ ;  /* 0x0000000294947210 */ /* 0x008fe20007f5e0ff */
[----:B----4-:R-:W-:-:S04]  /*336b0*/  IMAD.X R12, R12, 0x1, R0, P1 ;  /* 0x000000010c0c7824 */ /* 0x010fc800008e0600 */
[----:B------:R-:W-:Y:S01]  /*336c0*/  IMAD.X R151, R151, 0x1, R0, P2 ;  /* 0x0000000197977824 */ /* 0x000fe200010e0600 */
        /* <DEDUP_REMOVED lines=10> */
[----:B------:R-:W3:Y:S04]  /*33770*/  LDL.LU R151, [R1+0xa90] ;  /* 0x000a900001977983 */ /* 0x000ee80000300800 */
        /* <DEDUP_REMOVED lines=34> */
[----:B------:R-:W-:-:S03]  /*339a0*/  MOV R9, R151 ;  /* 0x0000009700097202 */ /* 0x000fc60000000f00 */
[----:B------:R-:W3:Y:S04]  /*339b0*/  LDL.LU R151, [R1+0xb90] ;  /* 0x000b900001977983 */ /* 0x000ee80000300800 */
[----:B------:R1:W-:Y:S01]  /*339c0*/  LDGSTS.E [R5+0x6500], desc[UR60][R8.64], P0 ;  /* 0x0650000008057fae */ /* 0x0003e2000812187c */
[----:B--2---:R-:W-:-:S05]  /*339d0*/  IADD3 R7, P1, R7, R2, RZ ;  /* 0x0000000207077210 */ /* 0x004fca0007f3e0ff */
[----:B------:R-:W-:Y:S01]  /*339e0*/  STL [R1+0xad4], R7 ;  /* 0x000ad40701007387 */ /* 0x000fe20000100800 */
[----:B------:R-:W-:Y:S01]  /*339f0*/  IADD3 R147, P2, R147, R2, RZ ;  /* 0x0000000293937210 */ /* 0x000fe20007f5e0ff */
[----:B-1----:R-:W-:Y:S02]  /*33a00*/  IMAD.MOV.U32 R8, RZ, RZ, R7 ;  /* 0x000000ffff087224 */ /* 0x002fe400078e0007 */
[--C-:B------:R-:W-:Y:S02]  /*33a10*/  IMAD.X R149, R149, 0x1, R0.reuse, P1 ;  /* 0x0000000195957824 */ /* 0x100fe400008e0600 */
[----:B------:R-:W-:-:S03]  /*33a20*/  IMAD.X R150, R150, 0x1, R0, P2 ;  /* 0x0000000196967824 */ /* 0x000fc600010e0600 */
[----:B------:R1:W-:Y:S01]  /*33a30*/  STL [R1+0xad0], R149 ;  /* 0x000ad09501007387 */ /* 0x0003e20000100800 */
[----:B------:R-:W-:-:S03]  /*33a40*/  IMAD.MOV.U32 R9, RZ, RZ, R149 ;  /* 0x000000ffff097224 */ /* 0x000fc600078e0095 */
[----:B------:R-:W-:Y:S04]  /*33a50*/  STL [R1+0xb14], R147 ;  /* 0x000b149301007387 */ /* 0x000fe80000100800 */
[----:B------:R2:W-:Y:S04]  /*33a60*/  LDGSTS.E [R5+0x6900], desc[UR60][R8.64], P0 ;  /* 0x0690000008057fae */ /* 0x0005e8000812187c */
[----:B-1----:R-:W3:Y:S04]  /*33a70*/  LDL.LU R149, [R1+0xbd4] ;  /* 0x000bd40001957983 */ /* 0x002ee80000300800 */
[----:B------:R1:W-:Y:S04]  /*33a80*/  STL [R1+0xb10], R150 ;  /* 0x000b109601007387 */ /* 0x0003e80000100800 */
[----:B------:R-:W3:Y:S01]  /*33a90*/  LDL.LU R7, [R1+0xc14] ;  /* 0x000c140001077983 */ /* 0x000ee20000300800 */
[----:B--2---:R-:W-:-:S02]  /*33aa0*/  IMAD.MOV.U32 R9, RZ, RZ, R150 ;  /* 0x000000ffff097224 */ /* 0x004fc400078e0096 */
[----:B------:R-:W-:Y:S01]  /*33ab0*/  IMAD.MOV.U32 R8, RZ, RZ, R147 ;  /* 0x000000ffff087224 */ /* 0x000fe200078e0093 */
[----:B-1----:R-:W2:Y:S04]  /*33ac0*/  LDL.LU R150, [R1+0xbd0] ;  /* 0x000bd00001967983 */ /* 0x002ea80000300800 */
[----:B------:R-:W2:Y:S04]  /*33ad0*/  LDL.LU R147, [R1+0xc10] ;  /* 0x000c100001937983 */ /* 0x000ea80000300800 */
[----:B------:R1:W-:Y:S01]  /*33ae0*/  LDGSTS.E [R5+0x6d00], desc[UR60][R8.64], P0 ;  /* 0x06d0000008057fae */ /* 0x0003e2000812187c */
[----:B----4-:R-:W-:-:S04]  /*33af0*/  IADD3 R6, P1, R6, R2, RZ ;  /* 0x0000000206067210 */ /* 0x010fc80007f3e0ff */
[----:B-1----:R-:W-:Y:S01]  /*33b00*/  MOV R8, R6 ;  /* 0x0000000600087202 */ /* 0x002fe20000000f00 */
[----:B------:R1:W-:Y:S01]  /*33b10*/  STL [R1+0xb54], R6 ;  /* 0x000b540601007387 */ /* 0x0003e20000100800 */
[----:B------:R-:W-:Y:S01]  /*33b20*/  IADD3 R148, P2, R148, R2, RZ ;  /* 0x0000000294947210 */ /* 0x000fe20007f5e0ff */
[----:B---3--:R-:W-:-:S04]  /*33b30*/  IMAD.X R12, R12, 0x1, R0, P1 ;  /* 0x000000010c0c7824 */ /* 0x008fc800008e0600 */
        /* <DEDUP_REMOVED lines=13> */
[-C--:B------:R-:W-:Y:S02]  /*33c10*/  IADD3 R149, P1, R149, R2.reuse, RZ ;  /* 0x0000000295957210 */ /* 0x080fe40007f3e0ff */
[----:B------:R-:W-:-:S03]  /*33c20*/  IADD3 R7, P2, R7, R2, RZ ;  /* 0x0000000207077210 */ /* 0x000fc60007f5e0ff */
[----:B-1----:R-:W-:Y:S02]  /*33c30*/  IMAD.MOV.U32 R8, RZ, RZ, R149 ;  /* 0x000000ffff087224 */ /* 0x002fe400078e0095 */
[--C-:B--2---:R-:W-:Y:S01]  /*33c40*/  IMAD.X R150, R150, 0x1, R0.reuse, P1 ;  /* 0x0000000196967824 */ /* 0x104fe200008e0600 */
[----:B------:R1:W-:Y:S01]  /*33c50*/  STL [R1+0xbd4], R149 ;  /* 0x000bd49501007387 */ /* 0x0003e20000100800 */
[----:B------:R-:W-:Y:S02]  /*33c60*/  IMAD.X R147, R147, 0x1, R0, P2 ;  /* 0x0000000193937824 */ /* 0x000fe400010e0600 */
[----:B------:R-:W-:Y:S01]  /*33c70*/  IMAD.MOV.U32 R9, RZ, RZ, R150 ;  /* 0x000000ffff097224 */ /* 0x000fe200078e0096 */
[----:B------:R-:W-:Y:S04]  /*33c80*/  STL [R1+0xbd0], R150 ;  /* 0x000bd09601007387 */ /* 0x000fe80000100800 */
[----:B------:R2:W-:Y:S04]  /*33c90*/  STL [R1+0xc14], R7 ;  /* 0x000c140701007387 */ /* 0x0005e80000100800 */
[----:B------:R2:W-:Y:S04]  /*33ca0*/  LDGSTS.E [R5+0x7900], desc[UR60][R8.64], P0 ;  /* 0x0790000008057fae */ /* 0x0005e8000812187c */
[----:B------:R2:W-:Y:S04]  /*33cb0*/  STL [R1+0xc10], R147 ;  /* 0x000c109301007387 */ /* 0x0005e80000100800 */
[----:B-1----:R-:W4:Y:S01]  /*33cc0*/  LDL.LU R149, [R1+0x4d8] ;  /* 0x0004d80001957983 */ /* 0x002f220000300800 */
[----:B--2---:R-:W-:-:S03]  /*33cd0*/  IMAD.MOV.U32 R8, RZ, RZ, R7 ;  /* 0x000000ffff087224 */ /* 0x004fc600078e0007 */
[----:B------:R-:W2:Y:S01]  /*33ce0*/  LDL.LU R7, [R1+0x4dc] ;  /* 0x0004dc0001077983 */ /* 0x000ea20000300800 */
[----:B------:R-:W-:-:S03]  /*33cf0*/  MOV R9, R147 ;  /* 0x0000009300097202 */ /* 0x000fc60000000f00 */
[----:B------:R-:W2:Y:S04]  /*33d00*/  LDL.LU R150, [R1+0x518] ;  /* 0x0005180001967983 */ /* 0x000ea80000300800 */
[----:B------:R-:W2:Y:S04]  /*33d10*/  LDL.LU R147, [R1+0x51c] ;  /* 0x00051c0001937983 */ /* 0x000ea80000300800 */
[----:B------:R1:W-:Y:S02]  /*33d20*/  LDGSTS.E [R5+0x7d00], desc[UR60][R8.64], P0 ;  /* 0x07d0000008057fae */ /* 0x0003e4000812187c */
[----:B-1----:R-:W-:-:S05]  /*33d30*/  LOP3.LUT R5, R11, 0x30, RZ, 0x3c, !PT ;  /* 0x000000300b057812 */ /* 0x002fca00078e3cff */
[----:B------:R-:W-:Y:S01]  /*33d40*/  VIADD R5, R5, UR5 ;  /* 0x0000000505057c36 */ /* 0x000fe20008000000 */
[----:B------:R-:W-:-:S05]  /*33d50*/  IADD3 R6, P1, R6, R2, RZ ;  /* 0x0000000206067210 */ /* 0x000fca0007f3e0ff */
[----:B------:R1:W-:Y:S01]  /*33d60*/  STL [R1+0x45c], R6 ;  /* 0x00045c0601007387 */ /* 0x0003e20000100800 */
[----:B------:R-:W-:Y:S01]  /*33d70*/  IMAD.MOV.U32 R8, RZ, RZ, R6 ;  /* 0x000000ffff087224 */ /* 0x000fe200078e0006 */
[----:B---3--:R-:W-:-:S05]  /*33d80*/  IADD3 R12, P2, R12, R2, RZ ;  /* 0x000000020c0c7210 */ /* 0x008fca0007f5e0ff */
        /* <DEDUP_REMOVED lines=15> */
[----:B------:R-:W-:Y:S01]  /*33e80*/  IMAD.X R149, R149, 0x1, R0, P1 ;  /* 0x0000000195957824 */ /* 0x000fe200008e0600 */
[----:B------:R-:W-:Y:S01]  /*33e90*/  IADD3 R147, P2, R147, R2, RZ ;  /* 0x0000000293937210 */ /* 0x000fe20007f5e0ff */
[----:B------:R2:W-:Y:S01]  /*33ea0*/  STL [R1+0x4dc], R7 ;  /* 0x0004dc0701007387 */ /* 0x0005e20000100800 */
[----:B-1----:R-:W-:Y:S02]  /*33eb0*/  IMAD.MOV.U32 R8, RZ, RZ, R7 ;  /* 0x000000ffff087224 */ /* 0x002fe400078e0007 */
[----:B------:R-:W-:Y:S01]  /*33ec0*/  IADD3.X R150, R150, R0, RZ, P2, !PT ;  /* 0x0000000096967210 */ /* 0x000fe200017fe4ff */
        /* <DEDUP_REMOVED lines=15> */
[----:B-1----:R-:W-:Y:S02]  /*33fc0*/  IMAD.MOV.U32 R8, RZ, RZ, R6 ;  /* 0x000000ffff087224 */ /* 0x002fe400078e0006 */
        /* <DEDUP_REMOVED lines=9> */
[----:B----4-:R-:W-:-:S03]  /*34060*/  MOV R8, R148 ;  /* 0x0000009400087202 */ /* 0x010fc60000000f00 */
[----:B------:R-:W4:Y:S01]  /*34070*/  LDL.LU R148, [R1+0x658] ;  /* 0x0006580001947983 */ /* 0x000f220000300800 */
[----:B------:R-:W-:-:S03]  /*34080*/  IMAD.MOV.U32 R9, RZ, RZ, R151 ;  /* 0x000000ffff097224 */ /* 0x000fc600078e0097 */
[----:B------:R-:W4:Y:S04]  /*34090*/  LDL.LU R151, [R1+0x698] ;  /* 0x0006980001977983 */ /* 0x000f280000300800 */
[----:B------:R1:W-:Y:S01]  /*340a0*/  LDGSTS.E [R5+0x1580], desc[UR60][R8.64], P0 ;  /* 0x0158000008057fae */ /* 0x0003e2000812187c */
[----:B--2---:R-:W-:-:S05]  /*340b0*/  IADD3 R7, P1, R7, R2, RZ ;  /* 0x0000000207077210 */ /* 0x004fca0007f3e0ff */
[----:B------:R2:W-:Y:S01]  /*340c0*/  STL [R1+0x5dc], R7 ;  /* 0x0005dc0701007387 */ /* 0x0005e20000100800 */
[----:B-1----:R-:W-:Y:S01]  /*340d0*/  IMAD.MOV.U32 R8, RZ, RZ, R7 ;  /* 0x000000ffff087224 */ /* 0x002fe200078e0007 */
[----:B------:R-:W-:Y:S01]  /*340e0*/  IADD3 R149, P2, R149, R2, RZ ;  /* 0x0000000295957210 */ /* 0x000fe20007f5e0ff */
[----:B------:R-:W-:-:S04]  /*340f0*/  IMAD.X R147, R147, 0x1, R0, P1 ;  /* 0x0000000193937824 */ /* 0x000fc800008e0600 */
[----:B------:R-:W-:Y:S01]  /*34100*/  IMAD.X R150, R150, 0x1, R0, P2 ;  /* 0x0000000196967824 */ /* 0x000fe200010e0600 */
        /* <DEDUP_REMOVED lines=16> */
[----:B----4-:R-:W-:-:S03]  /*34210*/  IMAD.X R148, R148, 0x1, R0, P1 ;  /* 0x0000000194947824 */ /* 0x010fc600008e0600 */
[----:B------:R-:W-:Y:S02]  /*34220*/  IADD3.X R151, R151, R0, RZ, P2, !PT ;  /* 0x0000000097977210 */ /* 0x000fe400017fe4ff */
        /* <DEDUP_REMOVED lines=25> */
[----:B------:R-:W-:-:S03]  /*343c0*/  MOV R8, R147 ;  /* 0x0000009300087202 */ /* 0x000fc60000000f00 */
        /* <DEDUP_REMOVED lines=26> */
[----:B------:R-:W-:-:S03]  /*34570*/  IMAD.X R147, R147, 0x1, R0, P1 ;  /* 0x0000000193937824 */ /* 0x000fc600008e0600 */
[----:B------:R-:W-:Y:S02]  /*34580*/  IADD3.X R150, R150, R0, RZ, P2, !PT ;  /* 0x0000000096967210 */ /* 0x000fe400017fe4ff */
        /* <DEDUP_REMOVED lines=103> */
[----:B------:R-:W-:Y:S01]  /*34c00*/  STL [R1+0xadc], R7 ;  /* 0x000adc0701007387 */ /* 0x000fe20000100800 */
[----:B-1----:R-:W-:Y:S01]  /*34c10*/  IMAD.MOV.U32 R8, RZ, RZ, R7 ;  /* 0x000000ffff087224 */ /* 0x002fe200078e0007 */
[----:B------:R-:W-:Y:S01]  /*34c20*/  IADD3 R147, P2, R147, R2, RZ ;  /* 0x0000000293937210 */ /* 0x000fe20007f5e0ff */
[----:B------:R-:W-:-:S03]  /*34c30*/  IMAD.X R149, R149, 0x1, R0, P1 ;  /* 0x0000000195957824 */ /* 0x000fc600008e0600 */
[----:B------:R-:W-:Y:S02]  /*34c40*/  IADD3.X R150, R150, R0, RZ, P2, !PT ;  /* 0x0000000096967210 */ /* 0x000fe400017fe4ff */
[----:B------:R1:W-:Y:S01]  /*34c50*/  STL [R1+0xad8], R149 ;  /* 0x000ad89501007387 */ /* 0x0003e20000100800 */
[----:B------:R-:W-:-:S03]  /*34c60*/  IMAD.MOV.U32 R9, RZ, RZ, R149 ;  /* 0x000000ffff097224 */ /* 0x000fc600078e0095 */
[----:B------:R-:W-:Y:S04]  /*34c70*/  STL [R1+0xb1c], R147 ;  /* 0x000b1c9301007387 */ /* 0x000fe80000100800 */
[----:B------:R2:W-:Y:S04]  /*34c80*/  LDGSTS.E [R5+0x6980], desc[UR60][R8.64], P0 ;  /* 0x0698000008057fae */ /* 0x0005e8000812187c */
[----:B-1----:R-:W4:Y:S04]  /*34c90*/  LDL.LU R149, [R1+0xbdc] ;  /* 0x000bdc0001957983 */ /* 0x002f280000300800 */
[----:B------:R1:W-:Y:S04]  /*34ca0*/  STL [R1+0xb18], R150 ;  /* 0x000b189601007387 */ /* 0x0003e80000100800 */
[----:B------:R-:W4:Y:S01]  /*34cb0*/  LDL.LU R7, [R1+0xc1c] ;  /* 0x000c1c0001077983 */ /* 0x000f220000300800 */
[----:B--2---:R-:W-:-:S02]  /*34cc0*/  IMAD.MOV.U32 R9, RZ, RZ, R150 ;  /* 0x000000ffff097224 */ /* 0x004fc400078e0096 */
[----:B------:R-:W-:Y:S01]  /*34cd0*/  IMAD.MOV.U32 R8, RZ, RZ, R147 ;  /* 0x000000ffff087224 */ /* 0x000fe200078e0093 */
[----:B-1----:R-:W2:Y:S04]  /*34ce0*/  LDL.LU R150, [R1+0xbd8] ;  /* 0x000bd80001967983 */ /* 0x002ea80000300800 */
        /* <DEDUP_REMOVED lines=38> */
[----:B-1----:R-:W-:-:S04]  /*34f50*/  LOP3.LUT R5, R11, 0x40, RZ, 0x3c, !PT ;  /* 0x000000400b057812 */ /* 0x002fc800078e3cff */
[----:B------:R-:W-:Y:S02]  /*34f60*/  IADD3 R5, R5, UR5, RZ ;  /* 0x0000000505057c10 */ /* 0x000fe4000fffe0ff */
        /* <DEDUP_REMOVED lines=23> */
[----:B------:R-:W-:Y:S01]  /*350e0*/  MOV R9, R149 ;  /* 0x0000009500097202 */ /* 0x000fe20000000f00 */
[----:B------:R-:W-:Y:S01]  /*350f0*/  IMAD.X R150, R150, 0x1, R0, P2 ;  /* 0x0000000196967824 */ /* 0x000fe200010e0600 */
        /* <DEDUP_REMOVED lines=32> */
[----:B------:R-:W-:Y:S02]  /*35300*/  IADD3 R149, P2, R149, R2, RZ ;  /* 0x0000000295957210 */ /* 0x000fe40007f5e0ff */
        /* <DEDUP_REMOVED lines=177> */
[----:B------:R-:W-:Y:S01]  /*35e20*/  STL [R1+0xae4], R7 ;  /* 0x000ae40701007387 */ /* 0x000fe20000100800 */
[----:B-1----:R-:W-:Y:S01]  /*35e30*/  IMAD.MOV.U32 R8, RZ, RZ, R7 ;  /* 0x000000ffff087224 */ /* 0x002fe200078e0007 */
[----:B------:R-:W-:Y:S01]  /*35e40*/  IADD3 R147, P2, R147, R2, RZ ;  /* 0x0000000293937210 */ /* 0x000fe20007f5e0ff */
[----:B------:R-:W-:-:S04]  /*35e50*/  IMAD.X R149, R149, 0x1, R0, P1 ;  /* 0x0000000195957824 */ /* 0x000fc800008e0600 */
[----:B------:R-:W-:Y:S01]  /*35e60*/  IMAD.X R150, R150, 0x1, R0, P2 ;  /* 0x0000000196967824 */ /* 0x000fe200010e0600 */
[----:B------:R1:W-:Y:S01]  /*35e70*/  STL [R1+0xae0], R149 ;  /* 0x000ae09501007387 */ /* 0x0003e20000100800 */
[----:B------:R-:W-:-:S03]  /*35e80*/  IMAD.MOV.U32 R9, RZ, RZ, R149 ;  /* 0x000000ffff097224 */ /* 0x000fc600078e0095 */
[----:B------:R-:W-:Y:S04]  /*35e90*/  STL [R1+0xb24], R147 ;  /* 0x000b249301007387 */ /* 0x000fe80000100800 */
[----:B------:R2:W-:Y:S04]  /*35ea0*/  LDGSTS.E [R5+0x6a00], desc[UR60][R8.64], P0 ;  /* 0x06a0000008057fae */ /* 0x0005e8000812187c */
[----:B-1----:R-:W4:Y:S04]  /*35eb0*/  LDL.LU R149, [R1+0xbe4] ;  /* 0x000be40001957983 */ /* 0x002f280000300800 */
[----:B------:R1:W-:Y:S04]  /*35ec0*/  STL [R1+0xb20], R150 ;  /* 0x000b209601007387 */ /* 0x0003e80000100800 */
[----:B------:R-:W4:Y:S01]  /*35ed0*/  LDL.LU R7, [R1+0xc24] ;  /* 0x000c240001077983 */ /* 0x000f220000300800 */
[----:B--2---:R-:W-:Y:S01]  /*35ee0*/  IMAD.MOV.U32 R9, RZ, RZ, R150 ;  /* 0x000000ffff097224 */ /* 0x004fe200078e0096 */
[----:B------:R-:W-:-:S02]  /*35ef0*/  MOV R8, R147 ;  /* 0x0000009300087202 */ /* 0x000fc40000000f00 */
[----:B-1----:R-:W2:Y:S04]  /*35f00*/  LDL.LU R150, [R1+0xbe0] ;  /* 0x000be00001967983 */ /* 0x002ea80000300800 */
        /* <DEDUP_REMOVED lines=20> */
[-C--:B------:R-:W-:Y:S02]  /*36050*/  IADD3 R149, P1, R149, R2.reuse, RZ ;  /* 0x0000000295957210 */ /* 0x080fe40007f3e0ff */
[----:B------:R-:W-:-:S03]  /*36060*/  IADD3 R7, P2, R7, R2, RZ ;  /* 0x0000000207077210 */ /* 0x000fc60007f5e0ff */
[----:B-1----:R-:W-:Y:S01]  /*36070*/  IMAD.MOV.U32 R8, RZ, RZ, R149 ;  /* 0x000000ffff087224 */ /* 0x002fe200078e0095 */
[----:B--2---:R-:W-:Y:S01]  /*36080*/  IADD3.X R150, R150, R0, RZ, P1, !PT ;  /* 0x0000000096967210 */ /* 0x004fe20000ffe4ff */
[----:B------:R1:W-:Y:S01]  /*36090*/  STL [R1+0xbe4], R149 ;  /* 0x000be49501007387 */ /* 0x0003e20000100800 */
[----:B------:R-:W-:-:S03]  /*360a0*/  IMAD.X R147, R147, 0x1, R0, P2 ;  /* 0x0000000193937824 */ /* 0x000fc600010e0600 */
[----:B------:R-:W-:Y:S01]  /*360b0*/  IMAD.MOV.U32 R9, RZ, RZ, R150 ;  /* 0x000000ffff097224 */ /* 0x000fe200078e0096 */
[----:B------:R-:W-:Y:S04]  /*360c0*/  STL [R1+0xbe0], R150 ;  /* 0x000be09601007387 */ /* 0x000fe80000100800 */
[----:B------:R2:W-:Y:S04]  /*360d0*/  STL [R1+0xc24], R7 ;  /* 0x000c240701007387 */ /* 0x0005e80000100800 */
[----:B------:R2:W-:Y:S04]  /*360e0*/  LDGSTS.E [R5+0x7a00], desc[UR60][R8.64], P0 ;  /* 0x07a0000008057fae */ /* 0x0005e8000812187c */
[----:B------:R2:W-:Y:S04]  /*360f0*/  STL [R1+0xc20], R147 ;  /* 0x000c209301007387 */ /* 0x0005e80000100800 */
[----:B-1----:R-:W3:Y:S01]  /*36100*/  LDL.LU R149, [R1+0x4e8] ;  /* 0x0004e80001957983 */ /* 0x002ee20000300800 */
        /* <DEDUP_REMOVED lines=11> */
[----:B------:R-:W-:-:S05]  /*361c0*/  IADD3 R12, P2, R12, R2, RZ ;  /* 0x000000020c0c7210 */ /* 0x000fca0007f5e0ff */
[----:B------:R-:W-:Y:S01]  /*361d0*/  STL [R1+0x4ac], R12 ;  /* 0x0004ac0c01007387 */ /* 0x000fe20000100800 */
[----:B---3--:R-:W-:-:S04]  /*361e0*/  IMAD.X R148, R148, 0x1, R0, P1 ;  /* 0x0000000194947824 */ /* 0x008fc800008e0600 */
[----:B------:R-:W-:Y:S01]  /*361f0*/  IMAD.MOV.U32 R9, RZ, RZ, R148 ;  /* 0x000000ffff097224 */ /* 0x000fe200078e0094 */
[----:B------:R3:W-:Y:S01]  /*36200*/  STL [R1+0x468], R148 ;  /* 0x0004689401007387 */ /* 0x0007e20000100800 */
[----:B------:R-:W-:-:S03]  /*36210*/  IADD3.X R151, R151, R0, RZ, P2, !PT ;  /* 0x0000000097977210 */ /* 0x000fc600017fe4ff */
        /* <DEDUP_REMOVED lines=88> */
[----:B------:R-:W-:-:S03]  /*367a0*/  MOV R9, R149 ;  /* 0x0000009500097202 */ /* 0x000fc60000000f00 */
        /* <DEDUP_REMOVED lines=143> */
[----:B------:R-:W-:-:S03]  /*370a0*/  MOV R9, R149 ;  /* 0x0000009500097202 */ /* 0x000fc60000000f00 */
        /* <DEDUP_REMOVED lines=70> */
[----:B-1----:R-:W-:Y:S01]  /*37510*/  MOV R8, R7 ;  /* 0x0000000700087202 */ /* 0x002fe20000000f00 */
[----:B------:R-:W-:Y:S02]  /*37520*/  IMAD.MOV.U32 R9, RZ, RZ, R149 ;  /* 0x000000ffff097224 */ /* 0x000fe400078e0095 */
        /* <DEDUP_REMOVED lines=66> */
[----:B--2---:R-:W-:-:S04]  /*37950*/  IADD3 R7, P1, R7, R2, RZ ;  /* 0x0000000207077210 */ /* 0x004fc80007f3e0ff */
[----:B-1----:R-:W-:Y:S01]  /*37960*/  MOV R8, R7 ;  /* 0x0000000700087202 */ /* 0x002fe20000000f00 */
[----:B------:R1:W-:Y:S01]  /*37970*/  STL [R1+0x6f4], R7 ;  /* 0x0006f40701007387 */ /* 0x0003e20000100800 */
[----:B------:R-:W-:Y:S01]  /*37980*/  IADD3 R147, P2, R147, R2, RZ ;  /* 0x0000000293937210 */ /* 0x000fe20007f5e0ff */
[----:B------:R-:W-:-:S04]  /*37990*/  IMAD.X R149, R149, 0x1, R0, P1 ;  /* 0x0000000195957824 */ /* 0x000fc800008e0600 */
[----:B------:R-:W-:Y:S01]  /*379a0*/  IMAD.X R150, R150, 0x1, R0, P2 ;  /* 0x0000000196967824 */ /* 0x000fe200010e0600 */
[----:B------:R2:W-:Y:S01]  /*379b0*/  STL [R1+0x6f0], R149 ;  /* 0x0006f09501007387 */ /* 0x0005e20000100800 */
[----:B------:R-:W-:-:S03]  /*379c0*/  IMAD.MOV.U32 R9, RZ, RZ, R149 ;  /* 0x000000ffff097224 */ /* 0x000fc600078e0095 */
[----:B------:R2:W-:Y:S04]  /*379d0*/  STL [R1+0x734], R147 ;  /* 0x0007349301007387 */ /* 0x0005e80000100800 */
[----:B-1----:R-:W4:Y:S04]  /*379e0*/  LDL.LU R7, [R1+0x7f4] ;  /* 0x0007f40001077983 */ /* 0x002f280000300800 */
[----:B------:R1:W-:Y:S04]  /*379f0*/  STL [R1+0x730], R150 ;  /* 0x0007309601007387 */ /* 0x0003e80000100800 */
[----:B------:R1:W-:Y:S04]  /*37a00*/  LDGSTS.E [R5+0x2b00], desc[UR60][R8.64], P0 ;  /* 0x02b0000008057fae */ /* 0x0003e8000812187c */
[----:B--2---:R-:W2:Y:S01]  /*37a10*/  LDL.LU R149, [R1+0x834] ;  /* 0x0008340001957983 */ /* 0x004ea20000300800 */
[----:B-1----:R-:W-:-:S03]  /*37a20*/  IMAD.MOV.U32 R8, RZ, RZ, R147 ;  /* 0x000000ffff087224 */ /* 0x002fc600078e0093 */
        /* <DEDUP_REMOVED lines=22> */
[----:B------:R-:W-:-:S05]  /*37b90*/  IADD3 R7, P1, R7, R2, RZ ;  /* 0x0000000207077210 */ /* 0x000fca0007f3e0ff */
[----:B------:R2:W-:Y:S01]  /*37ba0*/  STL [R1+0x7f4], R7 ;  /* 0x0007f40701007387 */ /* 0x0005e20000100800 */
[----:B-1----:R-:W-:Y:S01]  /*37bb0*/  IMAD.MOV.U32 R8, RZ, RZ, R7 ;  /* 0x000000ffff087224 */ /* 0x002fe200078e0007 */
[----:B--2---:R-:W-:Y:S01]  /*37bc0*/  IADD3 R149, P2, R149, R2, RZ ;  /* 0x0000000295957210 */ /* 0x004fe20007f5e0ff */
[----:B------:R-:W-:-:S04]  /*37bd0*/  IMAD.X R147, R147, 0x1, R0, P1 ;  /* 0x0000000193937824 */ /* 0x000fc800008e0600 */
        /* <DEDUP_REMOVED lines=8> */
[----:B--2---:R-:W-:-:S03]  /*37c60*/  IMAD.MOV.U32 R8, RZ, RZ, R149 ;  /* 0x000000ffff087224 */ /* 0x004fc600078e0095 */
        /* <DEDUP_REMOVED lines=22> */
[----:B------:R-:W-:-:S04]  /*37dd0*/  IADD3 R7, P1, R7, R2, RZ ;  /* 0x0000000207077210 */ /* 0x000fc80007f3e0ff */
[----:B-1----:R-:W-:Y:S01]  /*37de0*/  MOV R8, R7 ;  /* 0x0000000700087202 */ /* 0x002fe20000000f00 */
[----:B------:R1:W-:Y:S01]  /*37df0*/  STL [R1+0x8f4], R7 ;  /* 0x0008f40701007387 */ /* 0x0003e20000100800 */
[----:B------:R-:W-:Y:S01]  /*37e00*/  IADD3 R147, P2, R147, R2, RZ ;  /* 0x0000000293937210 */ /* 0x000fe20007f5e0ff */
[----:B--2---:R-:W-:-:S04]  /*37e10*/  IMAD.X R149, R149, 0x1, R0, P1 ;  /* 0x0000000195957824 */ /* 0x004fc800008e0600 */
        /* <DEDUP_REMOVED lines=69> */
[----:B------:R-:W-:Y:S01]  /*38270*/  STL [R1+0xaf4], R7 ;  /* 0x000af40701007387 */ /* 0x000fe20000100800 */
[----:B------:R-:W-:Y:S01]  /*38280*/  IADD3 R147, P2, R147, R2, RZ ;  /* 0x0000000293937210 */ /* 0x000fe20007f5e0ff */
[----:B--2---:R-:W-:-:S04]  /*38290*/  IMAD.X R149, R149, 0x1, R0, P1 ;  /* 0x0000000195957824 */ /* 0x004fc800008e0600 */
        /* <DEDUP_REMOVED lines=34> */
[----:B--2---:R-:W-:Y:S01]  /*384c0*/  IMAD.X R150, R150, 0x1, R0, P1 ;  /* 0x0000000196967824 */ /* 0x004fe200008e0600 */
[----:B------:R-:W-:Y:S03]  /*384d0*/  STL [R1+0xbf4], R149 ;  /* 0x000bf49501007387 */ /* 0x000fe60000100800 */
[----:B------:R-:W-:Y:S02]  /*384e0*/  IMAD.MOV.U32 R9, RZ, RZ, R150 ;  /* 0x000000ffff097224 */ /* 0x000fe400078e0096 */
[----:B------:R-:W-:Y:S01]  /*384f0*/  IMAD.X R147, R147, 0x1, R0, P2 ;  /* 0x0000000193937824 */ /* 0x000fe200010e0600 */
[----:B------:R-:W-:Y:S04]  /*38500*/  STL [R1+0xbf0], R150 ;  /* 0x000bf09601007387 */ /* 0x000fe80000100800 */
[----:B------:R-:W-:Y:S04]  /*38510*/  STL [R1+0xc34], R7 ;  /* 0x000c340701007387 */ /* 0x000fe80000100800 */
[----:B------:R1:W-:Y:S04]  /*38520*/  LDGSTS.E [R5+0x7b00], desc[UR60][R8.64], P0 ;  /* 0x07b0000008057fae */ /* 0x0003e8000812187c */
[----:B------:R2:W-:Y:S01]  /*38530*/  STL [R1+0xc30], R147 ;  /* 0x000c309301007387 */ /* 0x0005e20000100800 */
[----:B-1----:R-:W-:-:S02]  /*38540*/  IMAD.MOV.U32 R8, RZ, RZ, R7 ;  /* 0x000000ffff087224 */ /* 0x002fc400078e0007 */
[----:B------:R-:W-:Y:S02]  /*38550*/  IMAD.MOV.U32 R9, RZ, RZ, R147 ;  /* 0x000000ffff097224 */ /* 0x000fe400078e0093 */
[----:B--2---:R-:W2:Y:S04]  /*38560*/  LDL.LU R147, [R1+0x4f8] ;  /* 0x0004f80001937983 */ /* 0x004ea80000300800 */
[----:B------:R-:W2:Y:S04]  /*38570*/  LDL.LU R7, [R1+0x4fc] ;  /* 0x0004fc0001077983 */ /* 0x000ea80000300800 */
[----:B------:R1:W-:Y:S04]  /*38580*/  LDGSTS.E [R5+0x7f00], desc[UR60][R8.64], P0 ;  /* 0x07f0000008057fae */ /* 0x0003e8000812187c */
[----:B------:R-:W2:Y:S04]  /*38590*/  LDL.LU R150, [R1+0x538] ;  /* 0x0005380001967983 */ /* 0x000ea80000300800 */
[----:B------:R-:W2:Y:S01]  /*385a0*/  LDL.LU R149, [R1+0x53c] ;  /* 0x00053c0001957983 */ /* 0x000ea20000300800 */
[----:B-1----:R-:W-:-:S05]  /*385b0*/  LOP3.LUT R5, R11, 0x70, RZ, 0x3c, !PT ;  /* 0x000000700b057812 */ /* 0x002fca00078e3cff */
[----:B------:R-:W-:Y:S01]  /*385c0*/  VIADD R5, R5, UR5 ;  /* 0x0000000505057c36 */ /* 0x000fe20008000000 */
[----:B---3--:R-:W-:-:S05]  /*385d0*/  IADD3 R6, P1, R6, R2, RZ ;  /* 0x0000000206067210 */ /* 0x008fca0007f3e0ff */
[----:B------:R1:W-:Y:S01]  /*385e0*/  STL [R1+0x47c], R6 ;  /* 0x00047c0601007387 */ /* 0x0003e20000100800 */
[----:B------:R-:W-:Y:S01]  /*385f0*/  IMAD.MOV.U32 R8, RZ, RZ, R6 ;  /* 0x000000ffff087224 */ /* 0x000fe200078e0006 */
[----:B------:R-:W-:-:S05]  /*38600*/  IADD3 R12, P2, R12, R2, RZ ;  /* 0x000000020c0c7210 */ /* 0x000fca0007f5e0ff */
[----:B------:R-:W-:Y:S01]  /*38610*/  STL [R1+0x4bc], R12 ;  /* 0x0004bc0c01007387 */ /* 0x000fe20000100800 */
[----:B----4-:R-:W-:Y:S01]  /*38620*/  IADD3.X R148, R148, R0, RZ, P1, !PT ;  /* 0x0000000094947210 */ /* 0x010fe20000ffe4ff */
[----:B------:R-:W-:-:S04]  /*38630*/  IMAD.X R151, R151, 0x1, R0, P2 ;  /* 0x0000000197977824 */ /* 0x000fc800010e0600 */
[----:B------:R3:W-:Y:S01]  /*38640*/  STL [R1+0x478], R148 ;  /* 0x0004789401007387 */ /* 0x0007e20000100800 */
[----:B------:R-:W-:-:S03]  /*38650*/  IMAD.MOV.U32 R9, RZ, RZ, R148 ;  /* 0x000000ffff097224 */ /* 0x000fc600078e0094 */
        /* <DEDUP_REMOVED lines=11> */
[----:B------:R2:W-:Y:S01]  /*38710*/  STL [R1+0x4fc], R7 ;  /* 0x0004fc0701007387 */ /* 0x0005e20000100800 */
[----:B-1----:R-:W-:Y:S02]  /*38720*/  IMAD.MOV.U32 R8, RZ, RZ, R7 ;  /* 0x000000ffff087224 */ /* 0x002fe400078e0007 */
[----:B------:R-:W-:Y:S01]  /*38730*/  IMAD.MOV.U32 R9, RZ, RZ, R147 ;  /* 0x000000ffff097224 */ /* 0x000fe200078e0093 */
[----:B------:R-:W-:Y:S01]  /*38740*/  IADD3 R149, P2, R149, R2, RZ ;  /* 0x0000000295957210 */ /* 0x000fe20007f5e0ff */
[----:B------:R1:W-:Y:S03]  /*38750*/  STL [R1+0x4f8], R147 ;  /* 0x0004f89301007387 */ /* 0x0003e60000100800 */
[----:B------:R-:W-:Y:S01]  /*38760*/  IADD3.X R150, R150, R0, RZ, P2, !PT ;  /* 0x0000000096967210 */ /* 0x000fe200017fe4ff */
[----:B------:R1:W-:Y:S04]  /*38770*/  STL [R1+0x53c], R149 ;  /* 0x00053c9501007387 */ /* 0x0003e80000100800 */
[----:B--2---:R-:W2:Y:S04]  /*38780*/  LDL.LU R7, [R1+0x5fc] ;  /* 0x0005fc0001077983 */ /* 0x004ea80000300800 */
[----:B------:R1:W-:Y:S04]  /*38790*/  LDGSTS.E [R5+0xb80], desc[UR60][R8.64], P0 ;  /* 0x00b8000008057fae */ /* 0x0003e8000812187c */
[----:B------:R1:W-:Y:S04]  /*387a0*/  STL [R1+0x538], R150 ;  /* 0x0005389601007387 */ /* 0x0003e80000100800 */
[----:B-1----:R-:W2:Y:S01]  /*387b0*/  LDL.LU R147, [R1+0x63c] ;  /* 0x00063c0001937983 */ /* 0x002ea20000300800 */
[----:B------:R-:W-:-:S02]  /*387c0*/  IMAD.MOV.U32 R8, RZ, RZ, R149 ;  /* 0x000000ffff087224 */ /* 0x000fc400078e0095 */
[----:B------:R-:W-:Y:S01]  /*387d0*/  IMAD.MOV.U32 R9, RZ, RZ, R150 ;  /* 0x000000ffff097224 */ /* 0x000fe200078e0096 */
[----:B------:R-:W2:Y:S04]  /*387e0*/  LDL.LU R149, [R1+0x5f8] ;  /* 0x0005f80001957983 */ /* 0x000ea80000300800 */
[----:B------:R-:W2:Y:S04]  /*387f0*/  LDL.LU R150, [R1+0x638] ;  /* 0x0006380001967983 */ /* 0x000ea80000300800 */
[----:B------:R1:W-:Y:S01]  /*38800*/  LDGSTS.E [R5+0xf80], desc[UR60][R8.64], P0 ;  /* 0x00f8000008057fae */ /* 0x0003e2000812187c */
[----:B----4-:R-:W-:-:S02]  /*38810*/  IADD3 R6, P1, R6, R2, RZ ;  /* 0x0000000206067210 */ /* 0x010fc40007f3e0ff */
[----:B---3--:R-:W-:-:S03]  /*38820*/  IADD3 R148, P2, R148, R2, RZ ;  /* 0x0000000294947210 */ /* 0x008fc60007f5e0ff */
[----:B------:R3:W-:Y:S01]  /*38830*/  STL [R1+0x57c], R6 ;  /* 0x00057c0601007387 */ /* 0x0007e20000100800 */
[----:B-1----:R-:W-:Y:S02]  /*38840*/  IMAD.MOV.U32 R8, RZ, RZ, R6 ;  /* 0x000000ffff087224 */ /* 0x002fe400078e0006 */
[--C-:B------:R-:W-:Y:S02]  /*38850*/  IMAD.X R12, R12, 0x1, R0.reuse, P1 ;  /* 0x000000010c0c7824 */ /* 0x100fe400008e0600 */
[----:B------:R-:W-:-:S03]  /*38860*/  IMAD.X R151, R151, 0x1, R0, P2 ;  /* 0x0000000197977824 */ /* 0x000fc600010e0600 */
[----:B------:R1:W-:Y:S01]  /*38870*/  STL [R1+0x578], R12 ;  /* 0x0005780c01007387 */ /* 0x0003e20000100800 */
[----:B------:R-:W-:-:S03]  /*38880*/  MOV R9, R12 ;  /* 0x0000000c00097202 */ /* 0x000fc60000000f00 */
        /* <DEDUP_REMOVED lines=15> */
[----:B------:R-:W-:Y:S01]  /*38980*/  IMAD.MOV.U32 R9, RZ, RZ, R149 ;  /* 0x000000ffff097224 */ /* 0x000fe200078e0095 */
[----:B------:R1:W-:Y:S01]  /*38990*/  STL [R1+0x5f8], R149 ;  /* 0x0005f89501007387 */ /* 0x0003e20000100800 */
[----:B------:R-:W-:-:S03]  /*389a0*/  IMAD.X R150, R150, 0x1, R0, P2 ;  /* 0x0000000196967824 */ /* 0x000fc600010e0600 */
[----:B------:R1:W-:Y:S04]  /*389b0*/  STL [R1+0x63c], R147 ;  /* 0x00063c9301007387 */ /* 0x0003e80000100800 */
[----:B--2---:R-:W2:Y:S04]  /*389c0*/  LDL.LU R7, [R1+0x6fc] ;  /* 0x0006fc0001077983 */ /* 0x004ea80000300800 */
[----:B------:R1:W-:Y:S04]  /*389d0*/  LDGSTS.E [R5+0x1b80], desc[UR60][R8.64], P0 ;  /* 0x01b8000008057fae */ /* 0x0003e8000812187c */
[----:B------:R1:W-:Y:S04]  /*389e0*/  STL [R1+0x638], R150 ;  /* 0x0006389601007387 */ /* 0x0003e80000100800 */
[----:B-1----:R-:W2:Y:S01]  /*389f0*/  LDL.LU R149, [R1+0x73c] ;  /* 0x00073c0001957983 */ /* 0x002ea20000300800 */
[----:B------:R-:W-:Y:S01]  /*38a00*/  IMAD.MOV.U32 R8, RZ, RZ, R147 ;  /* 0x000000ffff087224 */ /* 0x000fe200078e0093 */
[----:B------:R-:W-:-:S02]  /*38a10*/  MOV R9, R150 ;  /* 0x0000009600097202 */ /* 0x000fc40000000f00 */
[----:B------:R-:W2:Y:S04]  /*38a20*/  LDL.LU R147, [R1+0x6f8] ;  /* 0x0006f80001937983 */ /* 0x000ea80000300800 */
        /* <DEDUP_REMOVED lines=26> */
[----:B------:R-:W-:Y:S01]  /*38bd0*/  IADD3.X R150, R150, R0, RZ, P2, !PT ;  /* 0x0000000096967210 */ /* 0x000fe200017fe4ff */
[----:B------:R1:W-:Y:S04]  /*38be0*/  STL [R1+0x6f8], R147 ;  /* 0x0006f89301007387 */ /* 0x0003e80000100800 */
        /* <DEDUP_REMOVED lines=17> */
[----:B------:R-:W-:-:S03]  /*38d00*/  MOV R9, R12 ;  /* 0x0000000c00097202 */ /* 0x000fc60000000f00 */
[----:B------:R-:W-:Y:S04]  /*38d10*/  STL [R1+0x7bc], R148 ;  /* 0x0007bc9401007387 */ /* 0x000fe80000100800 */
        /* <DEDUP_REMOVED lines=17> */
[----:B------:R-:W-:Y:S04]  /*38e30*/  STL [R1+0x83c], R147 ;  /* 0x00083c9301007387 */ /* 0x000fe80000100800 */
        /* <DEDUP_REMOVED lines=28> */
[----:B-1----:R-:W-:Y:S01]  /*39000*/  IMAD.MOV.U32 R8, RZ, RZ, R7 ;  /* 0x000000ffff087224 */ /* 0x002fe200078e0007 */
[----:B------:R-:W-:Y:S01]  /*39010*/  IADD3 R149, P2, R149, R2, RZ ;  /* 0x0000000295957210 */ /* 0x000fe20007f5e0ff */
[----:B------:R-:W-:-:S04]  /*39020*/  IMAD.X R150, R150, 0x1, R0, P1 ;  /* 0x0000000196967824 */ /* 0x000fc800008e0600 */
[----:B------:R-:W-:Y:S01]  /*39030*/  IMAD.MOV.U32 R9, RZ, RZ, R150 ;  /* 0x000000ffff097224 */ /* 0x000fe200078e0096 */
[----:B------:R-:W-:Y:S01]  /*39040*/  IADD3.X R147, R147, R0, RZ, P2, !PT ;  /* 0x0000000093937210 */ /* 0x000fe200017fe4ff */
[----:B------:R-:W-:Y:S04]  /*39050*/  STL [R1+0x8fc], R7 ;  /* 0x0008fc0701007387 */ /* 0x000fe80000100800 */
[----:B------:R1:W-:Y:S04]  /*39060*/  LDGSTS.E [R5+0x4b80], desc[UR60][R8.64], P0 ;  /* 0x04b8000008057fae */ /* 0x0003e8000812187c */
[----:B------:R2:W-:Y:S04]  /*39070*/  STL [R1+0x8f8], R150 ;  /* 0x0008f89601007387 */ /* 0x0005e80000100800 */
[----:B------:R-:W-:Y:S01]  /*39080*/  STL [R1+0x93c], R149 ;  /* 0x00093c9501007387 */ /* 0x000fe20000100800 */
[----:B-1----:R-:W-:-:S02]  /*39090*/  IMAD.MOV.U32 R8, RZ, RZ, R149 ;  /* 0x000000ffff087224 */ /* 0x002fc400078e0095 */
[----:B------:R-:W-:Y:S01]  /*390a0*/  IMAD.MOV.U32 R9, RZ, RZ, R147 ;  /* 0x000000ffff097224 */ /* 0x000fe200078e0093 */
[----:B--2---:R-:W2:Y:S04]  /*390b0*/  LDL.LU R150, [R1+0x9fc] ;  /* 0x0009fc0001967983 */ /* 0x004ea80000300800 */
[----:B------:R1:W-:Y:S04]  /*390c0*/  LDGSTS.E [R5+0x4f80], desc[UR60][R8.64], P0 ;  /* 0x04f8000008057fae */ /* 0x0003e8000812187c */
[----:B------:R1:W-:Y:S04]  /*390d0*/  STL [R1+0x938], R147 ;  /* 0x0009389301007387 */ /* 0x0003e80000100800 */
[----:B------:R-:W2:Y:S04]  /*390e0*/  LDL.LU R7, [R1+0xa3c] ;  /* 0x000a3c0001077983 */ /* 0x000ea80000300800 */
[----:B-1----:R-:W5:Y:S04]  /*390f0*/  LDL.LU R147, [R1+0x154c] ;  /* 0x00154c0001937983 */ /* 0x002f680000300800 */
[----:B------:R-:W2:Y:S01]  /*39100*/  LDL.LU R149, [R1+0xa38] ;  /* 0x000a380001957983 */ /* 0x000ea20000300800 */
[----:B---3--:R-:W-:-:S05]  /*39110*/  IADD3 R6, P1, R6, R2, RZ ;  /* 0x0000000206067210 */ /* 0x008fca0007f3e0ff */
[----:B------:R-:W-:Y:S01]  /*39120*/  IMAD.MOV.U32 R8, RZ, RZ, R6 ;  /* 0x000000ffff087224 */ /* 0x000fe200078e0006 */
[----:B------:R-:W-:Y:S01]  /*39130*/  IADD3 R151, P2, R151, R2, RZ ;  /* 0x0000000297977210 */ /* 0x000fe20007f5e0ff */
[----:B------:R-:W-:Y:S01]  /*39140*/  STL [R1+0x97c], R6 ;  /* 0x00097c0601007387 */ /* 0x000fe20000100800 */
[----:B----4-:R-:W-:-:S05]  /*39150*/  IMAD.X R12, R12, 0x1, R0, P1 ;  /* 0x000000010c0c7824 */ /* 0x010fca00008e0600 */
[----:B------:R-:W-:Y:S01]  /*39160*/  MOV R9, R12 ;  /* 0x0000000c00097202 */ /* 0x000fe20000000f00 */
[----:B------:R-:W-:Y:S01]  /*39170*/  IMAD.X R148, R148, 0x1, R0, P2 ;  /* 0x0000000194947824 */ /* 0x000fe200010e0600 */
[----:B------:R1:W-:Y:S04]  /*39180*/  STL [R1+0x978], R12 ;  /* 0x0009780c01007387 */ /* 0x0003e80000100800 */
[----:B------:R3:W-:Y:S04]  /*39190*/  LDGSTS.E [R5+0x5380], desc[UR60][R8.64], P0 ;  /* 0x0538000008057fae */ /* 0x0007e8000812187c */
[----:B------:R-:W-:Y:S04]  /*391a0*/  STL [R1+0x9bc], R151 ;  /* 0x0009bc9701007387 */ /* 0x000fe80000100800 */
[----:B-1----:R-:W4:Y:S01]  /*391b0*/  LDL.LU R12, [R1+0xa7c] ;  /* 0x000a7c00010c7983 */ /* 0x002f220000300800 */
[----:B---3--:R-:W-:-:S02]  /*391c0*/  IMAD.MOV.U32 R8, RZ, RZ, R151 ;  /* 0x000000ffff087224 */ /* 0x008fc400078e0097 */
[----:B------:R-:W-:Y:S01]  /*391d0*/  IMAD.MOV.U32 R9, RZ, RZ, R148 ;  /* 0x000000ffff097224 */ /* 0x000fe200078e0094 */
[----:B------:R1:W-:Y:S04]  /*391e0*/  STL [R1+0x9b8], R148 ;  /* 0x0009b89401007387 */ /* 0x0003e80000100800 */
[----:B------:R-:W3:Y:S04]  /*391f0*/  LDL.LU R6, [R1+0xabc] ;  /* 0x000abc0001067983 */ /* 0x000ee80000300800 */
[----:B------:R2:W-:Y:S04]  /*39200*/  LDGSTS.E [R5+0x5780], desc[UR60][R8.64], P0 ;  /* 0x0578000008057fae */ /* 0x0005e8000812187c */
[----:B-1----:R-:W5:Y:S04]  /*39210*/  LDL.LU R148, [R1+0x1548] ;  /* 0x0015480001947983 */ /* 0x002f680000300800 */
[----:B------:R-:W3:Y:S04]  /*39220*/  LDL.LU R151, [R1+0xab8] ;  /* 0x000ab80001977983 */ /* 0x000ee80000300800 */
[----:B------:R-:W4:Y:S01]  /*39230*/  LDL.LU R9, [R1+0x9f8] ;  /* 0x0009f80001097983 */ /* 0x000f220000300800 */
[----:B--2---:R-:W-:-:S05]  /*39240*/  IADD3 R150, P1, R150, R2, RZ ;  /* 0x0000000296967210 */ /* 0x004fca0007f3e0ff */
[----:B------:R-:W-:Y:S01]  /*39250*/  IMAD.MOV.U32 R8, RZ, RZ, R150 ;  /* 0x000000ffff087224 */ /* 0x000fe200078e0096 */
[----:B------:R-:W-:Y:S01]  /*39260*/  IADD3 R7, P2, R7, R2, RZ ;  /* 0x0000000207077210 */ /* 0x000fe20007f5e0ff */
[----:B------:R1:W-:Y:S04]  /*39270*/  STL [R1+0x9fc], R150 ;  /* 0x0009fc9601007387 */ /* 0x0003e80000100800 */
[--C-:B------:R-:W-:Y:S02]  /*39280*/  IMAD.X R149, R149, 0x1, R0.reuse, P2 ;  /* 0x0000000195957824 */ /* 0x100fe400010e0600 */
[----:B----4-:R-:W-:-:S05]  /*39290*/  IMAD.X R9, R9, 0x1, R0, P1 ;  /* 0x0000000109097824 */ /* 0x010fca00008e0600 */
[----:B------:R2:W-:Y:S04]  /*392a0*/  STL [R1+0x9f8], R9 ;  /* 0x0009f80901007387 */ /* 0x0005e80000100800 */
[----:B------:R4:W-:Y:S04]  /*392b0*/  LDGSTS.E [R5+0x5b80], desc[UR60][R8.64], P0 ;  /* 0x05b8000008057fae */ /* 0x0009e8000812187c */
[----:B------:R-:W-:Y:S04]  /*392c0*/  STL [R1+0xa3c], R7 ;  /* 0x000a3c0701007387 */ /* 0x000fe80000100800 */
[----:B-1----:R-:W3:Y:S01]  /*392d0*/  LDL.LU R150, [R1+0xb3c] ;  /* 0x000b3c0001967983 */ /* 0x002ee20000300800 */
[----:B----4-:R-:W-:-:S02]  /*392e0*/  IMAD.MOV.U32 R8, RZ, RZ, R7 ;  /* 0x000000ffff087224 */ /* 0x010fc400078e0007 */
[----:B--2---:R-:W-:Y:S01]  /*392f0*/  IMAD.MOV.U32 R9, RZ, RZ, R149 ;  /* 0x000000ffff097224 */ /* 0x004fe200078e0095 */
[----:B------:R1:W-:Y:S04]  /*39300*/  STL [R1+0xa38], R149 ;  /* 0x000a389501007387 */ /* 0x0003e80000100800 */
[----:B------:R2:W-:Y:S04]  /*39310*/  LDGSTS.E [R5+0x5f80], desc[UR60][R8.64], P0 ;  /* 0x05f8000008057fae */ /* 0x0005e8000812187c */
[----:B-1----:R-:W4:Y:S04]  /*39320*/  LDL.LU R149, [R1+0xb38] ;  /* 0x000b380001957983 */ /* 0x002f280000300800 */
[----:B------:R-:W4:Y:S04]  /*39330*/  LDL.LU R7, [R1+0xbbc] ;  /* 0x000bbc0001077983 */ /* 0x000f280000300800 */
[----:B------:R-:W4:Y:S01]  /*39340*/  LDL.LU R9, [R1+0xa78] ;  /* 0x000a780001097983 */ /* 0x000f220000300800 */
[----:B------:R-:W-:-:S02]  /*39350*/  IADD3 R12, P1, R12, R2, RZ ;  /* 0x000000020c0c7210 */ /* 0x000fc40007f3e0ff */
[----:B---3--:R-:W-:-:S03]  /*39360*/  IADD3 R6, P2, R6, R2, RZ ;  /* 0x0000000206067210 */ /* 0x008fc60007f5e0ff */
[----:B--2---:R-:W-:Y:S02]  /*39370*/  IMAD.MOV.U32 R8, RZ, RZ, R12 ;  /* 0x000000ffff087224 */ /* 0x004fe400078e000c */
[----:B------:R-:W-:Y:S01]  /*39380*/  IMAD.X R151, R151, 0x1, R0, P2 ;  /* 0x0000000197977824 */ /* 0x000fe200010e0600 */
[----:B------:R1:W-:Y:S01]  /*39390*/  STL [R1+0xa7c], R12 ;  /* 0x000a7c0c01007387 */ /* 0x0003e20000100800 */
[----:B----4-:R-:W-:-:S05]  /*393a0*/  IADD3.X R9, R9, R0, RZ, P1, !PT ;  /* 0x0000000009097210 */ /* 0x010fca0000ffe4ff */
[----:B------:R2:W-:Y:S04]  /*393b0*/  STL [R1+0xa78], R9 ;  /* 0x000a780901007387 */ /* 0x0005e80000100800 */
[----:B------:R3:W-:Y:S04]  /*393c0*/  LDGSTS.E [R5+0x6380], desc[UR60][R8.64], P0 ;  /* 0x0638000008057fae */ /* 0x0007e8000812187c */
[----:B------:R-:W-:Y:S04]  /*393d0*/  STL [R1+0xabc], R6 ;  /* 0x000abc0601007387 */ /* 0x000fe80000100800 */
[----:B-1----:R-:W4:Y:S01]  /*393e0*/  LDL.LU R12, [R1+0xbb8] ;  /* 0x000bb800010c7983 */ /* 0x002f220000300800 */
[----:B---3--:R-:W-:-:S02]  /*393f0*/  IMAD.MOV.U32 R8, RZ, RZ, R6 ;  /* 0x000000ffff087224 */ /* 0x008fc400078e0006 */
[----:B--2---:R-:W-:Y:S01]  /*39400*/  IMAD.MOV.U32 R9, RZ, RZ, R151 ;  /* 0x000000ffff097224 */ /* 0x004fe200078e0097 */
[----:B------:R1:W-:Y:S04]  /*39410*/  STL [R1+0xab8], R151 ;  /* 0x000ab89701007387 */ /* 0x0003e80000100800 */
[----:B------:R2:W-:Y:S04]  /*39420*/  LDGSTS.E [R5+0x6780], desc[UR60][R8.64], P0 ;  /* 0x0678000008057fae */ /* 0x0005e8000812187c */
[----:B-1----:R-:W3:Y:S04]  /*39430*/  LDL.LU R151, [R1+0xc38] ;  /* 0x000c380001977983 */ /* 0x002ee80000300800 */
[----:B------:R-:W3:Y:S04]  /*39440*/  LDL.LU R6, [R1+0xc3c] ;  /* 0x000c3c0001067983 */ /* 0x000ee80000300800 */
[----:B------:R-:W4:Y:S04]  /*39450*/  LDL.LU R8, [R1+0xaf8] ;  /* 0x000af80001087983 */ /* 0x000f280000300800 */
[----:B------:R-:W2:Y:S01]  /*39460*/  LDL.LU R9, [R1+0xafc] ;  /* 0x000afc0001097983 */ /* 0x000ea20000300800 */
[----:B------:R-:W-:-:S05]  /*39470*/  IADD3 R150, P2, R150, R2, RZ ;  /* 0x0000000296967210 */ /* 0x000fca0007f5e0ff */
[----:B------:R-:W-:Y:S01]  /*39480*/  IMAD.X R149, R149, 0x1, R0, P2 ;  /* 0x0000000195957824 */ /* 0x000fe200010e0600 */
[----:B--2---:R-:W-:-:S05]  /*39490*/  IADD3 R9, P1, R9, R2, RZ ;  /* 0x0000000209097210 */ /* 0x004fca0007f3e0ff */
[----:B----4-:R-:W-:Y:S01]  /*394a0*/  IMAD.X R8, R8, 0x1, R0, P1 ;  /* 0x0000000108087824 */ /* 0x010fe200008e0600 */
[----:B------:R1:W-:Y:S04]  /*394b0*/  STL [R1+0xafc], R9 ;  /* 0x000afc0901007387 */ /* 0x0003e80000100800 */
[----:B------:R2:W-:Y:S01]  /*394c0*/  STL [R1+0xaf8], R8 ;  /* 0x000af80801007387 */ /* 0x0005e20000100800 */
[----:B-1----:R-:W-:-:S04]  /*394d0*/  LOP3.LUT R9, R9, R8, RZ, 0x3c, !PT ;  /* 0x0000000809097212 */ /* 0x002fc800078e3cff */
[----:B--2---:R-:W-:-:S04]  /*394e0*/  LOP3.LUT R8, R9, R8, RZ, 0x3c, !PT ;  /* 0x0000000809087212 */ /* 0x004fc800078e3cff */
[----:B------:R-:W-:Y:S01]  /*394f0*/  LOP3.LUT R9, R9, R8, RZ, 0x3c, !PT ;  /* 0x0000000809097212 */ /* 0x000fe200078e3cff */
[----:B------:R-:W-:Y:S04]  /*39500*/  STL [R1+0xb3c], R150 ;  /* 0x000b3c9601007387 */ /* 0x000fe80000100800 */
[----:B------:R1:W-:Y:S04]  /*39510*/  LDGSTS.E [R5+0x6b80], desc[UR60][R8.64], P0 ;  /* 0x06b8000008057fae */ /* 0x0003e8000812187c */
[----:B------:R2:W-:Y:S01]  /*39520*/  STL [R1+0xb38], R149 ;  /* 0x000b389501007387 */ /* 0x0005e20000100800 */
[----:B-1----:R-:W-:Y:S01]  /*39530*/  IMAD.MOV.U32 R8, RZ, RZ, R150 ;  /* 0x000000ffff087224 */ /* 0x002fe200078e0096 */
[----:B------:R-:W-:-:S02]  /*39540*/  MOV R9, R149 ;  /* 0x0000009500097202 */ /* 0x000fc40000000f00 */
[----:B--2---:R-:W5:Y:S04]  /*39550*/  LDL.LU R149, [R1+0x1544] ;  /* 0x0015440001957983 */ /* 0x004f680000300800 */
[----:B------:R-:W5:Y:S04]  /*39560*/  LDL.LU R150, [R1+0x1540] ;  /* 0x0015400001967983 */ /* 0x000f680000300800 */
[----:B------:R1:W-:Y:S04]  /*39570*/  LDGSTS.E [R5+0x6f80], desc[UR60][R8.64], P0 ;  /* 0x06f8000008057fae */ /* 0x0003e8000812187c */
[----:B------:R-:W2:Y:S04]  /*39580*/  LDL.LU R8, [R1+0xb78] ;  /* 0x000b780001087983 */ /* 0x000ea80000300800 */
[----:B------:R-:W1:Y:S01]  /*39590*/  LDL.LU R9, [R1+0xb7c] ;  /* 0x000b7c0001097983 */ /* 0x000e620000300800 */
[----:B------:R-:W-:-:S05]  /*395a0*/  IADD3 R7, P2, R7, R2, RZ ;  /* 0x0000000207077210 */ /* 0x000fca0007f5e0ff */
[----:B------:R-:W-:Y:S01]  /*395b0*/  IMAD.X R12, R12, 0x1, R0, P2 ;  /* 0x000000010c0c7824 */ /* 0x000fe200010e0600 */
[----:B-1----:R-:W-:-:S05]  /*395c0*/  IADD3 R9, P1, R9, R2, RZ ;  /* 0x0000000209097210 */ /* 0x002fca0007f3e0ff */
[----:B--2---:R-:W-:Y:S01]  /*395d0*/  IMAD.X R8, R8, 0x1, R0, P1 ;  /* 0x0000000108087824 */ /* 0x004fe200008e0600 */
[----:B------:R1:W-:Y:S04]  /*395e0*/  STL [R1+0xb7c], R9 ;  /* 0x000b7c0901007387 */ /* 0x0003e80000100800 */
[----:B------:R2:W-:Y:S01]  /*395f0*/  STL [R1+0xb78], R8 ;  /* 0x000b780801007387 */ /* 0x0005e20000100800 */
[----:B-1----:R-:W-:-:S04]  /*39600*/  LOP3.LUT R9, R9, R8, RZ, 0x3c, !PT ;  /* 0x0000000809097212 */ /* 0x002fc800078e3cff */
[----:B--2---:R-:W-:-:S04]  /*39610*/  LOP3.LUT R8, R9, R8, RZ, 0x3c, !PT ;  /* 0x0000000809087212 */ /* 0x004fc800078e3cff */
[----:B------:R-:W-:Y:S01]  /*39620*/  LOP3.LUT R9, R9, R8, RZ, 0x3c, !PT ;  /* 0x0000000809097212 */ /* 0x000fe200078e3cff */
[----:B------:R1:W-:Y:S04]  /*39630*/  STL [R1+0xbbc], R7 ;  /* 0x000bbc0701007387 */ /* 0x0003e80000100800 */
[----:B------:R2:W-:Y:S04]  /*39640*/  LDGSTS.E [R5+0x7380], desc[UR60][R8.64], P0 ;  /* 0x0738000008057fae */ /* 0x0005e8000812187c */
[----:B------:R4:W-:Y:S01]  /*39650*/  STL [R1+0xbb8], R12 ;  /* 0x000bb80c01007387 */ /* 0x0009e20000100800 */
[----:B--2---:R-:W-:-:S02]  /*39660*/  IMAD.MOV.U32 R8, RZ, RZ, R7 ;  /* 0x000000ffff087224 */ /* 0x004fc400078e0007 */
[----:B------:R-:W-:Y:S01]  /*39670*/  IMAD.MOV.U32 R9, RZ, RZ, R12 ;  /* 0x000000ffff097224 */ /* 0x000fe200078e000c */
[----:B-1----:R-:W1:Y:S01]  /*39680*/  LDC R7, c[0x0][0x230] ;  /* 0x00008c00ff077b82 */ /* 0x002e620000000800 */
[----:B----4-:R-:W2:Y:S04]  /*39690*/  LDL.LU R12, [R1+0x153c] ;  /* 0x00153c00010c7983 */ /* 0x010ea80000300800 */
[----:B------:R4:W-:Y:S04]  /*396a0*/  LDGSTS.E [R5+0x7780], desc[UR60][R8.64], P0 ;  /* 0x0778000008057fae */ /* 0x0009e8000812187c */
[----:B------:R-:W2:Y:S04]  /*396b0*/  LDL.LU R8, [R1+0xbf8] ;  /* 0x000bf80001087983 */ /* 0x000ea80000300800 */
[----:B------:R-:W4:Y:S01]  /*396c0*/  LDL.LU R9, [R1+0xbfc] ;  /* 0x000bfc0001097983 */ /* 0x000f220000300800 */
[----:B---3--:R-:W-:Y:S01]  /*396d0*/  IADD3 R6, P2, R6, R2, RZ ;  /* 0x0000000206067210 */ /* 0x008fe20007f5e0ff */
[----:B-1----:R-:W-:-:S04]  /*396e0*/  VIADD R7, R7, 0x7f ;  /* 0x0000007f07077836 */ /* 0x002fc80000000000 */
[----:B------:R-:W-:Y:S01]  /*396f0*/  IMAD.X R151, R151, 0x1, R0, P2 ;  /* 0x0000000197977824 */ /* 0x000fe200010e0600 */
[----:B----4-:R-:W-:-:S05]  /*39700*/  IADD3 R9, P1, R9, R2, RZ ;  /* 0x0000000209097210 */ /* 0x010fca0007f3e0ff */
        /* <DEDUP_REMOVED lines=9> */
[----:B--2---:R-:W-:-:S02]  /*397a0*/  MOV R8, R6 ;  /* 0x0000000600087202 */ /* 0x004fc40000000f00 */
[----:B-1----:R-:W-:Y:S01]  /*397b0*/  SHF.R.S32.HI R6, RZ, 0x1f, R7 ;  /* 0x0000001fff067819 */ /* 0x002fe20000011407 */
[----:B------:R-:W-:Y:S02]  /*397c0*/  IMAD.MOV.U32 R9, RZ, RZ, R151 ;  /* 0x000000ffff097224 */ /* 0x000fe400078e0097 */
[----:B---3--:R-:W5:Y:S01]  /*397d0*/  LDL.LU R151, [R1+0x1538] ;  /* 0x0015380001977983 */ /* 0x008f620000300800 */
[----:B------:R-:W-:-:S03]  /*397e0*/  LEA.HI R6, R6, R7, RZ, 0x7 ;  /* 0x0000000706067211 */ /* 0x000fc600078f38ff */
[----:B------:R-:W5:Y:S01]  /*397f0*/  LDL.LU R7, [R1+0x1534] ;  /* 0x0015340001077983 */ /* 0x000f620000300800 */
[----:B------:R-:W-:Y:S01]  /*39800*/  VIADD R12, R12, 0x1 ;  /* 0x000000010c0c7836 */ /* 0x000fe20000000000 */
[----:B------:R-:W-:Y:S02]  /*39810*/  SHF.R.S32.HI R6, RZ, 0x7, R6 ;  /* 0x00000007ff067819 */ /* 0x000fe40000011406 */
[----:B------:R1:W-:Y:S02]  /*39820*/  LDGSTS.E [R5+0x7f80], desc[UR60][R8.64], P0 ;  /* 0x07f8000008057fae */ /* 0x0003e4000812187c */
[----:B------:R-:W-:Y:S02]  /*39830*/  ISETP.NE.U32.AND P0, PT, R12, R6, PT ;  /* 0x000000060c00720c */ /* 0x000fe40003f05070 */
[----:B------:R-:W0:Y:S01]  /*39840*/  LDGDEPBAR ;  /* 0x00000000000079af */ /* 0x000e220000000000 */
[----:B-1----:R-:W-:-:S10]  /*39850*/  IMAD.U32 R5, RZ, RZ, UR4 ;  /* 0x00000004ff057e24 */ /* 0x002fd4000f8e00ff */
[----:B------:R-:W-:Y:S05]  /*39860*/  @P0 BRA `(.L_x_1) ;  /* 0xfffffef4003c0947 */ /* 0x000fea000383ffff */
.L_x_0:
[----:B------:R-:W2:Y:S01]  /*39870*/  LDL.LU R2, [R1+0xc48] ;  /* 0x000c480001027983 */ /* 0x000ea20000300800 */
[----:B------:R-:W-:Y:S01]  /*39880*/  ULDC UR5, c[0x0][0x22c] ;  /* 0x00008b0000057ab9 */ /* 0x000fe20000000800 */
[----:B------:R-:W-:Y:S01]  /*39890*/  ULDC UR4, c[0x0][0x22c] ;  /* 0x00008b0000047ab9 */ /* 0x000fe20000000800 */
[----:B------:R-:W-:-:S04]  /*398a0*/  DEPBAR.LE SB0, 0x0 ;  /* 0x000080000000791a */ /* 0x000fc80000000000 */
[----:B------:R-:W3:Y:S04]  /*398b0*/  LDL.LU R251, [R1+0xcf0] ;  /* 0x000cf00001fb7983 */ /* 0x000ee80000300800 */
[----:B------:R-:W4:Y:S04]  /*398c0*/  LDL.LU R4, [R1+0xcf4] ;  /* 0x000cf40001047983 */ /* 0x000f280000300800 */
[----:B------:R-:W4:Y:S04]  /*398d0*/  LDL.LU R8, [R1+0x1144] ;  /* 0x0011440001087983 */ /* 0x000f280000300800 */
[----:B------:R-:W4:Y:S04]  /*398e0*/  LDL.LU R12, [R1+0x1140] ;  /* 0x00114000010c7983 */ /* 0x000f280000300800 */
[----:B------:R-:W4:Y:S04]  /*398f0*/  LDL.LU R5, [R1+0x113c] ;  /* 0x00113c0001057983 */ /* 0x000f280000300800 */
[----:B------:R-:W4:Y:S04]  /*39900*/  LDL.LU R9, [R1+0x1138] ;  /* 0x0011380001097983 */ /* 0x000f280000300800 */
[----:B------:R-:W3:Y:S01]  /*39910*/  LDL.LU R6, [R1+0xc4c] ;  /* 0x000c4c0001067983 */ /* 0x000ee20000300800 */
[----:B------:R-:W1:Y:S02]  /*39920*/  S2R R0, SR_TID.X ;  /* 0x0000000000007919 */ /* 0x000e640000002100 */
[----:B-1----:R-:W-:-:S05]  /*39930*/  IMAD.SHL.U32 R3, R0, 0x10, RZ ;  /* 0x0000001000037824 */ /* 0x002fca00078e00ff */
[----:B------:R-:W-:Y:S01]  /*39940*/  LOP3.LUT R3, R3, 0xf0, RZ, 0xc0, !PT ;  /* 0x000000f003037812 */ /* 0x000fe200078ec0ff */
[----:B------:R-:W-:Y:S01]  /*39950*/  IMAD.MOV.U32 R14, RZ, RZ, R24 ;  /* 0x000000ffff0e7224 */ /* 0x000fe200078e0018 */
[----:B------:R-:W-:Y:S01]  /*39960*/  MOV R15, R26 ;  /* 0x0000001a000f7202 */ /* 0x000fe20000000f00 */
[----:B------:R-:W-:Y:S01]  /*39970*/  BAR.SYNC.DEFER_BLOCKING 0x0 ;  /* 0x0000000000007b1d */ /* 0x000fe20000010000 */
[----:B--2---:R-:W-:Y:S01]  /*39980*/  R2UR UR6, R2 ;  /* 0x00000000020672ca */ /* 0x004fe200000e0000 */
[C---:B------:R-:W-:Y:S01]  /*39990*/  IMAD.SHL.U32 R2, R0.reuse, 0x40, RZ ;  /* 0x0000004000027824 */ /* 0x040fe200078e00ff */
[----:B------:R-:W-:-:S04]  /*399a0*/  LOP3.LUT R0, R0, 0x60, RZ, 0xc0, !PT ;  /* 0x0000006000007812 */ /* 0x000fc800078ec0ff */
[----:B------:R-:W-:-:S07]  /*399b0*/  LOP3.LUT R2, R2, 0x400, RZ, 0xc0, !PT ;  /* 0x0000040002027812 */ /* 0x000fce00078ec0ff */
[----:B------:R-:W-:-:S05]  /*399c0*/  IADD3 R2, R2, UR6, R3 ;  /* 0x0000000602027c10 */ /* 0x000fca000fffe003 */
[----:B------:R-:W-:Y:S01]  /*399d0*/  IMAD R2, R0, 0x8, R2 ;  /* 0x0000000800027824 */ /* 0x000fe200078e0202 */
[----:B---3--:R-:W-:-:S04]  /*399e0*/  ISETP.GE.AND P0, PT, R6, R251, PT ;  /* 0x000000fb0600720c */ /* 0x008fc80003f06270 */
[----:B----4-:R-:W-:Y:S01]  /*399f0*/  ISETP.LT.AND P3, PT, R12, UR5, !P0 ;  /* 0x000000050c007c0c */ /* 0x010fe2000c761270 */
[----:B------:R-:W-:Y:S01]  /*39a00*/  ULDC UR5, c[0x0][0x22c] ;  /* 0x00008b0000057ab9 */ /* 0x000fe20000000800 */
[----:B------:R-:W2:Y:S01]  /*39a10*/  LDL.LU R12, [R1] ;  /* 0x00000000010c7983 */ /* 0x000ea20000300800 */
[----:B------:R-:W-:Y:S01]  /*39a20*/  ISETP.LT.AND P4, PT, R8, UR4, !P0 ;  /* 0x0000000408007c0c */ /* 0x000fe2000c781270 */
[----:B------:R-:W-:Y:S01]  /*39a30*/  IMAD.MOV.U32 R10, RZ, RZ, R25 ;  /* 0x000000ffff0a7224 */ /* 0x000fe200078e0019 */
[----:B------:R-:W-:Y:S01]  /*39a40*/  ISETP.LT.AND P1, PT, R9, UR5, !P0 ;  /* 0x0000000509007c0c */ /* 0x000fe2000c721270 */
[----:B------:R-:W2:Y:S01]  /*39a50*/  LDL.LU R13, [R1+0x8] ;  /* 0x00000800010d7983 */ /* 0x000ea20000300800 */
[----:B------:R-:W-:Y:S01]  /*39a60*/  IMAD.MOV.U32 R11, RZ, RZ, R27 ;  /* 0x000000ffff0b7224 */ /* 0x000fe200078e001b */
[----:B------:R-:W-:Y:S01]  /*39a70*/  ULDC UR4, c[0x0][0x22c] ;  /* 0x00008b0000047ab9 */ /* 0x000fe20000000800 */
[----:B------:R-:W-:Y:S01]  /*39a80*/  IMAD.MOV.U32 R22, RZ, RZ, R41 ;  /* 0x000000ffff167224 */ /* 0x000fe200078e0029 */
[----:B------:R-:W1:Y:S01]  /*39a90*/  S2R R8, SR_TID.X ;  /* 0x0000000000087919 */ /* 0x000e620000002100 */
[----:B------:R-:W-:Y:S01]  /*39aa0*/  IMAD.MOV.U32 R23, RZ, RZ, R43 ;  /* 0x000000ffff177224 */ /* 0x000fe200078e002b */
[----:B------:R-:W-:Y:S01]  /*39ab0*/  ISETP.LT.AND P2, PT, R5, UR4, !P0 ;  /* 0x0000000405007c0c */ /* 0x000fe2000c741270 */
[----:B------:R-:W-:Y:S01]  /*39ac0*/  IMAD.MOV.U32 R154, RZ, RZ, R61 ;  /* 0x000000ffff9a7224 */ /* 0x000fe200078e003d */
[----:B------:R-:W-:Y:S01]  /*39ad0*/  ULDC UR5, c[0x0][0x244] ;  /* 0x0000910000057ab9 */ /* 0x000fe20000000800 */
[----:B------:R-:W-:Y:S01]  /*39ae0*/  IMAD.MOV.U32 R155, RZ, RZ, R63 ;  /* 0x000000ffff9b7224 */ /* 0x000fe200078e003f */
[----:B------:R-:W-:Y:S01]  /*39af0*/  ULDC UR4, c[0x0][0x248] ;  /* 0x0000920000047ab9 */ /* 0x000fe20000000800 */
[----:B------:R-:W-:Y:S01]  /*39b00*/  IMAD.MOV.U32 R158, RZ, RZ, R65 ;  /* 0x000000ffff9e7224 */ /* 0x000fe200078e0041 */
[----:B-----5:R-:W-:-:S02]  /*39b10*/  ISETP.LT.AND P5, PT, R7, R4, !P0 ;  /* 0x000000040700720c */ /* 0x020fc400047a1270 */
[----:B-1----:R-:W-:-:S04]  /*39b20*/  LOP3.LUT R8, R8, 0x7f, RZ, 0xc0, !PT ;  /* 0x0000007f08087812 */ /* 0x002fc800078ec0ff */
[----:B------:R-:W-:Y:S01]  /*39b30*/  LEA R0, R8, UR6, 0x4 ;  /* 0x0000000608007c11 */ /* 0x000fe2000f8e20ff */
[----:B--2---:R-:W-:Y:S01]  /*39b40*/  STSM.16.M88.4 [R2], R12 ;  /* 0x0000000c02007844 */ /* 0x004fe20000000200 */
[----:B------:R-:W-:Y:S01]  /*39b50*/  IMAD.MOV.U32 R159, RZ, RZ, R67 ;  /* 0x000000ffff9f7224 */ /* 0x000fe200078e0043 */
[----:B------:R-:W-:Y:S02]  /*39b60*/  ULDC.64 UR6, c[0x0][0x220] ;  /* 0x0000880000067ab9 */ /* 0x000fe40000000a00 */
[----:B------:R-:W2:Y:S04]  /*39b70*/  LDL.LU R8, [R1+0x4] ;  /* 0x0000040001087983 */ /* 0x000ea80000300800 */
[----:B------:R-:W2:Y:S01]  /*39b80*/  LDL.LU R9, [R1+0xc] ;  /* 0x00000c0001097983 */ /* 0x000ea20000300800 */
[----:B------:R-:W-:Y:S06]  /*39b90*/  BAR.SYNC.DEFER_BLOCKING 0x0 ;  /* 0x0000000000007b1d */ /* 0x000fec0000010000 */
[----:B------:R-:W1:Y:S02]  /*39ba0*/  LDS.128 R12, [R0] ;  /* 0x00000000000c7984 */ /* 0x000e640000000c00 */
[----:B------:R-:W-:Y:S06]  /*39bb0*/  BAR.SYNC.DEFER_BLOCKING 0x0 ;  /* 0x0000000000007b1d */ /* 0x000fec0000010000 */
[----:B-1----:R1:W-:Y:S04]  /*39bc0*/  STL.64 [R1+0x200], R12 ;  /* 0x0002000c01007387 */ /* 0x0023e80000100a00 */
[----:B------:R3:W-:Y:S04]  /*39bd0*/  STL.64 [R1+0x208], R14 ;  /* 0x0002080e01007387 */ /* 0x0007e80000100a00 */
[----:B-1----:R-:W4:Y:S04]  /*39be0*/  LDL.LU R12, [R1+0x10] ;  /* 0x00001000010c7983 */ /* 0x002f280000300800 */
[----:B------:R-:W4:Y:S01]  /*39bf0*/  LDL.LU R13, [R1+0x18] ;  /* 0x00001800010d7983 */ /* 0x000f220000300800 */
[----:B---3--:R-:W-:-:S02]  /*39c00*/  IMAD.MOV.U32 R14, RZ, RZ, R28 ;  /* 0x000000ffff0e7224 */ /* 0x008fc400078e001c */
[----:B------:R-:W-:Y:S01]  /*39c10*/  IMAD.MOV.U32 R15, RZ, RZ, R30 ;  /* 0x000000ffff0f7224 */ /* 0x000fe200078e001e */
[----:B--2---:R1:W-:Y:S01]  /*39c20*/  STSM.16.M88.4 [R2], R8 ;  /* 0x0000000802007844 */ /* 0x0043e20000000200 */
[----:B------:R-:W-:Y:S06]  /*39c30*/  BAR.SYNC.DEFER_BLOCKING 0x0 ;  /* 0x0000000000007b1d */ /* 0x000fec0000010000 */
[----:B-1----:R-:W2:Y:S04]  /*39c40*/  LDL.LU R8, [R1+0x14] ;  /* 0x0000140001087983 */ /* 0x002ea80000300800 */
[----:B------:R-:W2:Y:S04]  /*39c50*/  LDL.LU R9, [R1+0x1c] ;  /* 0x00001c0001097983 */ /* 0x000ea80000300800 */
[----:B------:R-:W1:Y:S01]  /*39c60*/  LDS.128 R16, [R0] ;  /* 0x0000000000107984 */ /* 0x000e620000000c00 */
[----:B------:R-:W-:Y:S06]  /*39c70*/  BAR.SYNC.DEFER_BLOCKING 0x0 ;  /* 0x0000000000007b1d */ /* 0x000fec0000010000 */
[----:B----4-:R-:W-:Y:S04]  /*39c80*/  STSM.16.M88.4 [R2], R12 ;  /* 0x0000000c02007844 */ /* 0x010fe80000000200 */
[----:B-1----:R-:W-:Y:S04]  /*39c90*/  STL.64 [R1], R16 ;  /* 0x0000001001007387 */ /* 0x002fe80000100a00 */
[----:B------:R-:W-:Y:S01]  /*39ca0*/  STL.64 [R1+0x8], R18 ;  /* 0x0000081201007387 */ /* 0x000fe20000100a00 */
[----:B------:R-:W-:Y:S06]  /*39cb0*/  BAR.SYNC.DEFER_BLOCKING 0x0 ;  /* 0x0000000000007b1d */ /* 0x000fec0000010000 */
[----:B------:R-:W1:Y:S02]  /*39cc0*/  LDS.128 R16, [R0] ;  /* 0x0000000000107984 */ /* 0x000e640000000c00 */
[----:B-1----:R-:W-:-:S02]  /*39cd0*/  IMAD.MOV.U32 R252, RZ, RZ, R19 ;  /* 0x000000fffffc7224 */ /* 0x002fc400078e0013 */
[----:B------:R-:W-:Y:S04]  /*39ce0*/  STL.64 [R1+0x10], R16 ;  /* 0x0000101001007387 */ /* 0x000fe80000100a00 */
[----:B------:R-:W-:Y:S04]  /*39cf0*/  STL [R1+0x18], R18 ;  /* 0x0000181201007387 */ /* 0x000fe80000100800 */
[----:B------:R-:W-:Y:S04]  /*39d00*/  STL [R1+0x1534], R252 ;  /* 0x001534fc01007387 */ /* 0x000fe80000100800 */
[----:B------:R-:W3:Y:S04]  /*39d10*/  LDL.LU R12, [R1+0x20] ;  /* 0x00002000010c7983 */ /* 0x000ee80000300800 */
[----:B------:R-:W3:Y:S01]  /*39d20*/  LDL.LU R13, [R1+0x28] ;  /* 0x00002800010d7983 */ /* 0x000ee20000300800 */
[----:B------:R-:W-:Y:S01]  /*39d30*/  BAR.SYNC.DEFER_BLOCKING 0x0 ;  /* 0x0000000000007b1d */ /* 0x000fe20000010000 */
[----:B------:R-:W-:-:S02]  /*39d40*/  IMAD.MOV.U32 R10, RZ, RZ, R29 ;  /* 0x000000ffff0a7224 */ /* 0x000fc400078e001d */
[----:B------:R-:W-:-:S05]  /*39d50*/  IMAD.MOV.U32 R11, RZ, RZ, R31 ;  /* 0x000000ffff0b7224 */ /* 0x000fca00078e001f */
[----:B--2---:R1:W-:Y:S01]  /*39d60*/  STSM.16.M88.4 [R2], R8 ;  /* 0x0000000802007844 */ /* 0x0043e20000000200 */
[----:B------:R-:W-:Y:S06]  /*39d70*/  BAR.SYNC.DEFER_BLOCKING 0x0 ;  /* 0x0000000000007b1d */ /* 0x000fec0000010000 */
[----:B-1----:R-:W2:Y:S04]  /*39d80*/  LDL.LU R8, [R1+0x24] ;  /* 0x0000240001087983 */ /* 0x002ea80000300800 */
[----:B------:R-:W2:Y:S04]  /*39d90*/  LDL.LU R9, [R1+0x2c] ;  /* 0x00002c0001097983 */ /* 0x000ea80000300800 */
[----:B------:R-:W1:Y:S01]  /*39da0*/  LDS.128 R248, [R0] ;  /* 0x0000000000f87984 */ /* 0x000e620000000c00 */
[----:B------:R-:W-:Y:S01]  /*39db0*/  MOV R14, R32 ;  /* 0x00000020000e7202 */ /* 0x000fe20000000f00 */
[----:B------:R-:W-:Y:S01]  /*39dc0*/  IMAD.MOV.U32 R15, RZ, RZ, R34 ;  /* 0x000000ffff0f7224 */ /* 0x000fe200078e0022 */
[----:B------:R-:W-:Y:S01]  /*39dd0*/  BAR.SYNC.DEFER_BLOCKING 0x0 ;  /* 0x0000000000007b1d */ /* 0x000fe20000010000 */
[----:B------:R-:W-:-:S02]  /*39de0*/  IMAD.MOV.U32 R10, RZ, RZ, R33 ;  /* 0x000000ffff0a7224 */ /* 0x000fc400078e0021 */
[----:B------:R-:W-:-:S03]  /*39df0*/  IMAD.MOV.U32 R11, RZ, RZ, R35 ;  /* 0x000000ffff0b7224 */ /* 0x000fc600078e0023 */
[----:B-1----:R-:W-:Y:S04]  /*39e00*/  STL [R1+0x153c], R250 ;  /* 0x00153cfa01007387 */ /* 0x002fe80000100800 */
[----:B------:R-:W-:Y:S04]  /*39e10*/  STL [R1+0x1538], R251 ;  /* 0x001538fb01007387 */ /* 0x000fe80000100800 */
[----:B---3--:R-:W-:Y:S01]  /*39e20*/  STSM.16.M88.4 [R2], R12 ;  /* 0x0000000c02007844 */ /* 0x008fe20000000200 */
[----:B------:R-:W-:Y:S06]  /*39e30*/  BAR.SYNC.DEFER_BLOCKING 0x0 ;  /* 0x0000000000007b1d */ /* 0x000fec0000010000 */
[----:B------:R-:W1:Y:S02]  /*39e40*/  LDS.128 R244, [R0] ;  /* 0x0000000000f47984 */ /* 0x000e640000000c00 */
[----:B------:R-:W-:Y:S06]  /*39e50*/  BAR.SYNC.DEFER_BLOCKING 0x0 ;  /* 0x0000000000007b1d */ /* 0x000fec0000010000 */
[----:B--2---:R2:W-:Y:S02]  /*39e60*/  STSM.16.M88.4 [R2], R8 ;  /* 0x0000000802007844 */ /* 0x0045e40000000200 */
[----:B------:R-:W-:Y:S06]  /*39e70*/  BAR.SYNC.DEFER_BLOCKING 0x0 ;  /* 0x0000000000007b1d */ /* 0x000fec0000010000 */
[----:B--2---:R-:W2:Y:S04]  /*39e80*/  LDL.LU R8, [R1+0x30] ;  /* 0x0000300001087983 */ /* 0x004ea80000300800 */
[----:B------:R-:W2:Y:S04]  /*39e90*/  LDL.LU R9, [R1+0x38] ;  /* 0x0000380001097983 */ /* 0x000ea80000300800 */
[----:B------:R-:W3:Y:S04]  /*39ea0*/  LDL.LU R12, [R1+0x34] ;  /* 0x00003400010c7983 */ /* 0x000ee80000300800 */
[----:B------:R-:W3:Y:S04]  /*39eb0*/  LDL.LU R13, [R1+0x3c] ;  /* 0x00003c00010d7983 */ /* 0x000ee80000300800 */
[----:B------:R-:W4:Y:S01]  /*39ec0*/  LDS.128 R16, [R0] ;  /* 0x0000000000107984 */ /* 0x000f220000000c00 */
[----:B------:R-:W-:-:S02]  /*39ed0*/  IMAD.MOV.U32 R10, RZ, RZ, R36 ;  /* 0x000000ffff0a7224 */ /* 0x000fc400078e0024 */
[----:B------:R-:W-:Y:S01]  /*39ee0*/  IMAD.MOV.U32 R11, RZ, RZ, R38 ;  /* 0x000000ffff0b7224 */ /* 0x000fe200078e0026 */
[----:B------:R-:W-:Y:S01]  /*39ef0*/  BAR.SYNC.DEFER_BLOCKING 0x0 ;  /* 0x0000000000007b1d */ /* 0x000fe20000010000 */
[----:B------:R-:W-:Y:S02]  /*39f00*/  IMAD.MOV.U32 R14, RZ, RZ, R37 ;  /* 0x000000ffff0e7224 */ /* 0x000fe400078e0025 */
[----:B------:R-:W-:-:S03]  /*39f10*/  IMAD.MOV.U32 R15, RZ, RZ, R39 ;  /* 0x000000ffff0f7224 */ /* 0x000fc600078e0027 */
[----:B--2---:R-:W-:Y:S02]  /*39f20*/  STSM.16.M88.4 [R2], R8 ;  /* 0x0000000802007844 */ /* 0x004fe40000000200 */
[----:B------:R-:W-:Y:S06]  /*39f30*/  BAR.SYNC.DEFER_BLOCKING 0x0 ;  /* 0x0000000000007b1d */ /* 0x000fec0000010000 */
[----:B------:R-:W2:Y:S02]  /*39f40*/  LDS.128 R8, [R0] ;  /* 0x0000000000087984 */ /* 0x000ea40000000c00 */
[----:B------:R-:W-:Y:S06]  /*39f50*/  BAR.SYNC.DEFER_BLOCKING 0x0 ;  /* 0x0000000000007b1d */ /* 0x000fec0000010000 */
[----:B---3--:R3:W-:Y:S02]  /*39f60*/  STSM.16.M88.4 [R2], R12 ;  /* 0x0000000c02007844 */ /* 0x0087e40000000200 */
[----:B------:R-:W-:Y:S06]  /*39f70*/  BAR.SYNC.DEFER_BLOCKING 0x0 ;  /* 0x0000000000007b1d */ /* 0x000fec0000010000 */
[----:B---3--:R-:W3:Y:S04]  /*39f80*/  LDL.LU R12, [R1+0x40] ;  /* 0x00004000010c7983 */ /* 0x008ee80000300800 */
[----:B------:R-:W3:Y:S04]  /*39f90*/  LDL.LU R13, [R1+0x48] ;  /* 0x00004800010d7983 */ /* 0x000ee80000300800 */
[----:B------:R-:W4:Y:S04]  /*39fa0*/  LDL.LU R20, [R1+0x44] ;  /* 0x0000440001147983 */ /* 0x000f280000300800 */
[----:B------:R-:W4:Y:S04]  /*39fb0*/  LDL.LU R21, [R1+0x4c] ;  /* 0x00004c0001157983 */ /* 0x000f280000300800 */
[----:B------:R-:W2:Y:S01]  /*39fc0*/  LDS.128 R24, [R0] ;  /* 0x0000000000187984 */ /* 0x000ea20000000c00 */
[----:B------:R-:W-:Y:S01]  /*39fd0*/  MOV R14, R40 ;  /* 0x00000028000e7202 */ /* 0x000fe20000000f00 */
[----:B------:R-:W-:Y:S01]  /*39fe0*/  IMAD.MOV.U32 R15, RZ, RZ, R42 ;  /* 0x000000ffff0f7224 */ /* 0x000fe200078e002a */
[----:B------:R-:W-:Y:S06]  /*39ff0*/  BAR.SYNC.DEFER_BLOCKING 0x0 ;  /* 0x0000000000007b1d */ /* 0x000fec0000010000 */
[----:B---3--:R-:W-:Y:S02]  /*3a000*/  STSM.16.M88.4 [R2], R12 ;  /* 0x0000000c02007844 */ /* 0x008fe40000000200 */
[----:B------:R-:W-:Y:S06]  /*3a010*/  BAR.SYNC.DEFER_BLOCKING 0x0 ;  /* 0x0000000000007b1d */ /* 0x000fec0000010000 */
[----:B------:R-:W3:Y:S02]  /*3a020*/  LDS.128 R12, [R0] ;  /* 0x00000000000c7984 */ /* 0x000ee40000000c00 */
[----:B------:R-:W-:Y:S06]  /*3a030*/  BAR.SYNC.DEFER_BLOCKING 0x0 ;  /* 0x0000000000007b1d */ /* 0x000fec0000010000 */
[----:B----4-:R4:W-:Y:S02]  /*3a040*/  STSM.16.M88.4 [R2], R20 ;  /* 0x0000001402007844 */ /* 0x0109e40000000200 */
[----:B------:R-:W-:Y:S06]  /*3a050*/  BAR.SYNC.DEFER_BLOCKING 0x0 ;  /* 0x0000000000007b1d */ /* 0x000fec0000010000 */
[----:B----4-:R-:W4:Y:S04]  /*3a060*/  LDL.LU R20, [R1+0x50] ;  /* 0x0000500001147983 */ /* 0x010f280000300800 */
[----:B------:R-:W4:Y:S04]  /*3a070*/  LDL.LU R21, [R1+0x58] ;  /* 0x0000580001157983 */ /* 0x000f280000300800 */
[----:B------:R-:W2:Y:S04]  /*3a080*/  LDL.LU R28, [R1+0x54] ;  /* 0x00005400011c7983 */ /* 0x000ea80000300800 */
[----:B------:R-:W2:Y:S04]  /*3a090*/  LDL.LU R29, [R1+0x5c] ;  /* 0x00005c00011d7983 */ /* 0x000ea80000300800 */
[----:B------:R-:W3:Y:S01]  /*3a0a0*/  LDS.128 R32, [R0] ;  /* 0x0000000000207984 */ /* 0x000ee20000000c00 */
[----:B------:R-:W-:-:S02]  /*3a0b0*/  IMAD.MOV.U32 R22, RZ, RZ, R44 ;  /* 0x000000ffff167224 */ /* 0x000fc400078e002c */
[----:B------:R-:W-:Y:S01]  /*3a0c0*/  IMAD.MOV.U32 R23, RZ, RZ, R46 ;  /* 0x000000ffff177224 */ /* 0x000fe200078e002e */
[----:B------:R-:W-:Y:S01]  /*3a0d0*/  BAR.SYNC.DEFER_BLOCKING 0x0 ;  /* 0x0000000000007b1d */ /* 0x000fe20000010000 */
[----:B------:R-:W-:Y:S02]  /*3a0e0*/  IMAD.MOV.U32 R30, RZ, RZ, R45 ;  /* 0x000000ffff1e7224 */ /* 0x000fe400078e002d */
[----:B------:R-:W-:-:S03]  /*3a0f0*/  IMAD.MOV.U32 R31, RZ, RZ, R47 ;  /* 0x000000ffff1f7224 */ /* 0x000fc600078e002f */
[----:B----4-:R-:W-:Y:S02]  /*3a100*/  STSM.16.M88.4 [R2], R20 ;  /* 0x0000001402007844 */ /* 0x010fe40000000200 */
[----:B------:R-:W-:Y:S06]  /*3a110*/  BAR.SYNC.DEFER_BLOCKING 0x0 ;  /* 0x0000000000007b1d */ /* 0x000fec0000010000 */
[----:B------:R-:W4:Y:S02]  /*3a120*/  LDS.128 R20, [R0] ;  /* 0x0000000000147984 */ /* 0x000f240000000c00 */
        /* <DEDUP_REMOVED lines=8> */
[----:B------:R-:W-:Y:S01]  /*3a1b0*/  MOV R30, R48 ;  /* 0x00000030001e7202 */ /* 0x000fe20000000f00 */
[----:B------:R-:W-:Y:S01]  /*3a1c0*/  IMAD.MOV.U32 R31, RZ, RZ, R50 ;  /* 0x000000ffff1f7224 */ /* 0x000fe200078e0032 */
[----:B------:R-:W-:Y:S01]  /*3a1d0*/  BAR.SYNC.DEFER_BLOCKING 0x0 ;  /* 0x0000000000007b1d */ /* 0x000fe20000010000 */
[----:B------:R-:W-:-:S02]  /*3a1e0*/  IMAD.MOV.U32 R38, RZ, RZ, R49 ;  /* 0x000000ffff267224 */ /* 0x000fc400078e0031 */
        /* <DEDUP_REMOVED lines=12> */
[----:B------:R-:W-:-:S02]  /*3a2b0*/  IMAD.MOV.U32 R38, RZ, RZ, R52 ;  /* 0x000000ffff267224 */ /* 0x000fc400078e0034 */
[----:B------:R-:W-:Y:S01]  /*3a2c0*/  IMAD.MOV.U32 R39, RZ, RZ, R54 ;  /* 0x000000ffff277224 */ /* 0x000fe200078e0036 */
[----:B------:R-:W-:Y:S01]  /*3a2d0*/  BAR.SYNC.DEFER_BLOCKING 0x0 ;  /* 0x0000000000007b1d */ /* 0x000fe20000010000 */
[----:B------:R-:W-:Y:S02]  /*3a2e0*/  IMAD.MOV.U32 R46, RZ, RZ, R53 ;  /* 0x000000ffff2e7224 */ /* 0x000fe400078e0035 */
[----:B------:R-:W-:-:S03]  /*3a2f0*/  IMAD.MOV.U32 R47, RZ, RZ, R55 ;  /* 0x000000ffff2f7224 */ /* 0x000fc600078e0037 */
[----:B---3--:R-:W-:Y:S02]  /*3a300*/  STSM.16.M88.4 [R2], R36 ;  /* 0x0000002402007844 */ /* 0x008fe40000000200 */
[----:B------:R-:W-:Y:S06]  /*3a310*/  BAR.SYNC.DEFER_BLOCKING 0x0 ;  /* 0x0000000000007b1d */ /* 0x000fec0000010000 */
[----:B------:R-:W3:Y:S02]  /*3a320*/  LDS.128 R36, [R0] ;  /* 0x0000000000247984 */ /* 0x000ee40000000c00 */
[----:B------:R-:W-:Y:S06]  /*3a330*/  BAR.SYNC.DEFER_BLOCKING 0x0 ;  /* 0x0000000000007b1d */ /* 0x000fec0000010000 */
[----:B----4-:R4:W-:Y:S04]  /*3a340*/  STSM.16.M88.4 [R2], R44 ;  /* 0x0000002c02007844 */ /* 0x0109e80000000200 */
[----:B----4-:R-:W4:Y:S04]  /*3a350*/  LDL.LU R44, [R1+0x80] ;  /* 0x00008000012c7983 */ /* 0x010f280000300800 */
[----:B------:R-:W4:Y:S04]  /*3a360*/  LDL.LU R45, [R1+0x88] ;  /* 0x00008800012d7983 */ /* 0x000f280000300800 */
[----:B------:R-:W2:Y:S04]  /*3a370*/  LDL.LU R52, [R1+0x84] ;  /* 0x0000840001347983 */ /* 0x000ea80000300800 */
[----:B------:R-:W2:Y:S01]  /*3a380*/  LDL.LU R53, [R1+0x8c] ;  /* 0x00008c0001357983 */ /* 0x000ea20000300800 */
[----:B------:R-:W-:Y:S01]  /*3a390*/  MOV R46, R56 ;  /* 0x00000038002e7202 */ /* 0x000fe20000000f00 */
[----:B------:R-:W-:Y:S01]  /*3a3a0*/  IMAD.MOV.U32 R47, RZ, RZ, R58 ;  /* 0x000000ffff2f7224 */ /* 0x000fe200078e003a */
[----:B------:R-:W-:Y:S01]  /*3a3b0*/  BAR.SYNC.DEFER_BLOCKING 0x0 ;  /* 0x0000000000007b1d */ /* 0x000fe20000010000 */
[----:B------:R-:W-:-:S02]  /*3a3c0*/  IMAD.MOV.U32 R54, RZ, RZ, R57 ;  /* 0x000000ffff367224 */ /* 0x000fc400078e0039 */
[----:B------:R-:W-:-:S03]  /*3a3d0*/  IMAD.MOV.U32 R55, RZ, RZ, R59 ;  /* 0x000000ffff377224 */ /* 0x000fc600078e003b */
[----:B------:R-:W3:Y:S02]  /*3a3e0*/  LDS.128 R56, [R0] ;  /* 0x0000000000387984 */ /* 0x000ee40000000c00 */
[----:B------:R-:W-:Y:S06]  /*3a3f0*/  BAR.SYNC.DEFER_BLOCKING 0x0 ;  /* 0x0000000000007b1d */ /* 0x000fec0000010000 */
[----:B----4-:R-:W-:Y:S02]  /*3a400*/  STSM.16.M88.4 [R2], R44 ;  /* 0x0000002c02007844 */ /* 0x010fe40000000200 */
[----:B------:R-:W-:Y:S06]  /*3a410*/  BAR.SYNC.DEFER_BLOCKING 0x0 ;  /* 0x0000000000007b1d */ /* 0x000fec0000010000 */
[----:B------:R-:W4:Y:S02]  /*3a420*/  LDS.128 R44, [R0] ;  /* 0x00000000002c7984 */ /* 0x000f240000000c00 */
[----:B------:R-:W-:Y:S06]  /*3a430*/  BAR.SYNC.DEFER_BLOCKING 0x0 ;  /* 0x0000000000007b1d */ /* 0x000fec0000010000 */
[----:B--2---:R2:W-:Y:S04]  /*3a440*/  STSM.16.M88.4 [R2], R52 ;  /* 0x0000003402007844 */ /* 0x0045e80000000200 */
[----:B--2---:R-:W2:Y:S04]  /*3a450*/  LDL.LU R52, [R1+0x90] ;  /* 0x0000900001347983 */ /* 0x004ea80000300800 */
[----:B------:R-:W2:Y:S04]  /*3a460*/  LDL.LU R53, [R1+0x98] ;  /* 0x0000980001357983 */ /* 0x000ea80000300800 */
[----:B------:R-:W3:Y:S04]  /*3a470*/  LDL.LU R152, [R1+0x94] ;  /* 0x0000940001987983 */ /* 0x000ee80000300800 */
[----:B------:R-:W3:Y:S01]  /*3a480*/  LDL.LU R153, [R1+0x9c] ;  /* 0x00009c0001997983 */ /* 0x000ee20000300800 */
[----:B------:R-:W-:Y:S01]  /*3a490*/  BAR.SYNC.DEFER_BLOCKING 0x0 ;  /* 0x0000000000007b1d */ /* 0x000fe20000010000 */
[----:B------:R-:W-:-:S02]  /*3a4a0*/  IMAD.MOV.U32 R54, RZ, RZ, R60 ;  /* 0x000000ffff367224 */ /* 0x000fc400078e003c */
[----:B------:R-:W-:-:S03]  /*3a4b0*/  IMAD.MOV.U32 R55, RZ, RZ, R62 ;  /* 0x000000ffff377224 */ /* 0x000fc600078e003e */
[----:B------:R-:W4:Y:S02]  /*3a4c0*/  LDS.128 R60, [R0] ;  /* 0x00000000003c7984 */ /* 0x000f240000000c00 */
[----:B------:R-:W-:Y:S06]  /*3a4d0*/  BAR.SYNC.DEFER_BLOCKING 0x0 ;  /* 0x0000000000007b1d */ /* 0x000fec0000010000 */
[----:B--2---:R-:W-:Y:S02]  /*3a4e0*/  STSM.16.M88.4 [R2], R52 ;  /* 0x0000003402007844 */ /* 0x004fe40000000200 */
[----:B------:R-:W-:Y:S06]  /*3a4f0*/  BAR.SYNC.DEFER_BLOCKING 0x0 ;  /* 0x0000000000007b1d */ /* 0x000fec0000010000 */
[----:B------:R-:W2:Y:S02]  /*3a500*/  LDS.128 R52, [R0] ;  /* 0x0000000000347984 */ /* 0x000ea40000000c00 */
[----:B------:R-:W-:Y:S06]  /*3a510*/  BAR.SYNC.DEFER_BLOCKING 0x0 ;  /* 0x0000000000007b1d */ /* 0x000fec0000010000 */
[----:B---3--:R3:W-:Y:S04]  /*3a520*/  STSM.16.M88.4 [R2], R152 ;  /* 0x0000009802007844 */ /* 0x0087e80000000200 */
[----:B---3--:R-:W3:Y:S04]  /*3a530*/  LDL.LU R152, [R1+0xa0] ;  /* 0x0000a00001987983 */ /* 0x008ee80000300800 */
[----:B------:R-:W3:Y:S04]  /*3a540*/  LDL.LU R153, [R1+0xa8] ;  /* 0x0000a80001997983 */ /* 0x000ee80000300800 */
[----:B------:R-:W4:Y:S04]  /*3a550*/  LDL.LU R156, [R1+0xa4] ;  /* 0x0000a400019c7983 */ /* 0x000f280000300800 */
[----:B------:R-:W4:Y:S01]  /*3a560*/  LDL.LU R157, [R1+0xac] ;  /* 0x0000ac00019d7983 */ /* 0x000f220000300800 */
[----:B------:R-:W-:Y:S01]  /*3a570*/  BAR.SYNC.DEFER_BLOCKING 0x0 ;  /* 0x0000000000007b1d */ /* 0x000fe20000010000 */
[----:B------:R-:W-:Y:S01]  /*3a580*/  MOV R154, R64 ;  /* 0x00000040009a7202 */ /* 0x000fe20000000f00 */
[----:B------:R-:W-:-:S04]  /*3a590*/  IMAD.MOV.U32 R155, RZ, RZ, R66 ;  /* 0x000000ffff9b7224 */ /* 0x000fc800078e0042 */
[----:B------:R-:W2:Y:S02]  /*3a5a0*/  LDS.128 R64, [R0] ;  /* 0x0000000000407984 */ /* 0x000ea40000000c00 */
[----:B------:R-:W-:Y:S06]  /*3a5b0*/  BAR.SYNC.DEFER_BLOCKING 0x0 ;  /* 0x0000000000007b1d */ /* 0x000fec0000010000 */
        /* <DEDUP_REMOVED lines=9> */
[----:B------:R-:W-:-:S02]  /*3a650*/  IMAD.MOV.U32 R158, RZ, RZ, R68 ;  /* 0x000000ffff9e7224 */ /* 0x000fc400078e0044 */
[----:B------:R-:W-:Y:S01]  /*3a660*/  IMAD.MOV.U32 R159, RZ, RZ, R70 ;  /* 0x000000ffff9f7224 */ /* 0x000fe200078e0046 */
[----:B------:R-:W-:Y:S01]  /*3a670*/  BAR.SYNC.DEFER_BLOCKING 0x0 ;  /* 0x0000000000007b1d */ /* 0x000fe20000010000 */
[----:B------:R-:W-:Y:S02]  /*3a680*/  IMAD.MOV.U32 R162, RZ, RZ, R69 ;  /* 0x000000ffffa27224 */ /* 0x000fe400078e0045 */
        /* <DEDUP_REMOVED lines=12> */
[----:B------:R-:W-:Y:S01]  /*3a750*/  MOV R162, R72 ;  /* 0x0000004800a27202 */ /* 0x000fe20000000f00 */
[----:B------:R-:W-:Y:S01]  /*3a760*/  IMAD.MOV.U32 R163, RZ, RZ, R74 ;  /* 0x000000ffffa37224 */ /* 0x000fe200078e004a */
        /* <DEDUP_REMOVED lines=14> */
[----:B------:R-:W-:-:S02]  /*3a850*/  IMAD.MOV.U32 R166, RZ, RZ, R76 ;  /* 0x000000ffffa67224 */ /* 0x000fc400078e004c */
[----:B------:R-:W-:Y:S01]  /*3a860*/  IMAD.MOV.U32 R167, RZ, RZ, R78 ;  /* 0x000000ffffa77224 */ /* 0x000fe200078e004e */
[----:B------:R-:W-:Y:S01]  /*3a870*/  BAR.SYNC.DEFER_BLOCKING 0x0 ;  /* 0x0000000000007b1d */ /* 0x000fe20000010000 */
[----:B------:R-:W-:Y:S02]  /*3a880*/  IMAD.MOV.U32 R170, RZ, RZ, R77 ;  /* 0x000000ffffaa7224 */ /* 0x000fe400078e004d */
[----:B------:R-:W-:-:S03]  /*3a890*/  IMAD.MOV.U32 R171, RZ, RZ, R79 ;  /* 0x000000ffffab7224 */ /* 0x000fc600078e004f */
        /* <DEDUP_REMOVED lines=27> */
[----:B------:R-:W-:-:S02]  /*3aa50*/  IMAD.MOV.U32 R174, RZ, RZ, R84 ;  /* 0x000000ffffae7224 */ /* 0x000fc400078e0054 */
[----:B------:R-:W-:Y:S01]  /*3aa60*/  IMAD.MOV.U32 R175, RZ, RZ, R86 ;  /* 0x000000ffffaf7224 */ /* 0x000fe200078e0056 */
[----:B------:R-:W-:Y:S01]  /*3aa70*/  BAR.SYNC.DEFER_BLOCKING 0x0 ;  /* 0x0000000000007b1d */ /* 0x000fe20000010000 */
[----:B------:R-:W-:Y:S02]  /*3aa80*/  IMAD.MOV.U32 R178, RZ, RZ, R85 ;  /* 0x000000ffffb27224 */ /* 0x000fe400078e0055 */
        /* <DEDUP_REMOVED lines=12> */
[----:B------:R-:W-:Y:S01]  /*3ab50*/  MOV R178, R88 ;  /* 0x0000005800b27202 */ /* 0x000fe20000000f00 */
[----:B------:R-:W-:Y:S01]  /*3ab60*/  IMAD.MOV.U32 R179, RZ, RZ, R90 ;  /* 0x000000ffffb37224 */ /* 0x000fe200078e005a */
[----:B------:R-:W-:Y:S01]  /*3ab70*/  BAR.SYNC.DEFER_BLOCKING 0x0 ;  /* 0x0000000000007b1d */ /* 0x000fe20000010000 */
[----:B------:R-:W-:-:S02]  /*3ab80*/  IMAD.MOV.U32 R182, RZ, RZ, R89 ;  /* 0x000000ffffb67224 */ /* 0x000fc400078e0059 */
        /* <DEDUP_REMOVED lines=233> */
[----:B------:R-:W4:Y:S04]  /*3ba20*/  LDL.LU R250, [R1] ;  /* 0x0000000001fa7983 */ /* 0x000f280000300800 */
[----:B------:R-:W3:Y:S01]  /*3ba30*/  LDL.LU R237, [R1+0x1f8] ;  /* 0x0001f80001ed7983 */ /* 0x000ee20000300800 */
[----:B------:R-:W-:-:S02]  /*3ba40*/  IMAD.MOV.U32 R238, RZ, RZ, R148 ;  /* 0x000000ffffee7224 */ /* 0x000fc400078e0094 */
[----:B------:R-:W-:Y:S01]  /*3ba50*/  IMAD R242, R6, UR5, RZ ;  /* 0x0000000506f27c24 */ /* 0x000fe2000f8e02ff */
[----:B------:R-:W-:Y:S01]  /*3ba60*/  ULDC UR5, c[0x0][0x22c] ;  /* 0x00008b0000057ab9 */ /* 0x000fe20000000800 */
[----:B------:R-:W-:Y:S01]  /*3ba70*/  IMAD R148, R7, UR4, RZ ;  /* 0x0000000407947c24 */ /* 0x000fe2000f8e02ff */
[----:B------:R-:W-:Y:S01]  /*3ba80*/  BAR.SYNC.DEFER_BLOCKING 0x0 ;  /* 0x0000000000007b1d */ /* 0x000fe20000010000 */
[----:B------:R-:W-:-:S05]  /*3ba90*/  IMAD.MOV.U32 R239, RZ, RZ, R150 ;  /* 0x000000ffffef7224 */ /* 0x000fca00078e0096 */
[----:B------:R-:W2:Y:S02]  /*3baa0*/  LDS.128 R4, [R0] ;  /* 0x0000000000047984 */ /* 0x000ea40000000c00 */
[----:B------:R-:W-:Y:S06]  /*3bab0*/  BAR.SYNC.DEFER_BLOCKING 0x0 ;  /* 0x0000000000007b1d */ /* 0x000fec0000010000 */
[----:B---3--:R3:W-:Y:S04]  /*3bac0*/  STSM.16.M88.4 [R2], R236 ;  /* 0x000000ec02007844 */ /* 0x0087e80000000200 */
[----:B---3--:R-:W3:Y:S04]  /*3bad0*/  LDL.LU R236, [R1+0x1f4] ;  /* 0x0001f40001ec7983 */ /* 0x008ee80000300800 */
[----:B------:R-:W3:Y:S01]  /*3bae0*/  LDL.LU R237, [R1+0x1fc] ;  /* 0x0001fc0001ed7983 */ /* 0x000ee20000300800 */
[----:B------:R-:W-:Y:S01]  /*3baf0*/  BAR.SYNC.DEFER_BLOCKING 0x0 ;  /* 0x0000000000007b1d */ /* 0x000fe20000010000 */
[----:B------:R-:W-:-:S04]  /*3bb00*/  LEA R3, P6, R242, UR6, 0x2 ;  /* 0x00000006f2037c11 */ /* 0x000fc8000f8c10ff */
[----:B------:R-:W-:Y:S02]  /*3bb10*/  LEA.HI.X.SX32 R242, R242, UR7, 0x2, P6 ;  /* 0x00000007f2f27c11 */ /* 0x000fe4000b0f16ff */
[CC--:B------:R-:W-:Y:S01]  /*3bb20*/  LEA R240, P6, R148.reuse, R3.reuse, 0x2 ;  /* 0x0000000394f07211 */ /* 0x0c0fe200078c10ff */
[----:B------:R-:W-:Y:S01]  /*3bb30*/  IMAD.MOV.U32 R238, RZ, RZ, R149 ;  /* 0x000000ffffee7224 */ /* 0x000fe200078e0095 */
[C---:B------:R-:W-:Y:S01]  /*3bb40*/  IADD3 R243, R148.reuse, UR4, RZ ;  /* 0x0000000494f37c10 */ /* 0x040fe2000fffe0ff */
[----:B------:R-:W-:Y:S01]  /*3bb50*/  IMAD.MOV.U32 R239, RZ, RZ, R151 ;  /* 0x000000ffffef7224 */ /* 0x000fe200078e0097 */
[----:B------:R-:W-:Y:S01]  /*3bb60*/  LEA.HI.X.SX32 R241, R148, R242, 0x2, P6 ;  /* 0x000000f294f17211 */ /* 0x000fe200030f16ff */
[----:B------:R-:W2:Y:S04]  /*3bb70*/  LDL.LU R251, [R1+0x1160] ;  /* 0x0011600001fb7983 */ /* 0x000ea80000300800 */
[----:B------:R-:W4:Y:S04]  /*3bb80*/  LDL.LU R252, [R1+0x1168] ;  /* 0x0011680001fc7983 */ /* 0x000f280000300800 */
[----:B------:R-:W1:Y:S01]  /*3bb90*/  LDS.128 R148, [R0] ;  /* 0x0000000000947984 */ /* 0x000e620000000c00 */
[----:B------:R-:W-:Y:S06]  /*3bba0*/  BAR.SYNC.DEFER_BLOCKING 0x0 ;  /* 0x0000000000007b1d */ /* 0x000fec0000010000 */
[----:B---3--:R3:W-:Y:S04]  /*3bbb0*/  STSM.16.M88.4 [R2], R236 ;  /* 0x000000ec02007844 */ /* 0x0087e80000000200 */
[----:B---3--:R-:W3:Y:S01]  /*3bbc0*/  LDL.LU R239, [R1+0x200] ;  /* 0x0002000001ef7983 */ /* 0x008ee20000300800 */
[----:B------:R-:W-:Y:S01]  /*3bbd0*/  BAR.SYNC.DEFER_BLOCKING 0x0 ;  /* 0x0000000000007b1d */ /* 0x000fe20000010000 */
[C---:B------:R-:W-:Y:S01]  /*3bbe0*/  VIADD R2, R243.reuse, UR4 ;  /* 0x00000004f3027c36 */ /* 0x040fe20008000000 */
[----:B------:R-:W-:-:S04]  /*3bbf0*/  LEA R236, P6, R243, R3, 0x2 ;  /* 0x00000003f3ec7211 */ /* 0x000fc800078c10ff */
[-C--:B------:R-:W-:Y:S02]  /*3bc00*/  LEA.HI.X.SX32 R237, R243, R242.reuse, 0x2, P6 ;  /* 0x000000f2f3ed7211 */ /* 0x080fe400030f16ff */
[C---:B------:R-:W-:Y:S01]  /*3bc10*/  LEA R238, P6, R2.reuse, R3, 0x2 ;  /* 0x0000000302ee7211 */ /* 0x040fe200078c10ff */
[----:B---3--:R3:W-:Y:S01]  /*3bc20*/  @P5 STG.E desc[UR60][R240.64], R239 ;  /* 0x000000eff0005986 */ /* 0x0087e2000c10193c */
[----:B--2---:R-:W-:Y:S01]  /*3bc30*/  ISETP.LT.AND P5, PT, R251, UR5, !P0 ;  /* 0x00000005fb007c0c */ /* 0x004fe2000c7a1270 */
[----:B------:R-:W-:Y:S02]  /*3bc40*/  ULDC UR5, c[0x0][0x22c] ;  /* 0x00008b0000057ab9 */ /* 0x000fe40000000800 */
[----:B----4-:R2:W-:Y:S04]  /*3bc50*/  @P4 STG.E desc[UR60][R236.64], R250 ;  /* 0x000000faec004986 */ /* 0x0105e8000c10193c */
[----:B---3--:R-:W3:Y:S01]  /*3bc60*/  LDL.LU R241, [R1+0x116c] ;  /* 0x00116c0001f17983 */ /* 0x008ee20000300800 */
[C---:B------:R-:W-:Y:S01]  /*3bc70*/  VIADD R240, R2.reuse, UR4 ;  /* 0x0000000402f07c36 */ /* 0x040fe20008000000 */
[----:B------:R-:W-:-:S02]  /*3bc80*/  LEA.HI.X.SX32 R239, R2, R242, 0x2, P6 ;  /* 0x000000f202ef7211 */ /* 0x000fc400030f16ff */
[----:B------:R-:W4:Y:S04]  /*3bc90*/  LDL.LU R251, [R1+0x8] ;  /* 0x0000080001fb7983 */ /* 0x000f280000300800 */
[----:B------:R-:W4:Y:S04]  /*3bca0*/  LDL.LU R243, [R1+0x20c] ;  /* 0x00020c0001f37983 */ /* 0x000f280000300800 */
[----:B------:R-:W3:Y:S04]  /*3bcb0*/  LDL.LU R2, [R1+0x204] ;  /* 0x0002040001027983 */ /* 0x000ee80000300800 */
[----:B--2---:R-:W2:Y:S04]  /*3bcc0*/  LDL.LU R250, [R1+0x153c] ;  /* 0x00153c0001fa7983 */ /* 0x004ea80000300800 */
[----:B------:R-:W4:Y:S01]  /*3bcd0*/  LDL.LU R237, [R1+0x1164] ;  /* 0x0011640001ed7983 */ /* 0x000f220000300800 */
[----:B------:R-:W-:-:S03]  /*3bce0*/  LEA R236, P6, R240, R3, 0x2 ;  /* 0x00000003f0ec7211 */ /* 0x000fc600078c10ff */
[----:B---3--:R3:W-:Y:S01]  /*3bcf0*/  @P3 STG.E desc[UR60][R238.64], R2 ;  /* 0x00000002ee003986 */ /* 0x0087e2000c10193c */
[----:B----4-:R-:W-:Y:S01]  /*3bd00*/  ISETP.LT.AND P4, PT, R237, UR5, !P0 ;  /* 0x00000005ed007c0c */ /* 0x010fe2000c781270 */
[----:B------:R-:W-:Y:S01]  /*3bd10*/  ULDC UR5, c[0x0][0x22c] ;  /* 0x00008b0000057ab9 */ /* 0x000fe20000000800 */
[C---:B---3--:R-:W-:Y:S01]  /*3bd20*/  VIADD R2, R240.reuse, UR4 ;  /* 0x00000004f0027c36 */ /* 0x048fe20008000000 */
[----:B------:R-:W-:-:S04]  /*3bd30*/  LEA.HI.X.SX32 R237, R240, R242, 0x2, P6 ;  /* 0x000000f2f0ed7211 */ /* 0x000fc800030f16ff */
[C---:B------:R-:W-:Y:S01]  /*3bd40*/  LEA R238, P6, R2.reuse, R3, 0x2 ;  /* 0x0000000302ee7211 */ /* 0x040fe200078c10ff */
[----:B------:R-:W-:Y:S01]  /*3bd50*/  VIADD R240, R2, UR4 ;  /* 0x0000000402f07c36 */ /* 0x000fe20008000000 */
[----:B------:R-:W-:Y:S01]  /*3bd60*/  ISETP.LT.AND P3, PT, R252, UR5, !P0 ;  /* 0x00000005fc007c0c */ /* 0x000fe2000c761270 */
[----:B------:R-:W-:Y:S01]  /*3bd70*/  ULDC UR5, c[0x0][0x22c] ;  /* 0x00008b0000057ab9 */ /* 0x000fe20000000800 */
[----:B------:R-:W3:Y:S01]  /*3bd80*/  LDL.LU R252, [R1+0xc] ;  /* 0x00000c0001fc7983 */ /* 0x000ee20000300800 */
[----:B------:R-:W-:-:S03]  /*3bd90*/  LEA.HI.X.SX32 R239, R2, R242, 0x2, P6 ;  /* 0x000000f202ef7211 */ /* 0x000fc600030f16ff */
[----:B------:R-:W4:Y:S04]  /*3bda0*/  LDL.LU R2, [R1+0x4] ;  /* 0x0000040001027983 */ /* 0x000f280000300800 */
[----:B----4-:R4:W-:Y:S01]  /*3bdb0*/  @P2 STG.E desc[UR60][R236.64], R2 ;  /* 0x00000002ec002986 */ /* 0x0109e2000c10193c */
[----:B------:R-:W-:Y:S01]  /*3bdc0*/  ISETP.LT.AND P2, PT, R241, UR5, !P0 ;  /* 0x00000005f1007c0c */ /* 0x000fe2000c741270 */
[----:B------:R-:W-:Y:S02]  /*3bdd0*/  ULDC UR5, c[0x0][0x22c] ;  /* 0x00008b0000057ab9 */ /* 0x000fe40000000800 */
[----:B------:R-:W2:Y:S04]  /*3bde0*/  LDL.LU R241, [R1+0x1188] ;  /* 0x0011880001f17983 */ /* 0x000ea80000300800 */
[----:B----4-:R-:W4:Y:S01]  /*3bdf0*/  LDL.LU R237, [R1+0x208] ;  /* 0x0002080001ed7983 */ /* 0x010f220000300800 */
[C---:B------:R-:W-:Y:S01]  /*3be00*/  LEA R236, P6, R240.reuse, R3, 0x2 ;  /* 0x00000003f0ec7211 */ /* 0x040fe200078c10ff */
[----:B------:R-:W-:-:S02]  /*3be10*/  VIADD R2, R240, UR4 ;  /* 0x00000004f0027c36 */ /* 0x000fc40008000000 */
[----:B----4-:R4:W-:Y:S02]  /*3be20*/  @P1 STG.E desc[UR60][R238.64], R237 ;  /* 0x000000edee001986 */ /* 0x0109e4000c10193c */
[----:B----4-:R-:W-:Y:S02]  /*3be30*/  LEA.HI.X.SX32 R237, R240, R242, 0x2, P6 ;  /* 0x000000f2f0ed7211 */ /* 0x010fe400030f16ff */
[----:B------:R-:W4:Y:S01]  /*3be40*/  LDL.LU R240, [R1+0x1178] ;  /* 0x0011780001f07983 */ /* 0x000f220000300800 */
[----:B------:R-:W-:-:S04]  /*3be50*/  LEA R238, P6, R2, R3, 0x2 ;  /* 0x0000000302ee7211 */ /* 0x000fc800078c10ff */
[----:B------:R-:W-:Y:S02]  /*3be60*/  LEA.HI.X.SX32 R239, R2, R242, 0x2, P6 ;  /* 0x000000f202ef7211 */ /* 0x000fe400030f16ff */
[----:B----4-:R-:W-:Y:S01]  /*3be70*/  ISETP.LT.AND P1, PT, R240, UR5, !P0 ;  /* 0x00000005f0007c0c */ /* 0x010fe2000c721270 */
[----:B------:R-:W-:Y:S01]  /*3be80*/  VIADD R240, R2, UR4 ;  /* 0x0000000402f07c36 */ /* 0x000fe20008000000 */
[----:B------:R-:W-:Y:S01]  /*3be90*/  ULDC UR5, c[0x0][0x22c] ;  /* 0x00008b0000057ab9 */ /* 0x000fe20000000800 */
[----:B------:R-:W4:Y:S04]  /*3bea0*/  LDL.LU R2, [R1+0x1184] ;  /* 0x0011840001027983 */ /* 0x000f280000300800 */
[----:B------:R1:W-:Y:S04]  /*3beb0*/  @P5 STG.E desc[UR60][R236.64], R251 ;  /* 0x000000fbec005986 */ /* 0x0003e8000c10193c */
[----:B------:R2:W-:Y:S01]  /*3bec0*/  @P4 STG.E desc[UR60][R238.64], R243 ;  /* 0x000000f3ee004986 */ /* 0x0005e2000c10193c */
[----:B-1----:R-:W-:-:S03]  /*3bed0*/  LEA R236, P6, R240, R3, 0x2 ;  /* 0x00000003f0ec7211 */ /* 0x002fc600078c10ff */
[----:B------:R-:W2:Y:S01]  /*3bee0*/  LDL.LU R251, [R1+0x1538] ;  /* 0x0015380001fb7983 */ /* 0x000ea20000300800 */
[----:B------:R-:W-:-:S05]  /*3bef0*/  LEA.HI.X.SX32 R237, R240, R242, 0x2, P6 ;  /* 0x000000f2f0ed7211 */ /* 0x000fca00030f16ff */
[----:B---3--:R1:W-:Y:S01]  /*3bf00*/  @P3 STG.E desc[UR60][R236.64], R252 ;  /* 0x000000fcec003986 */ /* 0x0083e2000c10193c */
[----:B----4-:R-:W-:Y:S01]  /*3bf10*/  ISETP.LT.AND P5, PT, R2, UR5, !P0 ;  /* 0x0000000502007c0c */ /* 0x010fe2000c7a1270 */
[----:B------:R-:W-:Y:S01]  /*3bf20*/  VIADD R2, R240, UR4 ;  /* 0x00000004f0027c36 */ /* 0x000fe20008000000 */
[----:B------:R-:W-:Y:S01]  /*3bf30*/  ULDC UR5, c[0x0][0x22c] ;  /* 0x00008b0000057ab9 */ /* 0x000fe20000000800 */
[----:B------:R-:W3:Y:S03]  /*3bf40*/  LDL.LU R240, [R1+0x118c] ;  /* 0x00118c0001f07983 */ /* 0x000ee60000300800 */
[C---:B--2---:R-:W-:Y:S01]  /*3bf50*/  LEA R238, P6, R2.reuse, R3, 0x2 ;  /* 0x0000000302ee7211 */ /* 0x044fe200078c10ff */
[----:B------:R-:W2:Y:S01]  /*3bf60*/  LDL.LU R243, [R1+0x1198] ;  /* 0x0011980001f37983 */ /* 0x000ea20000300800 */
[----:B------:R-:W-:Y:S01]  /*3bf70*/  ISETP.LT.AND P4, PT, R241, UR5, !P0 ;  /* 0x00000005f1007c0c */ /* 0x000fe2000c781270 */
[----:B------:R-:W-:Y:S01]  /*3bf80*/  ULDC UR5, c[0x0][0x22c] ;  /* 0x00008b0000057ab9 */ /* 0x000fe20000000800 */
[----:B------:R-:W-:-:S02]  /*3bf90*/  IADD3 R241, R2, UR4, RZ ;  /* 0x0000000402f17c10 */ /* 0x000fc4000fffe0ff */
[----:B------:R-:W-:Y:S02]  /*3bfa0*/  LEA.HI.X.SX32 R239, R2, R242, 0x2, P6 ;  /* 0x000000f202ef7211 */ /* 0x000fe400030f16ff */
[----:B------:R-:W4:Y:S04]  /*3bfb0*/  LDL.LU R2, [R1+0x1194] ;  /* 0x0011940001027983 */ /* 0x000f280000300800 */
[----:B-1----:R-:W2:Y:S04]  /*3bfc0*/  LDL.LU R252, [R1+0x1534] ;  /* 0x0015340001fc7983 */ /* 0x002ea80000300800 */
[----:B------:R-:W4:Y:S01]  /*3bfd0*/  LDL.LU R237, [R1+0x10] ;  /* 0x0000100001ed7983 */ /* 0x000f220000300800 */
[----:B------:R-:W-:-:S02]  /*3bfe0*/  LEA R236, P6, R241, R3, 0x2 ;  /* 0x00000003f1ec7211 */ /* 0x000fc400078c10ff */
[----:B---3--:R-:W-:Y:S01]  /*3bff0*/  ISETP.LT.AND P3, PT, R240, UR5, !P0 ;  /* 0x00000005f0007c0c */ /* 0x008fe2000c761270 */
[C---:B------:R-:W-:Y:S01]  /*3c000*/  VIADD R240, R241.reuse, UR4 ;  /* 0x00000004f1f07c36 */ /* 0x040fe20008000000 */
[----:B------:R-:W-:Y:S01]  /*3c010*/  ULDC UR5, c[0x0][0x22c] ;  /* 0x00008b0000057ab9 */ /* 0x000fe20000000800 */
[----:B----4-:R1:W-:Y:S01]  /*3c020*/  @P2 STG.E desc[UR60][R238.64], R237 ;  /* 0x000000edee002986 */ /* 0x0103e2000c10193c */
[----:B------:R-:W-:Y:S01]  /*3c030*/  ISETP.LT.AND P2, PT, R2, UR5, !P0 ;  /* 0x0000000502007c0c */ /* 0x000fe2000c741270 */
[C---:B------:R-:W-:Y:S01]  /*3c040*/  VIADD R2, R240.reuse, UR4 ;  /* 0x00000004f0027c36 */ /* 0x040fe20008000000 */
[----:B------:R-:W-:Y:S01]  /*3c050*/  ULDC UR5, c[0x0][0x22c] ;  /* 0x00008b0000057ab9 */ /* 0x000fe20000000800 */
[-C--:B-1----:R-:W-:Y:S02]  /*3c060*/  LEA.HI.X.SX32 R237, R241, R242.reuse, 0x2, P6 ;  /* 0x000000f2f1ed7211 */ /* 0x082fe400030f16ff */
[CC--:B------:R-:W-:Y:S01]  /*3c070*/  LEA R238, P6, R240.reuse, R3.reuse, 0x2 ;  /* 0x00000003f0ee7211 */ /* 0x0c0fe200078c10ff */
[----:B------:R-:W3:Y:S03]  /*3c080*/  LDL.LU R241, [R1+0x11ac] ;  /* 0x0011ac0001f17983 */ /* 0x000ee60000300800 */
[----:B------:R-:W-:Y:S01]  /*3c090*/  LEA.HI.X.SX32 R239, R240, R242, 0x2, P6 ;  /* 0x000000f2f0ef7211 */ /* 0x000fe200030f16ff */
[----:B------:R1:W-:Y:S04]  /*3c0a0*/  @P1 STG.E desc[UR60][R236.64], R248 ;  /* 0x000000f8ec001986 */ /* 0x0003e8000c10193c */
[----:B------:R-:W4:Y:S04]  /*3c0b0*/  LDL.LU R240, [R1+0x11a4] ;  /* 0x0011a40001f07983 */ /* 0x000f280000300800 */
[----:B-1----:R-:W3:Y:S01]  /*3c0c0*/  LDL.LU R248, [R1+0x14] ;  /* 0x0000140001f87983 */ /* 0x002ee20000300800 */
[----:B------:R-:W-:-:S04]  /*3c0d0*/  LEA R236, P6, R2, R3, 0x2 ;  /* 0x0000000302ec7211 */ /* 0x000fc800078c10ff */
[----:B------:R-:W-:Y:S02]  /*3c0e0*/  LEA.HI.X.SX32 R237, R2, R242, 0x2, P6 ;  /* 0x000000f202ed7211 */ /* 0x000fe400030f16ff */
[----:B--2---:R-:W-:Y:S01]  /*3c0f0*/  ISETP.LT.AND P1, PT, R243, UR5, !P0 ;  /* 0x00000005f3007c0c */ /* 0x004fe2000c721270 */
[----:B------:R-:W-:Y:S01]  /*3c100*/  ULDC UR5, c[0x0][0x22c] ;  /* 0x00008b0000057ab9 */ /* 0x000fe20000000800 */
[----:B------:R-:W2:Y:S04]  /*3c110*/  LDL.LU R243, [R1+0x11b0] ;  /* 0x0011b00001f37983 */ /* 0x000ea80000300800 */
[----:B---3--:R1:W-:Y:S04]  /*3c120*/  @P5 STG.E desc[UR60][R238.64], R248 ;  /* 0x000000f8ee005986 */ /* 0x0083e8000c10193c */
[----:B------:R3:W-:Y:S04]  /*3c130*/  @P4 STG.E desc[UR60][R236.64], R249 ;  /* 0x000000f9ec004986 */ /* 0x0007e8000c10193c */
[----:B-1----:R-:W2:Y:S04]  /*3c140*/  LDL.LU R248, [R1+0x11b4] ;  /* 0x0011b40001f87983 */ /* 0x002ea80000300800 */
[----:B---3--:R-:W3:Y:S01]  /*3c150*/  LDL.LU R249, [R1+0x18] ;  /* 0x0000180001f97983 */ /* 0x008ee20000300800 */
[----:B----4-:R-:W-:Y:S01]  /*3c160*/  ISETP.LT.AND P5, PT, R240, UR5, !P0 ;  /* 0x00000005f0007c0c */ /* 0x010fe2000c7a1270 */
[----:B------:R-:W-:-:S02]  /*3c170*/  ULDC UR5, c[0x0][0x22c] ;  /* 0x00008b0000057ab9 */ /* 0x000fc40000000800 */
[----:B------:R-:W-:Y:S01]  /*3c180*/  ISETP.LT.AND P4, PT, R241, UR5, !P0 ;  /* 0x00000005f1007c0c */ /* 0x000fe2000c781270 */
[----:B------:R-:W-:Y:S01]  /*3c190*/  VIADD R239, R2, UR4 ;  /* 0x0000000402ef7c36 */ /* 0x000fe20008000000 */
[----:B------:R-:W4:Y:S01]  /*3c1a0*/  LDL.LU R241, [R1+0x11bc] ;  /* 0x0011bc0001f17983 */ /* 0x000f220000300800 */
[----:B------:R-:W-:Y:S02]  /*3c1b0*/  ULDC UR5, c[0x0][0x22c] ;  /* 0x00008b0000057ab9 */ /* 0x000fe40000000800 */
[C---:B------:R-:W-:Y:S01]  /*3c1c0*/  VIADD R2, R239.reuse, UR4 ;  /* 0x00000004ef027c36 */ /* 0x040fe20008000000 */
[----:B------:R-:W-:-:S03]  /*3c1d0*/  LEA R238, P6, R239, R3, 0x2 ;  /* 0x00000003efee7211 */ /* 0x000fc600078c10ff */
[C---:B------:R-:W-:Y:S01]  /*3c1e0*/  VIADD R240, R2.reuse, UR4 ;  /* 0x0000000402f07c36 */ /* 0x040fe20008000000 */
[----:B------:R-:W-:Y:S02]  /*3c1f0*/  LEA.HI.X.SX32 R239, R239, R242, 0x2, P6 ;  /* 0x000000f2efef7211 */ /* 0x000fe400030f16ff */
[----:B------:R-:W-:-:S04]  /*3c200*/  LEA R236, P6, R2, R3, 0x2 ;  /* 0x0000000302ec7211 */ /* 0x000fc800078c10ff */
[----:B------:R-:W-:Y:S01]  /*3c210*/  LEA.HI.X.SX32 R237, R2, R242, 0x2, P6 ;  /* 0x000000f202ed7211 */ /* 0x000fe200030f16ff */
[----:B---3--:R1:W-:Y:S01]  /*3c220*/  @P3 STG.E desc[UR60][R238.64], R249 ;  /* 0x000000f9ee003986 */ /* 0x0083e2000c10193c */
[----:B--2---:R-:W-:Y:S01]  /*3c230*/  ISETP.LT.AND P3, PT, R243, UR5, !P0 ;  /* 0x00000005f3007c0c */ /* 0x004fe2000c761270 */
[----:B------:R-:W-:Y:S02]  /*3c240*/  ULDC UR5, c[0x0][0x22c] ;  /* 0x00008b0000057ab9 */ /* 0x000fe40000000800 */
[----:B------:R-:W2:Y:S01]  /*3c250*/  LDL.LU R243, [R1+0x11c4] ;  /* 0x0011c40001f37983 */ /* 0x000ea20000300800 */
[----:B-1----:R-:W-:-:S03]  /*3c260*/  LEA R238, P6, R240, R3, 0x2 ;  /* 0x00000003f0ee7211 */ /* 0x002fc600078c10ff */
[----:B------:R1:W-:Y:S01]  /*3c270*/  @P2 STG.E desc[UR60][R236.64], R250 ;  /* 0x000000faec002986 */ /* 0x0003e2000c10193c */
[-C--:B------:R-:W-:Y:S02]  /*3c280*/  LEA.HI.X.SX32 R239, R240, R242.reuse, 0x2, P6 ;  /* 0x000000f2f0ef7211 */ /* 0x080fe400030f16ff */
[----:B------:R-:W-:Y:S01]  /*3c290*/  ISETP.LT.AND P2, PT, R248, UR5, !P0 ;  /* 0x00000005f8007c0c */ /* 0x000fe2000c741270 */
[----:B------:R-:W-:Y:S02]  /*3c2a0*/  ULDC UR5, c[0x0][0x22c] ;  /* 0x00008b0000057ab9 */ /* 0x000fe40000000800 */
[----:B------:R3:W-:Y:S01]  /*3c2b0*/  @P1 STG.E desc[UR60][R238.64], R252 ;  /* 0x000000fcee001986 */ /* 0x0007e2000c10193c */
[----:B----4-:R-:W-:Y:S01]  /*3c2c0*/  ISETP.LT.AND P1, PT, R241, UR5, !P0 ;  /* 0x00000005f1007c0c */ /* 0x010fe2000c721270 */
[----:B------:R-:W-:Y:S01]  /*3c2d0*/  VIADD R2, R240, UR4 ;  /* 0x00000004f0027c36 */ /* 0x000fe20008000000 */
[----:B------:R-:W-:Y:S01]  /*3c2e0*/  ULDC UR5, c[0x0][0x22c] ;  /* 0x00008b0000057ab9 */ /* 0x000fe20000000800 */
[----:B------:R-:W4:Y:S03]  /*3c2f0*/  LDL.LU R241, [R1+0x11d0] ;  /* 0x0011d00001f17983 */ /* 0x000f260000300800 */
[CC--:B-1----:R-:W-:Y:S01]  /*3c300*/  LEA R236, P6, R2.reuse, R3.reuse, 0x2 ;  /* 0x0000000302ec7211 */ /* 0x0c2fe200078c10ff */
[----:B------:R-:W4:Y:S03]  /*3c310*/  LDL.LU R250, [R1+0x11d4] ;  /* 0x0011d40001fa7983 */ /* 0x000f260000300800 */
[C---:B------:R-:W-:Y:S01]  /*3c320*/  LEA.HI.X.SX32 R237, R2.reuse, R242, 0x2, P6 ;  /* 0x000000f202ed7211 */ /* 0x040fe200030f16ff */
[----:B---3--:R-:W-:Y:S01]  /*3c330*/  VIADD R239, R2, UR4 ;  /* 0x0000000402ef7c36 */ /* 0x008fe20008000000 */
[----:B------:R-:W3:Y:S04]  /*3c340*/  LDL.LU R249, [R1+0x11d8] ;  /* 0x0011d80001f97983 */ /* 0x000ee80000300800 */
[----:B------:R-:W3:Y:S01]  /*3c350*/  LDL.LU R248, [R1+0x11e0] ;  /* 0x0011e00001f87983 */ /* 0x000ee20000300800 */
[----:B------:R-:W-:-:S03]  /*3c360*/  LEA R238, P6, R239, R3, 0x2 ;  /* 0x00000003efee7211 */ /* 0x000fc600078c10ff */
[----:B------:R1:W-:Y:S01]  /*3c370*/  @P5 STG.E desc[UR60][R236.64], R251 ;  /* 0x000000fbec005986 */ /* 0x0003e2000c10193c */
[C---:B------:R-:W-:Y:S02]  /*3c380*/  IADD3 R2, R239.reuse, UR4, RZ ;  /* 0x00000004ef027c10 */ /* 0x040fe4000fffe0ff */
[----:B------:R-:W-:-:S03]  /*3c390*/  LEA.HI.X.SX32 R239, R239, R242, 0x2, P6 ;  /* 0x000000f2efef7211 */ /* 0x000fc600030f16ff */
[C---:B------:R-:W-:Y:S02]  /*3c3a0*/  VIADD R240, R2.reuse, UR4 ;  /* 0x0000000402f07c36 */ /* 0x040fe40008000000 */
[----:B------:R1:W-:Y:S02]  /*3c3b0*/  @P4 STG.E desc[UR60][R238.64], R244 ;  /* 0x000000f4ee004986 */ /* 0x0003e4000c10193c */
[----:B-1----:R-:W-:-:S04]  /*3c3c0*/  LEA R236, P6, R2, R3, 0x2 ;  /* 0x0000000302ec7211 */ /* 0x002fc800078c10ff */
[----:B------:R-:W-:Y:S02]  /*3c3d0*/  LEA.HI.X.SX32 R237, R2, R242, 0x2, P6 ;  /* 0x000000f202ed7211 */ /* 0x000fe400030f16ff */
[C---:B------:R-:W-:Y:S01]  /*3c3e0*/  LEA R238, P6, R240.reuse, R3, 0x2 ;  /* 0x00000003f0ee7211 */ /* 0x040fe200078c10ff */
[----:B------:R-:W-:-:S03]  /*3c3f0*/  VIADD R2, R240, UR4 ;  /* 0x00000004f0027c36 */ /* 0x000fc60008000000 */
[----:B------:R-:W-:Y:S02]  /*3c400*/  LEA.HI.X.SX32 R239, R240, R242, 0x2, P6 ;  /* 0x000000f2f0ef7211 */ /* 0x000fe400030f16ff */
[----:B--2---:R-:W-:Y:S01]  /*3c410*/  ISETP.LT.AND P5, PT, R243, UR5, !P0 ;  /* 0x00000005f3007c0c */ /* 0x004fe2000c7a1270 */
[----:B------:R-:W-:Y:S01]  /*3c420*/  ULDC UR5, c[0x0][0x22c] ;  /* 0x00008b0000057ab9 */ /* 0x000fe20000000800 */
[----:B------:R-:W2:Y:S01]  /*3c430*/  LDL.LU R243, [R1+0x11e8] ;  /* 0x0011e80001f37983 */ /* 0x000ea20000300800 */
[----:B----4-:R-:W-:-:S03]  /*3c440*/  ISETP.LT.AND P4, PT, R241, UR5, !P0 ;  /* 0x00000005f1007c0c */ /* 0x010fc6000c781270 */
[----:B------:R1:W-:Y:S01]  /*3c450*/  @P3 STG.E desc[UR60][R236.64], R16 ;  /* 0x00000010ec003986 */ /* 0x0003e2000c10193c */
[----:B------:R-:W-:-:S03]  /*3c460*/  ULDC UR5, c[0x0][0x22c] ;  /* 0x00008b0000057ab9 */ /* 0x000fc60000000800 */
[----:B------:R-:W4:Y:S04]  /*3c470*/  LDL.LU R241, [R1+0x11f0] ;  /* 0x0011f00001f17983 */ /* 0x000f280000300800 */
[----:B------:R-:W4:Y:S01]  /*3c480*/  LDL.LU R240, [R1+0x11f8] ;  /* 0x0011f80001f07983 */ /* 0x000f220000300800 */
[CC--:B-1----:R-:W-:Y:S01]  /*3c490*/  LEA R236, P6, R2.reuse, R3.reuse, 0x2 ;  /* 0x0000000302ec7211 */ /* 0x0c2fe200078c10ff */
[C---:B------:R-:W-:Y:S02]  /*3c4a0*/  VIADD R16, R2.reuse, UR4 ;  /* 0x0000000402107c36 */ /* 0x040fe40008000000 */
[----:B------:R1:W-:Y:S01]  /*3c4b0*/  @P2 STG.E desc[UR60][R238.64], R245 ;  /* 0x000000f5ee002986 */ /* 0x0003e2000c10193c */
[-C--:B------:R-:W-:Y:S02]  /*3c4c0*/  LEA.HI.X.SX32 R237, R2, R242.reuse, 0x2, P6 ;  /* 0x000000f202ed7211 */ /* 0x080fe400030f16ff */
[----:B------:R-:W-:Y:S01]  /*3c4d0*/  ISETP.LT.AND P3, PT, R250, UR5, !P0 ;  /* 0x00000005fa007c0c */ /* 0x000fe2000c761270 */
[----:B------:R-:W-:Y:S01]  /*3c4e0*/  ULDC UR5, c[0x0][0x22c] ;  /* 0x00008b0000057ab9 */ /* 0x000fe20000000800 */
[C---:B------:R-:W-:Y:S01]  /*3c4f0*/  VIADD R2, R16.reuse, UR4 ;  /* 0x0000000410027c36 */ /* 0x040fe20008000000 */
[----:B---3--:R-:W-:Y:S01]  /*3c500*/  ISETP.LT.AND P2, PT, R249, UR5, !P0 ;  /* 0x00000005f9007c0c */ /* 0x008fe2000c741270 */
[----:B------:R-:W-:Y:S01]  /*3c510*/  ULDC UR5, c[0x0][0x22c] ;  /* 0x00008b0000057ab9 */ /* 0x000fe20000000800 */
[CC--:B-1----:R-:W-:Y:S01]  /*3c520*/  LEA R238, P6, R16.reuse, R3.reuse, 0x2 ;  /* 0x0000000310ee7211 */ /* 0x0c2fe200078c10ff */
[----:B------:R-:W3:Y:S03]  /*3c530*/  LDL.LU R245, [R1+0x11fc] ;  /* 0x0011fc0001f57983 */ /* 0x000ee60000300800 */
[-C--:B------:R-:W-:Y:S01]  /*3c540*/  LEA.HI.X.SX32 R239, R16, R242.reuse, 0x2, P6 ;  /* 0x000000f210ef7211 */ /* 0x080fe200030f16ff */
[----:B------:R1:W-:Y:S01]  /*3c550*/  @P1 STG.E desc[UR60][R236.64], R17 ;  /* 0x00000011ec001986 */ /* 0x0003e2000c10193c */
[----:B------:R-:W-:Y:S01]  /*3c560*/  ISETP.LT.AND P1, PT, R248, UR5, !P0 ;  /* 0x00000005f8007c0c */ /* 0x000fe2000c721270 */
[----:B------:R-:W-:Y:S01]  /*3c570*/  ULDC UR5, c[0x0][0x22c] ;  /* 0x00008b0000057ab9 */ /* 0x000fe20000000800 */
[C---:B------:R-:W-:Y:S01]  /*3c580*/  LEA R16, P6, R2.reuse, R3, 0x2 ;  /* 0x0000000302107211 */ /* 0x040fe200078c10ff */
[----:B------:R-:W3:Y:S04]  /*3c590*/  LDL.LU R244, [R1+0x1208] ;  /* 0x0012080001f47983 */ /* 0x000ee80000300800 */
[----:B------:R-:W-:Y:S01]  /*3c5a0*/  @P5 STG.E desc[UR60][R238.64], R246 ;  /* 0x000000f6ee005986 */ /* 0x000fe2000c10193c */
[C---:B-1----:R-:W-:Y:S01]  /*3c5b0*/  VIADD R237, R2.reuse, UR4 ;  /* 0x0000000402ed7c36 */ /* 0x042fe20008000000 */
[----:B------:R-:W-:-:S03]  /*3c5c0*/  LEA.HI.X.SX32 R17, R2, R242, 0x2, P6 ;  /* 0x000000f202117211 */ /* 0x000fc600030f16ff */
[C---:B------:R-:W-:Y:S01]  /*3c5d0*/  VIADD R2, R237.reuse, UR4 ;  /* 0x00000004ed027c36 */ /* 0x040fe20008000000 */
[C---:B------:R-:W-:Y:S01]  /*3c5e0*/  LEA R236, P6, R237.reuse, R3, 0x2 ;  /* 0x00000003edec7211 */ /* 0x040fe200078c10ff */
[----:B------:R1:W-:Y:S03]  /*3c5f0*/  @P4 STG.E desc[UR60][R16.64], R18 ;  /* 0x0000001210004986 */ /* 0x0003e6000c10193c */
[----:B------:R-:W-:-:S05]  /*3c600*/  LEA.HI.X.SX32 R237, R237, R242, 0x2, P6 ;  /* 0x000000f2eded7211 */ /* 0x000fca00030f16ff */
[----:B------:R1:W-:Y:S02]  /*3c610*/  @P3 STG.E desc[UR60][R236.64], R247 ;  /* 0x000000f7ec003986 */ /* 0x0003e4000c10193c */
[C---:B-1----:R-:W-:Y:S01]  /*3c620*/  LEA R16, P6, R2.reuse, R3, 0x2 ;  /* 0x0000000302107211 */ /* 0x042fe200078c10ff */
[----:B------:R-:W-:-:S03]  /*3c630*/  VIADD R18, R2, UR4 ;  /* 0x0000000402127c36 */ /* 0x000fc60008000000 */
[-C--:B------:R-:W-:Y:S02]  /*3c640*/  LEA.HI.X.SX32 R17, R2, R242.reuse, 0x2, P6 ;  /* 0x000000f202117211 */ /* 0x080fe400030f16ff */
[C---:B------:R-:W-:Y:S02]  /*3c650*/  IADD3 R2, R18.reuse, UR4, RZ ;  /* 0x0000000412027c10 */ /* 0x040fe4000fffe0ff */
[CC--:B------:R-:W-:Y:S01]  /*3c660*/  LEA R236, P6, R18.reuse, R3.reuse, 0x2 ;  /* 0x0000000312ec7211 */ /* 0x0c0fe200078c10ff */
[----:B------:R1:W-:Y:S03]  /*3c670*/  @P2 STG.E desc[UR60][R16.64], R19 ;  /* 0x0000001310002986 */ /* 0x0003e6000c10193c */
[----:B------:R-:W-:Y:S02]  /*3c680*/  LEA.HI.X.SX32 R237, R18, R242, 0x2, P6 ;  /* 0x000000f212ed7211 */ /* 0x000fe400030f16ff */
[----:B-1----:R-:W-:-:S03]  /*3c690*/  LEA R16, P6, R2, R3, 0x2 ;  /* 0x0000000302107211 */ /* 0x002fc600078c10ff */
[----:B------:R1:W-:Y:S01]  /*3c6a0*/  @P1 STG.E desc[UR60][R236.64], R8 ;  /* 0x00000008ec001986 */ /* 0x0003e2000c10193c */
[----:B------:R-:W-:Y:S02]  /*3c6b0*/  LEA.HI.X.SX32 R17, R2, R242, 0x2, P6 ;  /* 0x000000f202117211 */ /* 0x000fe400030f16ff */
[----:B--2---:R-:W-:Y:S01]  /*3c6c0*/  ISETP.LT.AND P5, PT, R243, UR5, !P0 ;  /* 0x00000005f3007c0c */ /* 0x004fe2000c7a1270 */
[----:B------:R-:W-:Y:S01]  /*3c6d0*/  ULDC UR5, c[0x0][0x22c] ;  /* 0x00008b0000057ab9 */ /* 0x000fe20000000800 */
[----:B------:R-:W2:Y:S01]  /*3c6e0*/  LDL.LU R243, [R1+0x120c] ;  /* 0x00120c0001f37983 */ /* 0x000ea20000300800 */
[----:B----4-:R-:W-:Y:S01]  /*3c6f0*/  ISETP.LT.AND P4, PT, R241, UR5, !P0 ;  /* 0x00000005f1007c0c */ /* 0x010fe2000c781270 */
[----:B------:R-:W-:Y:S02]  /*3c700*/  ULDC UR5, c[0x0][0x22c] ;  /* 0x00008b0000057ab9 */ /* 0x000fe40000000800 */
[----:B------:R-:W4:Y:S01]  /*3c710*/  LDL.LU R241, [R1+0x1214] ;  /* 0x0012140001f17983 */ /* 0x000f220000300800 */
[----:B------:R-:W-:Y:S01]  /*3c720*/  ISETP.LT.AND P3, PT, R240, UR5, !P0 ;  /* 0x00000005f0007c0c */ /* 0x000fe2000c761270 */
[----:B------:R-:W-:-:S02]  /*3c730*/  VIADD R19, R2, UR4 ;  /* 0x0000000402137c36 */ /* 0x000fc40008000000 */
[----:B------:R-:W4:Y:S01]  /*3c740*/  LDL.LU R240, [R1+0x1218] ;  /* 0x0012180001f07983 */ /* 0x000f220000300800 */
[----:B------:R-:W-:-:S03]  /*3c750*/  ULDC UR5, c[0x0][0x22c] ;  /* 0x00008b0000057ab9 */ /* 0x000fc60000000800 */
[----:B------:R-:W4:Y:S04]  /*3c760*/  LDL.LU R239, [R1+0x1220] ;  /* 0x0012200001ef7983 */ /* 0x000f280000300800 */
[----:B------:R-:W4:Y:S04]  /*3c770*/  LDL.LU R238, [R1+0x1224] ;  /* 0x0012240001ee7983 */ /* 0x000f280000300800 */
[----:B-1----:R-:W4:Y:S04]  /*3c780*/  LDL.LU R237, [R1+0x1234] ;  /* 0x0012340001ed7983 */ /* 0x002f280000300800 */
[----:B------:R1:W-:Y:S04]  /*3c790*/  @P5 STG.E desc[UR60][R16.64], R24 ;  /* 0x0000001810005986 */ /* 0x0003e8000c10193c */
[----:B-1----:R-:W4:Y:S01]  /*3c7a0*/  LDL.LU R24, [R1+0x1238] ;  /* 0x0012380001187983 */ /* 0x002f220000300800 */
[CC--:B------:R-:W-:Y:S01]  /*3c7b0*/  LEA R18, P6, R19.reuse, R3.reuse, 0x2 ;  /* 0x0000000313127211 */ /* 0x0c0fe200078c10ff */
[----:B------:R-:W-:Y:S01]  /*3c7c0*/  VIADD R2, R19, UR4 ;  /* 0x0000000413027c36 */ /* 0x000fe20008000000 */
[----:B---3--:R-:W-:Y:S01]  /*3c7d0*/  ISETP.LT.AND P2, PT, R245, UR5, !P0 ;  /* 0x00000005f5007c0c */ /* 0x008fe2000c741270 */
[----:B------:R-:W-:Y:S01]  /*3c7e0*/  ULDC UR5, c[0x0][0x22c] ;  /* 0x00008b0000057ab9 */ /* 0x000fe20000000800 */
[-C--:B------:R-:W-:Y:S01]  /*3c7f0*/  LEA.HI.X.SX32 R19, R19, R242.reuse, 0x2, P6 ;  /* 0x000000f213137211 */ /* 0x080fe200030f16ff */
[C---:B------:R-:W-:Y:S01]  /*3c800*/  VIADD R17, R2.reuse, UR4 ;  /* 0x0000000402117c36 */ /* 0x040fe20008000000 */
[-C--:B------:R-:W-:Y:S01]  /*3c810*/  LEA R8, P6, R2, R3.reuse, 0x2 ;  /* 0x0000000302087211 */ /* 0x080fe200078c10ff */
[----:B------:R-:W3:Y:S04]  /*3c820*/  LDL.LU R236, [R1+0x1240] ;  /* 0x0012400001ec7983 */ /* 0x000ee80000300800 */
[----:B------:R1:W-:Y:S01]  /*3c830*/  @P4 STG.E desc[UR60][R18.64], R9 ;  /* 0x0000000912004986 */ /* 0x0003e2000c10193c */
[----:B------:R-:W-:Y:S01]  /*3c840*/  ISETP.LT.AND P1, PT, R244, UR5, !P0 ;  /* 0x00000005f4007c0c */ /* 0x000fe2000c721270 */
[----:B------:R-:W-:Y:S01]  /*3c850*/  ULDC UR5, c[0x0][0x22c] ;  /* 0x00008b0000057ab9 */ /* 0x000fe20000000800 */
[----:B-1----:R-:W-:Y:S01]  /*3c860*/  LEA.HI.X.SX32 R9, R2, R242, 0x2, P6 ;  /* 0x000000f202097211 */ /* 0x002fe200030f16ff */
[C---:B------:R-:W-:Y:S01]  /*3c870*/  VIADD R2, R17.reuse, UR4 ;  /* 0x0000000411027c36 */ /* 0x040fe20008000000 */
[----:B------:R-:W-:-:S03]  /*3c880*/  LEA R16, P6, R17, R3, 0x2 ;  /* 0x0000000311107211 */ /* 0x000fc600078c10ff */
[----:B------:R1:W-:Y:S01]  /*3c890*/  @P3 STG.E desc[UR60][R8.64], R25 ;  /* 0x0000001908003986 */ /* 0x0003e2000c10193c */
[----:B------:R-:W-:Y:S01]  /*3c8a0*/  LEA.HI.X.SX32 R17, R17, R242, 0x2, P6 ;  /* 0x000000f211117211 */ /* 0x000fe200030f16ff */
[----:B------:R-:W-:-:S04]  /*3c8b0*/  VIADD R18, R2, UR4 ;  /* 0x0000000402127c36 */ /* 0x000fc80008000000 */
[----:B------:R1:W-:Y:S02]  /*3c8c0*/  @P2 STG.E desc[UR60][R16.64], R10 ;  /* 0x0000000a10002986 */ /* 0x0003e4000c10193c */
[CC--:B-1----:R-:W-:Y:S02]  /*3c8d0*/  LEA R8, P6, R2.reuse, R3.reuse, 0x2 ;  /* 0x0000000302087211 */ /* 0x0c2fe400078c10ff */
[----:B------:R-:W3:Y:S02]  /*3c8e0*/  LDL.LU R25, [R1+0x1244] ;  /* 0x0012440001197983 */ /* 0x000ee40000300800 */
[----:B------:R-:W-:Y:S02]  /*3c8f0*/  LEA.HI.X.SX32 R9, R2, R242, 0x2, P6 ;  /* 0x000000f202097211 */ /* 0x000fe400030f16ff */
[----:B------:R-:W3:Y:S01]  /*3c900*/  LDL.LU R19, [R1+0x1248] ;  /* 0x0012480001137983 */ /* 0x000ee20000300800 */
[C---:B------:R-:W-:Y:S01]  /*3c910*/  LEA R16, P6, R18.reuse, R3, 0x2 ;  /* 0x0000000312107211 */ /* 0x040fe200078c10ff */
[----:B------:R-:W-:-:S03]  /*3c920*/  VIADD R2, R18, UR4 ;  /* 0x0000000412027c36 */ /* 0x000fc60008000000 */
[----:B------:R-:W-:Y:S01]  /*3c930*/  LEA.HI.X.SX32 R17, R18, R242, 0x2, P6 ;  /* 0x000000f212117211 */ /* 0x000fe200030f16ff */
[----:B------:R1:W-:Y:S04]  /*3c940*/  @P1 STG.E desc[UR60][R8.64], R26 ;  /* 0x0000001a08001986 */ /* 0x0003e8000c10193c */
[----:B------:R-:W3:Y:S01]  /*3c950*/  LDL.LU R18, [R1+0x1254] ;  /* 0x0012540001127983 */ /* 0x000ee20000300800 */
[----:B-1----:R-:W-:-:S04]  /*3c960*/  LEA R8, P6, R2, R3, 0x2 ;  /* 0x0000000302087211 */ /* 0x002fc800078c10ff */
[----:B------:R-:W-:Y:S02]  /*3c970*/  LEA.HI.X.SX32 R9, R2, R242, 0x2, P6 ;  /* 0x000000f202097211 */ /* 0x000fe400030f16ff */
[----:B--2---:R-:W-:Y:S01]  /*3c980*/  ISETP.LT.AND P5, PT, R243, UR5, !P0 ;  /* 0x00000005f3007c0c */ /* 0x004fe2000c7a1270 */
[----:B------:R-:W-:-:S12]  /*3c990*/  ULDC UR5, c[0x0][0x22c] ;  /* 0x00008b0000057ab9 */ /* 0x000fd80000000800 */
[----:B------:R1:W-:Y:S01]  /*3c9a0*/  @P5 STG.E desc[UR60][R16.64], R11 ;  /* 0x0000000b10005986 */ /* 0x0003e2000c10193c */
[----:B----4-:R-:W-:Y:S01]  /*3c9b0*/  ISETP.LT.AND P4, PT, R241, UR5, !P0 ;  /* 0x00000005f1007c0c */ /* 0x010fe2000c781270 */
[----:B------:R-:W-:Y:S01]  /*3c9c0*/  ULDC UR5, c[0x0][0x22c] ;  /* 0x00008b0000057ab9 */ /* 0x000fe20000000800 */
[----:B-1----:R-:W-:Y:S01]  /*3c9d0*/  VIADD R11, R2, UR4 ;  /* 0x00000004020b7c36 */ /* 0x002fe20008000000 */
[----:B------:R-:W-:Y:S01]  /*3c9e0*/  ISETP.LT.AND P3, PT, R240, UR5, !P0 ;  /* 0x00000005f0007c0c */ /* 0x000fe2000c761270 */
[----:B------:R-:W-:-:S03]  /*3c9f0*/  ULDC UR5, c[0x0][0x22c] ;  /* 0x00008b0000057ab9 */ /* 0x000fc60000000800 */
[-C--:B------:R-:W-:Y:S02]  /*3ca00*/  LEA R10, P6, R11, R3.reuse, 0x2 ;  /* 0x000000030b0a7211 */ /* 0x080fe400078c10ff */
[----:B------:R-:W-:Y:S01]  /*3ca10*/  ISETP.LT.AND P2, PT, R239, UR5, !P0 ;  /* 0x00000005ef007c0c */ /* 0x000fe2000c741270 */
[----:B------:R-:W-:Y:S01]  /*3ca20*/  ULDC UR5, c[0x0][0x22c] ;  /* 0x00008b0000057ab9 */ /* 0x000fe20000000800 */
[C---:B------:R-:W-:Y:S02]  /*3ca30*/  IADD3 R2, R11.reuse, UR4, RZ ;  /* 0x000000040b027c10 */ /* 0x040fe4000fffe0ff */
[----:B------:R-:W-:Y:S01]  /*3ca40*/  ISETP.LT.AND P1, PT, R238, UR5, !P0 ;  /* 0x00000005ee007c0c */ /* 0x000fe2000c721270 */
[----:B------:R-:W-:Y:S01]  /*3ca50*/  ULDC UR5, c[0x0][0x22c] ;  /* 0x00008b0000057ab9 */ /* 0x000fe20000000800 */
[----:B------:R-:W-:Y:S01]  /*3ca60*/  LEA.HI.X.SX32 R11, R11, R242, 0x2, P6 ;  /* 0x000000f20b0b7211 */ /* 0x000fe200030f16ff */
[----:B------:R1:W-:Y:S01]  /*3ca70*/  @P4 STG.E desc[UR60][R8.64], R27 ;  /* 0x0000001b08004986 */ /* 0x0003e2000c10193c */
[----:B------:R-:W-:Y:S01]  /*3ca80*/  ISETP.LT.AND P5, PT, R237, UR5, !P0 ;  /* 0x00000005ed007c0c */ /* 0x000fe2000c7a1270 */
[C---:B------:R-:W-:Y:S01]  /*3ca90*/  VIADD R16, R2.reuse, UR4 ;  /* 0x0000000402107c36 */ /* 0x040fe20008000000 */
[----:B------:R-:W-:Y:S01]  /*3caa0*/  ULDC UR5, c[0x0][0x22c] ;  /* 0x00008b0000057ab9 */ /* 0x000fe20000000800 */
[----:B------:R2:W-:Y:S01]  /*3cab0*/  @P3 STG.E desc[UR60][R10.64], R12 ;  /* 0x0000000c0a003986 */ /* 0x0005e2000c10193c */
[----:B-1----:R-:W-:-:S02]  /*3cac0*/  LEA R8, P6, R2, R3, 0x2 ;  /* 0x0000000302087211 */ /* 0x002fc400078c10ff */
[----:B------:R-:W-:Y:S01]  /*3cad0*/  ISETP.LT.AND P4, PT, R24, UR5, !P0 ;  /* 0x0000000518007c0c */ /* 0x000fe2000c781270 */
[----:B------:R-:W-:Y:S01]  /*3cae0*/  ULDC UR5, c[0x0][0x22c] ;  /* 0x00008b0000057ab9 */ /* 0x000fe20000000800 */
[----:B------:R-:W4:Y:S01]  /*3caf0*/  LDL.LU R24, [R1+0x1260] ;  /* 0x0012600001187983 */ /* 0x000f220000300800 */
[-C--:B------:R-:W-:Y:S02]  /*3cb00*/  LEA.HI.X.SX32 R9, R2, R242.reuse, 0x2, P6 ;  /* 0x000000f202097211 */ /* 0x080fe400030f16ff */
[CC--:B--2---:R-:W-:Y:S01]  /*3cb10*/  LEA R10, P6, R16.reuse, R3.reuse, 0x2 ;  /* 0x00000003100a7211 */ /* 0x0c4fe200078c10ff */
[----:B------:R-:W2:Y:S01]  /*3cb20*/  LDL.LU R17, [R1+0x1264] ;  /* 0x0012640001117983 */ /* 0x000ea20000300800 */
[C---:B------:R-:W-:Y:S02]  /*3cb30*/  VIADD R2, R16.reuse, UR4 ;  /* 0x0000000410027c36 */ /* 0x040fe40008000000 */
[----:B------:R-:W-:Y:S02]  /*3cb40*/  LEA.HI.X.SX32 R11, R16, R242, 0x2, P6 ;  /* 0x000000f2100b7211 */ /* 0x000fe400030f16ff */
[----:B------:R-:W2:Y:S04]  /*3cb50*/  LDL.LU R16, [R1+0x1268] ;  /* 0x0012680001107983 */ /* 0x000ea80000300800 */
[----:B------:R1:W-:Y:S04]  /*3cb60*/  @P2 STG.E desc[UR60][R8.64], R32 ;  /* 0x0000002008002986 */ /* 0x0003e8000c10193c */
[----:B------:R1:W-:Y:S01]  /*3cb70*/  @P1 STG.E desc[UR60][R10.64], R13 ;  /* 0x0000000d0a001986 */ /* 0x0003e2000c10193c */
[----:B---3--:R-:W-:Y:S01]  /*3cb80*/  ISETP.LT.AND P3, PT, R236, UR5, !P0 ;  /* 0x00000005ec007c0c */ /* 0x008fe2000c761270 */
[----:B------:R-:W-:Y:S01]  /*3cb90*/  ULDC UR5, c[0x0][0x22c] ;  /* 0x00008b0000057ab9 */ /* 0x000fe20000000800 */
[C---:B-1----:R-:W-:Y:S01]  /*3cba0*/  LEA R8, P6, R2.reuse, R3, 0x2 ;  /* 0x0000000302087211 */ /* 0x042fe200078c10ff */
[----:B------:R-:W-:-:S03]  /*3cbb0*/  VIADD R11, R2, UR4 ;  /* 0x00000004020b7c36 */ /* 0x000fc60008000000 */
[----:B------:R-:W-:Y:S01]  /*3cbc0*/  LEA.HI.X.SX32 R9, R2, R242, 0x2, P6 ;  /* 0x000000f202097211 */ /* 0x000fe200030f16ff */
[C---:B------:R-:W-:Y:S01]  /*3cbd0*/  VIADD R2, R11.reuse, UR4 ;  /* 0x000000040b027c36 */ /* 0x040fe20008000000 */
[----:B------:R-:W-:-:S03]  /*3cbe0*/  LEA R10, P6, R11, R3, 0x2 ;  /* 0x000000030b0a7211 */ /* 0x000fc600078c10ff */
[----:B------:R1:W-:Y:S01]  /*3cbf0*/  @P5 STG.E desc[UR60][R8.64], R33 ;  /* 0x0000002108005986 */ /* 0x0003e2000c10193c */
[----:B------:R-:W-:Y:S01]  /*3cc00*/  ISETP.LT.AND P2, PT, R25, UR5, !P0 ;  /* 0x0000000519007c0c */ /* 0x000fe2000c741270 */
[----:B------:R-:W-:Y:S01]  /*3cc10*/  ULDC UR5, c[0x0][0x22c] ;  /* 0x00008b0000057ab9 */ /* 0x000fe20000000800 */
[----:B------:R-:W-:Y:S01]  /*3cc20*/  LEA.HI.X.SX32 R11, R11, R242, 0x2, P6 ;  /* 0x000000f20b0b7211 */ /* 0x000fe200030f16ff */
[C---:B------:R-:W-:Y:S01]  /*3cc30*/  VIADD R12, R2.reuse, UR4 ;  /* 0x00000004020c7c36 */ /* 0x040fe20008000000 */
[----:B------:R-:W-:Y:S01]  /*3cc40*/  ISETP.LT.AND P1, PT, R19, UR5, !P0 ;  /* 0x0000000513007c0c */ /* 0x000fe2000c721270 */
[----:B------:R-:W-:Y:S01]  /*3cc50*/  ULDC UR5, c[0x0][0x22c] ;  /* 0x00008b0000057ab9 */ /* 0x000fe20000000800 */
[----:B------:R-:W3:Y:S01]  /*3cc60*/  LDL.LU R19, [R1+0x126c] ;  /* 0x00126c0001137983 */ /* 0x000ee20000300800 */
[----:B-1----:R-:W-:-:S03]  /*3cc70*/  LEA R8, P6, R2, R3, 0x2 ;  /* 0x0000000302087211 */ /* 0x002fc600078c10ff */
[----:B------:R1:W-:Y:S01]  /*3cc80*/  @P4 STG.E desc[UR60][R10.64], R14 ;  /* 0x0000000e0a004986 */ /* 0x0003e2000c10193c */
[----:B------:R-:W-:Y:S02]  /*3cc90*/  LEA.HI.X.SX32 R9, R2, R242, 0x2, P6 ;  /* 0x000000f202097211 */ /* 0x000fe400030f16ff */
[----:B------:R-:W-:Y:S01]  /*3cca0*/  ISETP.LT.AND P5, PT, R18, UR5, !P0 ;  /* 0x0000000512007c0c */ /* 0x000fe2000c7a1270 */
[----:B------:R-:W-:Y:S01]  /*3ccb0*/  ULDC UR5, c[0x0][0x22c] ;  /* 0x00008b0000057ab9 */ /* 0x000fe20000000800 */
[----:B------:R-:W3:Y:S04]  /*3ccc0*/  LDL.LU R18, [R1+0x1278] ;  /* 0x0012780001127983 */ /* 0x000ee80000300800 */
[----:B------:R-:W3:Y:S01]  /*3ccd0*/  LDL.LU R13, [R1+0x1280] ;  /* 0x00128000010d7983 */ /* 0x000ee20000300800 */
[----:B-1----:R-:W-:-:S03]  /*3cce0*/  LEA R10, P6, R12, R3, 0x2 ;  /* 0x000000030c0a7211 */ /* 0x002fc600078c10ff */
[----:B------:R-:W-:Y:S01]  /*3ccf0*/  @P3 STG.E desc[UR60][R8.64], R34 ;  /* 0x0000002208003986 */ /* 0x000fe2000c10193c */
[----:B------:R-:W-:-:S05]  /*3cd00*/  LEA.HI.X.SX32 R11, R12, R242, 0x2, P6 ;  /* 0x000000f20c0b7211 */ /* 0x000fca00030f16ff */
[----:B------:R1:W-:Y:S01]  /*3cd10*/  @P2 STG.E desc[UR60][R10.64], R15 ;  /* 0x0000000f0a002986 */ /* 0x0003e2000c10193c */
[----:B----4-:R-:W-:Y:S01]  /*3cd20*/  ISETP.LT.AND P4, PT, R24, UR5, !P0 ;  /* 0x0000000518007c0c */ /* 0x010fe2000c781270 */
[----:B------:R-:W-:Y:S02]  /*3cd30*/  ULDC UR5, c[0x0][0x22c] ;  /* 0x00008b0000057ab9 */ /* 0x000fe40000000800 */
[----:B--2---:R-:W-:Y:S01]  /*3cd40*/  ISETP.LT.AND P3, PT, R17, UR5, !P0 ;  /* 0x0000000511007c0c */ /* 0x004fe2000c761270 */
[----:B------:R-:W-:Y:S01]  /*3cd50*/  ULDC UR5, c[0x0][0x22c] ;  /* 0x00008b0000057ab9 */ /* 0x000fe20000000800 */
[----:B------:R-:W2:Y:S01]  /*3cd60*/  LDL.LU R17, [R1+0x1284] ;  /* 0x0012840001117983 */ /* 0x000ea20000300800 */
[----:B------:R-:W-:Y:S01]  /*3cd70*/  ISETP.LT.AND P2, PT, R16, UR5, !P0 ;  /* 0x0000000510007c0c */ /* 0x000fe2000c741270 */
[----:B------:R-:W-:Y:S02]  /*3cd80*/  VIADD R2, R12, UR4 ;  /* 0x000000040c027c36 */ /* 0x000fe40008000000 */
[----:B------:R-:W4:Y:S01]  /*3cd90*/  LDL.LU R16, [R1+0x128c] ;  /* 0x00128c0001107983 */ /* 0x000f220000300800 */
[----:B------:R-:W-:Y:S01]  /*3cda0*/  ULDC UR5, c[0x0][0x22c] ;  /* 0x00008b0000057ab9 */ /* 0x000fe20000000800 */
[C---:B-1----:R-:W-:Y:S01]  /*3cdb0*/  VIADD R11, R2.reuse, UR4 ;  /* 0x00000004020b7c36 */ /* 0x042fe20008000000 */
[CC--:B------:R-:W-:Y:S01]  /*3cdc0*/  LEA R8, P6, R2.reuse, R3.reuse, 0x2 ;  /* 0x0000000302087211 */ /* 0x0c0fe200078c10ff */
[----:B------:R-:W4:Y:S03]  /*3cdd0*/  LDL.LU R15, [R1+0x1294] ;  /* 0x00129400010f7983 */ /* 0x000f260000300800 */
[----:B------:R-:W-:Y:S01]  /*3cde0*/  LEA.HI.X.SX32 R9, R2, R242, 0x2, P6 ;  /* 0x000000f202097211 */ /* 0x000fe200030f16ff */
[----:B------:R-:W4:Y:S01]  /*3cdf0*/  LDL.LU R14, [R1+0x129c] ;  /* 0x00129c00010e7983 */ /* 0x000f220000300800 */
[----:B------:R-:W-:-:S02]  /*3ce00*/  LEA R10, P6, R11, R3, 0x2 ;  /* 0x000000030b0a7211 */ /* 0x000fc400078c10ff */
[C---:B------:R-:W-:Y:S01]  /*3ce10*/  IADD3 R2, R11.reuse, UR4, RZ ;  /* 0x000000040b027c10 */ /* 0x040fe2000fffe0ff */
[----:B------:R1:W-:Y:S01]  /*3ce20*/  @P1 STG.E desc[UR60][R8.64], R35 ;  /* 0x0000002308001986 */ /* 0x0003e2000c10193c */
[----:B------:R-:W-:-:S03]  /*3ce30*/  LEA.HI.X.SX32 R11, R11, R242, 0x2, P6 ;  /* 0x000000f20b0b7211 */ /* 0x000fc600030f16ff */
[C---:B------:R-:W-:Y:S02]  /*3ce40*/  VIADD R12, R2.reuse, UR4 ;  /* 0x00000004020c7c36 */ /* 0x040fe40008000000 */
[----:B------:R1:W-:Y:S02]  /*3ce50*/  @P5 STG.E desc[UR60][R10.64], R20 ;  /* 0x000000140a005986 */ /* 0x0003e4000c10193c */
[----:B-1----:R-:W-:-:S04]  /*3ce60*/  LEA R8, P6, R2, R3, 0x2 ;  /* 0x0000000302087211 */ /* 0x002fc800078c10ff */
[-C--:B------:R-:W-:Y:S01]  /*3ce70*/  LEA.HI.X.SX32 R9, R2, R242.reuse, 0x2, P6 ;  /* 0x000000f202097211 */ /* 0x080fe200030f16ff */
[C---:B------:R-:W-:Y:S01]  /*3ce80*/  VIADD R2, R12.reuse, UR4 ;  /* 0x000000040c027c36 */ /* 0x040fe20008000000 */
[CC--:B------:R-:W-:Y:S02]  /*3ce90*/  LEA R10, P6, R12.reuse, R3.reuse, 0x2 ;  /* 0x000000030c0a7211 */ /* 0x0c0fe400078c10ff */
[----:B---3--:R-:W-:Y:S01]  /*3cea0*/  ISETP.LT.AND P1, PT, R19, UR5, !P0 ;  /* 0x0000000513007c0c */ /* 0x008fe2000c721270 */
[----:B------:R-:W-:Y:S01]  /*3ceb0*/  ULDC UR5, c[0x0][0x22c] ;  /* 0x00008b0000057ab9 */ /* 0x000fe20000000800 */
[-C--:B------:R-:W-:Y:S01]  /*3cec0*/  LEA.HI.X.SX32 R11, R12, R242.reuse, 0x2, P6 ;  /* 0x000000f20c0b7211 */ /* 0x080fe200030f16ff */
[----:B------:R1:W-:Y:S01]  /*3ced0*/  @P4 STG.E desc[UR60][R8.64], R40 ;  /* 0x0000002808004986 */ /* 0x0003e2000c10193c */
[----:B------:R-:W-:Y:S01]  /*3cee0*/  ISETP.LT.AND P5, PT, R18, UR5, !P0 ;  /* 0x0000000512007c0c */ /* 0x000fe2000c7a1270 */
[----:B------:R-:W-:Y:S02]  /*3cef0*/  ULDC UR5, c[0x0][0x22c] ;  /* 0x00008b0000057ab9 */ /* 0x000fe40000000800 */
[----:B------:R-:W-:Y:S01]  /*3cf00*/  ISETP.LT.AND P4, PT, R13, UR5, !P0 ;  /* 0x000000050d007c0c */ /* 0x000fe2000c781270 */
[----:B------:R-:W-:Y:S01]  /*3cf10*/  ULDC UR5, c[0x0][0x22c] ;  /* 0x00008b0000057ab9 */ /* 0x000fe20000000800 */
[C---:B-1----:R-:W-:Y:S01]  /*3cf20*/  LEA R8, P6, R2.reuse, R3, 0x2 ;  /* 0x0000000302087211 */ /* 0x042fe200078c10ff */
[----:B------:R-:W3:Y:S03]  /*3cf30*/  LDL.LU R13, [R1+0x12a0] ;  /* 0x0012a000010d7983 */ /* 0x000ee60000300800 */
[----:B------:R-:W-:Y:S01]  /*3cf40*/  LEA.HI.X.SX32 R9, R2, R242, 0x2, P6 ;  /* 0x000000f202097211 */ /* 0x000fe200030f16ff */
[----:B------:R1:W-:Y:S04]  /*3cf50*/  @P3 STG.E desc[UR60][R10.64], R21 ;  /* 0x000000150a003986 */ /* 0x0003e8000c10193c */
[----:B------:R1:W-:Y:S01]  /*3cf60*/  @P2 STG.E desc[UR60][R8.64], R41 ;  /* 0x0000002908002986 */ /* 0x0003e2000c10193c */
[----:B--2---:R-:W-:Y:S01]  /*3cf70*/  ISETP.LT.AND P3, PT, R17, UR5, !P0 ;  /* 0x0000000511007c0c */ /* 0x004fe2000c761270 */
[----:B------:R-:W-:-:S02]  /*3cf80*/  ULDC UR5, c[0x0][0x22c] ;  /* 0x00008b0000057ab9 */ /* 0x000fc40000000800 */
[----:B------:R-:W2:Y:S01]  /*3cf90*/  LDL.LU R17, [R1+0x12a8] ;  /* 0x0012a80001117983 */ /* 0x000ea20000300800 */
[----:B----4-:R-:W-:Y:S01]  /*3cfa0*/  ISETP.LT.AND P2, PT, R16, UR5, !P0 ;  /* 0x0000000510007c0c */ /* 0x010fe2000c741270 */
[----:B-1----:R-:W-:Y:S02]  /*3cfb0*/  VIADD R11, R2, UR4 ;  /* 0x00000004020b7c36 */ /* 0x002fe40008000000 */
[----:B------:R-:W4:Y:S01]  /*3cfc0*/  LDL.LU R16, [R1+0x12b0] ;  /* 0x0012b00001107983 */ /* 0x000f220000300800 */
[----:B------:R-:W-:Y:S01]  /*3cfd0*/  ULDC UR5, c[0x0][0x22c] ;  /* 0x00008b0000057ab9 */ /* 0x000fe20000000800 */
[C---:B------:R-:W-:Y:S01]  /*3cfe0*/  VIADD R2, R11.reuse, UR4 ;  /* 0x000000040b027c36 */ /* 0x040fe20008000000 */
[----:B------:R-:W-:-:S03]  /*3cff0*/  LEA R10, P6, R11, R3, 0x2 ;  /* 0x000000030b0a7211 */ /* 0x000fc600078c10ff */
[C---:B------:R-:W-:Y:S01]  /*3d000*/  VIADD R12, R2.reuse, UR4 ;  /* 0x00000004020c7c36 */ /* 0x040fe20008000000 */
[----:B------:R-:W-:Y:S02]  /*3d010*/  LEA.HI.X.SX32 R11, R11, R242, 0x2, P6 ;  /* 0x000000f20b0b7211 */ /* 0x000fe400030f16ff */
[----:B------:R-:W-:-:S03]  /*3d020*/  LEA R8, P6, R2, R3, 0x2 ;  /* 0x0000000302087211 */ /* 0x000fc600078c10ff */
[----:B------:R1:W-:Y:S01]  /*3d030*/  @P1 STG.E desc[UR60][R10.64], R22 ;  /* 0x000000160a001986 */ /* 0x0003e2000c10193c */
[----:B------:R-:W-:Y:S01]  /*3d040*/  LEA.HI.X.SX32 R9, R2, R242, 0x2, P6 ;  /* 0x000000f202097211 */ /* 0x000fe200030f16ff */
[C---:B------:R-:W-:Y:S01]  /*3d050*/  VIADD R2, R12.reuse, UR4 ;  /* 0x000000040c027c36 */ /* 0x040fe20008000000 */
[----:B------:R-:W-:Y:S01]  /*3d060*/  ISETP.LT.AND P1, PT, R15, UR5, !P0 ;  /* 0x000000050f007c0c */ /* 0x000fe2000c721270 */
[----:B------:R-:W-:Y:S01]  /*3d070*/  ULDC UR5, c[0x0][0x22c] ;  /* 0x00008b0000057ab9 */ /* 0x000fe20000000800 */
[----:B------:R-:W4:Y:S01]  /*3d080*/  LDL.LU R15, [R1+0x12b4] ;  /* 0x0012b400010f7983 */ /* 0x000f220000300800 */
[----:B-1----:R-:W-:-:S04]  /*3d090*/  LEA R10, P6, R12, R3, 0x2 ;  /* 0x000000030c0a7211 */ /* 0x002fc800078c10ff */
[----:B------:R-:W-:Y:S01]  /*3d0a0*/  LEA.HI.X.SX32 R11, R12, R242, 0x2, P6 ;  /* 0x000000f20c0b7211 */ /* 0x000fe200030f16ff */
[----:B------:R1:W-:Y:S01]  /*3d0b0*/  @P5 STG.E desc[UR60][R8.64], R42 ;  /* 0x0000002a08005986 */ /* 0x0003e2000c10193c */
[----:B------:R-:W-:Y:S01]  /*3d0c0*/  ISETP.LT.AND P5, PT, R14, UR5, !P0 ;  /* 0x000000050e007c0c */ /* 0x000fe2000c7a1270 */
[----:B------:R-:W-:Y:S02]  /*3d0d0*/  ULDC UR5, c[0x0][0x22c] ;  /* 0x00008b0000057ab9 */ /* 0x000fe40000000800 */
[----:B------:R1:W-:Y:S04]  /*3d0e0*/  @P4 STG.E desc[UR60][R10.64], R23 ;  /* 0x000000170a004986 */ /* 0x0003e8000c10193c */
[----:B------:R-:W4:Y:S01]  /*3d0f0*/  LDL.LU R14, [R1+0x12c0] ;  /* 0x0012c000010e7983 */ /* 0x000f220000300800 */
[C---:B-1----:R-:W-:Y:S01]  /*3d100*/  LEA R8, P6, R2.reuse, R3, 0x2 ;  /* 0x0000000302087211 */ /* 0x042fe200078c10ff */
[----:B------:R-:W-:-:S03]  /*3d110*/  VIADD R11, R2, UR4 ;  /* 0x00000004020b7c36 */ /* 0x000fc60008000000 */
[-C--:B------:R-:W-:Y:S02]  /*3d120*/  LEA.HI.X.SX32 R9, R2, R242.reuse, 0x2, P6 ;  /* 0x000000f202097211 */ /* 0x080fe400030f16ff */
[----:B---3--:R-:W-:Y:S01]  /*3d130*/  ISETP.LT.AND P4, PT, R13, UR5, !P0 ;  /* 0x000000050d007c0c */ /* 0x008fe2000c781270 */
[----:B------:R-:W-:Y:S01]  /*3d140*/  ULDC UR5, c[0x0][0x22c] ;  /* 0x00008b0000057ab9 */ /* 0x000fe20000000800 */
[C---:B------:R-:W-:Y:S01]  /*3d150*/  LEA R10, P6, R11.reuse, R3, 0x2 ;  /* 0x000000030b0a7211 */ /* 0x040fe200078c10ff */
[----:B------:R-:W3:Y:S01]  /*3d160*/  LDL.LU R13, [R1+0x12c8] ;  /* 0x0012c800010d7983 */ /* 0x000ee20000300800 */
[C---:B------:R-:W-:Y:S02]  /*3d170*/  IADD3 R2, R11.reuse, UR4, RZ ;  /* 0x000000040b027c10 */ /* 0x040fe4000fffe0ff */
[----:B------:R-:W-:Y:S01]  /*3d180*/  LEA.HI.X.SX32 R11, R11, R242, 0x2, P6 ;  /* 0x000000f20b0b7211 */ /* 0x000fe200030f16ff */
[----:B------:R1:W-:Y:S04]  /*3d190*/  @P3 STG.E desc[UR60][R8.64], R43 ;  /* 0x0000002b08003986 */ /* 0x0003e8000c10193c */
[----:B------:R1:W-:Y:S01]  /*3d1a0*/  @P2 STG.E desc[UR60][R10.64], R28 ;  /* 0x0000001c0a002986 */ /* 0x0003e2000c10193c */
[----:B--2---:R-:W-:Y:S01]  /*3d1b0*/  ISETP.LT.AND P3, PT, R17, UR5, !P0 ;  /* 0x0000000511007c0c */ /* 0x004fe2000c761270 */
[----:B------:R-:W-:-:S02]  /*3d1c0*/  ULDC UR5, c[0x0][0x22c] ;  /* 0x00008b0000057ab9 */ /* 0x000fc40000000800 */
[----:B------:R-:W2:Y:S01]  /*3d1d0*/  LDL.LU R17, [R1+0x12cc] ;  /* 0x0012cc0001117983 */ /* 0x000ea20000300800 */
[----:B----4-:R-:W-:Y:S01]  /*3d1e0*/  ISETP.LT.AND P2, PT, R16, UR5, !P0 ;  /* 0x0000000510007c0c */ /* 0x010fe2000c741270 */
[C---:B------:R-:W-:Y:S02]  /*3d1f0*/  VIADD R12, R2.reuse, UR4 ;  /* 0x00000004020c7c36 */ /* 0x040fe40008000000 */
[----:B------:R-:W4:Y:S01]  /*3d200*/  LDL.LU R16, [R1+0x12d0] ;  /* 0x0012d00001107983 */ /* 0x000f220000300800 */
[----:B-1----:R-:W-:Y:S01]  /*3d210*/  LEA R8, P6, R2, R3, 0x2 ;  /* 0x0000000302087211 */ /* 0x002fe200078c10ff */
[----:B------:R-:W-:-:S03]  /*3d220*/  ULDC UR5, c[0x0][0x22c] ;  /* 0x00008b0000057ab9 */ /* 0x000fc60000000800 */
[----:B------:R-:W-:Y:S02]  /*3d230*/  LEA.HI.X.SX32 R9, R2, R242, 0x2, P6 ;  /* 0x000000f202097211 */ /* 0x000fe400030f16ff */
[C---:B------:R-:W-:Y:S01]  /*3d240*/  LEA R10, P6, R12.reuse, R3, 0x2 ;  /* 0x000000030c0a7211 */ /* 0x040fe200078c10ff */
[----:B------:R-:W-:-:S03]  /*3d250*/  VIADD R2, R12, UR4 ;  /* 0x000000040c027c36 */ /* 0x000fc60008000000 */
[----:B------:R-:W-:Y:S01]  /*3d260*/  LEA.HI.X.SX32 R11, R12, R242, 0x2, P6 ;  /* 0x000000f20c0b7211 */ /* 0x000fe200030f16ff */
[----:B------:R1:W-:Y:S04]  /*3d270*/  @P1 STG.E desc[UR60][R8.64], R48 ;  /* 0x0000003008001986 */ /* 0x0003e8000c10193c */
[----:B------:R1:W-:Y:S01]  /*3d280*/  @P5 STG.E desc[UR60][R10.64], R29 ;  /* 0x0000001d0a005986 */ /* 0x0003e2000c10193c */
[----:B------:R-:W-:Y:S01]  /*3d290*/  ISETP.LT.AND P1, PT, R15, UR5, !P0 ;  /* 0x000000050f007c0c */ /* 0x000fe2000c721270 */
[----:B------:R-:W-:Y:S02]  /*3d2a0*/  ULDC UR5, c[0x0][0x22c] ;  /* 0x00008b0000057ab9 */ /* 0x000fe40000000800 */
[----:B------:R-:W4:Y:S01]  /*3d2b0*/  LDL.LU R15, [R1+0x12d8] ;  /* 0x0012d800010f7983 */ /* 0x000f220000300800 */
[C---:B-1----:R-:W-:Y:S01]  /*3d2c0*/  LEA R8, P6, R2.reuse, R3, 0x2 ;  /* 0x0000000302087211 */ /* 0x042fe200078c10ff */
[----:B------:R-:W-:-:S03]  /*3d2d0*/  VIADD R11, R2, UR4 ;  /* 0x00000004020b7c36 */ /* 0x000fc60008000000 */
[----:B------:R-:W-:Y:S01]  /*3d2e0*/  LEA.HI.X.SX32 R9, R2, R242, 0x2, P6 ;  /* 0x000000f202097211 */ /* 0x000fe200030f16ff */
[C---:B------:R-:W-:Y:S01]  /*3d2f0*/  VIADD R2, R11.reuse, UR4 ;  /* 0x000000040b027c36 */ /* 0x040fe20008000000 */
[----:B------:R-:W-:-:S03]  /*3d300*/  LEA R10, P6, R11, R3, 0x2 ;  /* 0x000000030b0a7211 */ /* 0x000fc600078c10ff */
[----:B------:R1:W-:Y:S01]  /*3d310*/  @P4 STG.E desc[UR60][R8.64], R49 ;  /* 0x0000003108004986 */ /* 0x0003e2000c10193c */
[----:B------:R-:W-:Y:S01]  /*3d320*/  ISETP.LT.AND P5, PT, R14, UR5, !P0 ;  /* 0x000000050e007c0c */ /* 0x000fe2000c7a1270 */
[----:B------:R-:W-:Y:S02]  /*3d330*/  ULDC UR5, c[0x0][0x22c] ;  /* 0x00008b0000057ab9 */ /* 0x000fe40000000800 */
[----:B------:R-:W4:Y:S01]  /*3d340*/  LDL.LU R14, [R1+0x12e4] ;  /* 0x0012e400010e7983 */ /* 0x000f220000300800 */
[-C--:B------:R-:W-:Y:S02]  /*3d350*/  LEA.HI.X.SX32 R11, R11, R242.reuse, 0x2, P6 ;  /* 0x000000f20b0b7211 */ /* 0x080fe400030f16ff */
[C---:B-1----:R-:W-:Y:S02]  /*3d360*/  LEA R8, P6, R2.reuse, R3, 0x2 ;  /* 0x0000000302087211 */ /* 0x042fe400078c10ff */
[----:B---3--:R-:W-:Y:S01]  /*3d370*/  ISETP.LT.AND P4, PT, R13, UR5, !P0 ;  /* 0x000000050d007c0c */ /* 0x008fe2000c781270 */
[----:B------:R-:W-:Y:S01]  /*3d380*/  ULDC UR5, c[0x0][0x22c] ;  /* 0x00008b0000057ab9 */ /* 0x000fe20000000800 */
[----:B------:R-:W3:Y:S01]  /*3d390*/  LDL.LU R13, [R1+0x12ec] ;  /* 0x0012ec00010d7983 */ /* 0x000ee20000300800 */
[----:B------:R-:W-:-:S03]  /*3d3a0*/  LEA.HI.X.SX32 R9, R2, R242, 0x2, P6 ;  /* 0x000000f202097211 */ /* 0x000fc600030f16ff */
[----:B------:R1:W-:Y:S04]  /*3d3b0*/  @P3 STG.E desc[UR60][R10.64], R30 ;  /* 0x0000001e0a003986 */ /* 0x0003e8000c10193c */
[----:B------:R1:W-:Y:S01]  /*3d3c0*/  @P2 STG.E desc[UR60][R8.64], R50 ;  /* 0x0000003208002986 */ /* 0x0003e2000c10193c */
[----:B--2---:R-:W-:Y:S01]  /*3d3d0*/  ISETP.LT.AND P3, PT, R17, UR5, !P0 ;  /* 0x0000000511007c0c */ /* 0x004fe2000c761270 */
[----:B------:R-:W-:Y:S02]  /*3d3e0*/  ULDC UR5, c[0x0][0x22c] ;  /* 0x00008b0000057ab9 */ /* 0x000fe40000000800 */
[----:B------:R-:W2:Y:S01]  /*3d3f0*/  LDL.LU R17, [R1+0x12f0] ;  /* 0x0012f00001117983 */ /* 0x000ea20000300800 */
[----:B----4-:R-:W-:Y:S01]  /*3d400*/  ISETP.LT.AND P2, PT, R16, UR5, !P0 ;  /* 0x0000000510007c0c */ /* 0x010fe2000c741270 */
[----:B------:R-:W-:-:S02]  /*3d410*/  VIADD R12, R2, UR4 ;  /* 0x00000004020c7c36 */ /* 0x000fc40008000000 */
[----:B------:R-:W4:Y:S01]  /*3d420*/  LDL.LU R16, [R1+0x12f4] ;  /* 0x0012f40001107983 */ /* 0x000f220000300800 */
[----:B------:R-:W-:Y:S02]  /*3d430*/  ULDC UR5, c[0x0][0x22c] ;  /* 0x00008b0000057ab9 */ /* 0x000fe40000000800 */
[C---:B-1----:R-:W-:Y:S01]  /*3d440*/  LEA R10, P6, R12.reuse, R3, 0x2 ;  /* 0x000000030c0a7211 */ /* 0x042fe200078c10ff */
[----:B------:R-:W-:-:S03]  /*3d450*/  VIADD R2, R12, UR4 ;  /* 0x000000040c027c36 */ /* 0x000fc60008000000 */
[----:B------:R-:W-:Y:S02]  /*3d460*/  LEA.HI.X.SX32 R11, R12, R242, 0x2, P6 ;  /* 0x000000f20c0b7211 */ /* 0x000fe400030f16ff */
[----:B------:R-:W-:-:S03]  /*3d470*/  LEA R8, P6, R2, R3, 0x2 ;  /* 0x0000000302087211 */ /* 0x000fc600078c10ff */
[----:B------:R1:W-:Y:S01]  /*3d480*/  @P1 STG.E desc[UR60][R10.64], R31 ;  /* 0x0000001f0a001986 */ /* 0x0003e2000c10193c */
[C---:B------:R-:W-:Y:S01]  /*3d490*/  LEA.HI.X.SX32 R9, R2.reuse, R242, 0x2, P6 ;  /* 0x000000f202097211 */ /* 0x040fe200030f16ff */
[----:B-1----:R-:W-:Y:S01]  /*3d4a0*/  VIADD R11, R2, UR4 ;  /* 0x00000004020b7c36 */ /* 0x002fe20008000000 */
[----:B------:R-:W-:-:S03]  /*3d4b0*/  ISETP.LT.AND P1, PT, R15, UR5, !P0 ;  /* 0x000000050f007c0c */ /* 0x000fc6000c721270 */
[----:B------:R1:W-:Y:S01]  /*3d4c0*/  @P5 STG.E desc[UR60][R8.64], R51 ;  /* 0x0000003308005986 */ /* 0x0003e2000c10193c */
[----:B------:R-:W-:Y:S01]  /*3d4d0*/  ULDC UR5, c[0x0][0x22c] ;  /* 0x00008b0000057ab9 */ /* 0x000fe20000000800 */
[C---:B------:R-:W-:Y:S02]  /*3d4e0*/  LEA R10, P6, R11.reuse, R3, 0x2 ;  /* 0x000000030b0a7211 */ /* 0x040fe400078c10ff */
[----:B------:R-:W4:Y:S01]  /*3d4f0*/  LDL.LU R15, [R1+0x12fc] ;  /* 0x0012fc00010f7983 */ /* 0x000f220000300800 */
[C---:B------:R-:W-:Y:S02]  /*3d500*/  IADD3 R2, R11.reuse, UR4, RZ ;  /* 0x000000040b027c10 */ /* 0x040fe4000fffe0ff */
[----:B------:R-:W-:-:S03]  /*3d510*/  LEA.HI.X.SX32 R11, R11, R242, 0x2, P6 ;  /* 0x000000f20b0b7211 */ /* 0x000fc600030f16ff */
[C---:B------:R-:W-:Y:S01]  /*3d520*/  VIADD R12, R2.reuse, UR4 ;  /* 0x00000004020c7c36 */ /* 0x040fe20008000000 */
[----:B-1----:R-:W-:Y:S02]  /*3d530*/  LEA R8, P6, R2, R3, 0x2 ;  /* 0x0000000302087211 */ /* 0x002fe400078c10ff */
[----:B------:R-:W-:Y:S01]  /*3d540*/  ISETP.LT.AND P5, PT, R14, UR5, !P0 ;  /* 0x000000050e007c0c */ /* 0x000fe2000c7a1270 */
[----:B------:R-:W-:Y:S01]  /*3d550*/  ULDC UR5, c[0x0][0x22c] ;  /* 0x00008b0000057ab9 */ /* 0x000fe20000000800 */
[----:B------:R-:W4:Y:S01]  /*3d560*/  LDL.LU R14, [R1+0x1308] ;  /* 0x00130800010e7983 */ /* 0x000f220000300800 */
[----:B------:R-:W-:-:S03]  /*3d570*/  LEA.HI.X.SX32 R9, R2, R242, 0x2, P6 ;  /* 0x000000f202097211 */ /* 0x000fc600030f16ff */
[----:B------:R1:W-:Y:S01]  /*3d580*/  @P4 STG.E desc[UR60][R10.64], R36 ;  /* 0x000000240a004986 */ /* 0x0003e2000c10193c */
[----:B---3--:R-:W-:Y:S01]  /*3d590*/  ISETP.LT.AND P4, PT, R13, UR5, !P0 ;  /* 0x000000050d007c0c */ /* 0x008fe2000c781270 */
[----:B------:R-:W-:Y:S02]  /*3d5a0*/  ULDC UR5, c[0x0][0x22c] ;  /* 0x00008b0000057ab9 */ /* 0x000fe40000000800 */
[----:B------:R-:W3:Y:S01]  /*3d5b0*/  LDL.LU R13, [R1+0x130c] ;  /* 0x00130c00010d7983 */ /* 0x000ee20000300800 */
[----:B-1----:R-:W-:-:S03]  /*3d5c0*/  LEA R10, P6, R12, R3, 0x2 ;  /* 0x000000030c0a7211 */ /* 0x002fc600078c10ff */
[----:B------:R-:W-:Y:S01]  /*3d5d0*/  @P3 STG.E desc[UR60][R8.64], R56 ;  /* 0x0000003808003986 */ /* 0x000fe2000c10193c */
[----:B------:R-:W-:-:S05]  /*3d5e0*/  LEA.HI.X.SX32 R11, R12, R242, 0x2, P6 ;  /* 0x000000f20c0b7211 */ /* 0x000fca00030f16ff */
[----:B------:R1:W-:Y:S01]  /*3d5f0*/  @P2 STG.E desc[UR60][R10.64], R37 ;  /* 0x000000250a002986 */ /* 0x0003e2000c10193c */
[----:B--2---:R-:W-:Y:S01]  /*3d600*/  ISETP.LT.AND P3, PT, R17, UR5, !P0 ;  /* 0x0000000511007c0c */ /* 0x004fe2000c761270 */
[----:B------:R-:W-:Y:S02]  /*3d610*/  ULDC UR5, c[0x0][0x22c] ;  /* 0x00008b0000057ab9 */ /* 0x000fe40000000800 */
[----:B------:R-:W2:Y:S01]  /*3d620*/  LDL.LU R17, [R1+0x1314] ;  /* 0x0013140001117983 */ /* 0x000ea20000300800 */
[----:B----4-:R-:W-:Y:S01]  /*3d630*/  ISETP.LT.AND P2, PT, R16, UR5, !P0 ;  /* 0x0000000510007c0c */ /* 0x010fe2000c741270 */
[----:B------:R-:W-:Y:S02]  /*3d640*/  VIADD R2, R12, UR4 ;  /* 0x000000040c027c36 */ /* 0x000fe40008000000 */
[----:B------:R-:W4:Y:S01]  /*3d650*/  LDL.LU R16, [R1+0x131c] ;  /* 0x00131c0001107983 */ /* 0x000f220000300800 */
[----:B------:R-:W-:Y:S01]  /*3d660*/  ULDC UR5, c[0x0][0x22c] ;  /* 0x00008b0000057ab9 */ /* 0x000fe20000000800 */
[C---:B-1----:R-:W-:Y:S01]  /*3d670*/  VIADD R11, R2.reuse, UR4 ;  /* 0x00000004020b7c36 */ /* 0x042fe20008000000 */
[----:B------:R-:W-:-:S04]  /*3d680*/  LEA R8, P6, R2, R3, 0x2 ;  /* 0x0000000302087211 */ /* 0x000fc800078c10ff */
[----:B------:R-:W-:Y:S01]  /*3d690*/  LEA.HI.X.SX32 R9, R2, R242, 0x2, P6 ;  /* 0x000000f202097211 */ /* 0x000fe200030f16ff */
[C---:B------:R-:W-:Y:S01]  /*3d6a0*/  VIADD R2, R11.reuse, UR4 ;  /* 0x000000040b027c36 */ /* 0x040fe20008000000 */
[----:B------:R-:W-:-:S03]  /*3d6b0*/  LEA R10, P6, R11, R3, 0x2 ;  /* 0x000000030b0a7211 */ /* 0x000fc600078c10ff */
[----:B------:R1:W-:Y:S01]  /*3d6c0*/  @P1 STG.E desc[UR60][R8.64], R57 ;  /* 0x0000003908001986 */ /* 0x0003e2000c10193c */
[----:B------:R-:W-:Y:S01]  /*3d6d0*/  LEA.HI.X.SX32 R11, R11, R242, 0x2, P6 ;  /* 0x000000f20b0b7211 */ /* 0x000fe200030f16ff */
[----:B------:R-:W-:-:S04]  /*3d6e0*/  VIADD R12, R2, UR4 ;  /* 0x00000004020c7c36 */ /* 0x000fc80008000000 */
[----:B------:R1:W-:Y:S02]  /*3d6f0*/  @P5 STG.E desc[UR60][R10.64], R38 ;  /* 0x000000260a005986 */ /* 0x0003e4000c10193c */
[CC--:B-1----:R-:W-:Y:S02]  /*3d700*/  LEA R8, P6, R2.reuse, R3.reuse, 0x2 ;  /* 0x0000000302087211 */ /* 0x0c2fe400078c10ff */
[----:B------:R-:W-:Y:S01]  /*3d710*/  ISETP.LT.AND P1, PT, R15, UR5, !P0 ;  /* 0x000000050f007c0c */ /* 0x000fe2000c721270 */
[----:B------:R-:W-:Y:S01]  /*3d720*/  ULDC UR5, c[0x0][0x22c] ;  /* 0x00008b0000057ab9 */ /* 0x000fe20000000800 */
[-C--:B------:R-:W-:Y:S01]  /*3d730*/  LEA.HI.X.SX32 R9, R2, R242.reuse, 0x2, P6 ;  /* 0x000000f202097211 */ /* 0x080fe200030f16ff */
[----:B------:R-:W4:Y:S01]  /*3d740*/  LDL.LU R15, [R1+0x1320] ;  /* 0x00132000010f7983 */ /* 0x000f220000300800 */
[C---:B------:R-:W-:Y:S01]  /*3d750*/  LEA R10, P6, R12.reuse, R3, 0x2 ;  /* 0x000000030c0a7211 */ /* 0x040fe200078c10ff */
[C---:B------:R-:W-:Y:S02]  /*3d760*/  VIADD R2, R12.reuse, UR4 ;  /* 0x000000040c027c36 */ /* 0x040fe40008000000 */
[----:B------:R1:W-:Y:S01]  /*3d770*/  @P4 STG.E desc[UR60][R8.64], R58 ;  /* 0x0000003a08004986 */ /* 0x0003e2000c10193c */
[----:B------:R-:W-:-:S02]  /*3d780*/  LEA.HI.X.SX32 R11, R12, R242, 0x2, P6 ;  /* 0x000000f20c0b7211 */ /* 0x000fc400030f16ff */
[----:B------:R-:W-:Y:S01]  /*3d790*/  ISETP.LT.AND P5, PT, R14, UR5, !P0 ;  /* 0x000000050e007c0c */ /* 0x000fe2000c7a1270 */
[----:B------:R-:W-:Y:S01]  /*3d7a0*/  ULDC UR5, c[0x0][0x22c] ;  /* 0x00008b0000057ab9 */ /* 0x000fe20000000800 */
[----:B------:R-:W4:Y:S01]  /*3d7b0*/  LDL.LU R14, [R1+0x1328] ;  /* 0x00132800010e7983 */ /* 0x000f220000300800 */
        /* <DEDUP_REMOVED lines=11> */
[----:B-1----:R-:W-:-:S02]  /*3d870*/  VIADD R11, R2, UR4 ;  /* 0x00000004020b7c36 */ /* 0x002fc40008000000 */
[----:B------:R-:W4:Y:S01]  /*3d880*/  LDL.LU R16, [R1+0x133c] ;  /* 0x00133c0001107983 */ /* 0x000f220000300800 */
[----:B------:R-:W-:Y:S02]  /*3d890*/  ULDC UR5, c[0x0][0x22c] ;  /* 0x00008b0000057ab9 */ /* 0x000fe40000000800 */
[CC--:B------:R-:W-:Y:S02]  /*3d8a0*/  LEA R10, P6, R11.reuse, R3.reuse, 0x2 ;  /* 0x000000030b0a7211 */ /* 0x0c0fe400078c10ff */
[C---:B------:R-:W-:Y:S02]  /*3d8b0*/  IADD3 R2, R11.reuse, UR4, RZ ;  /* 0x000000040b027c10 */ /* 0x040fe4000fffe0ff */
[----:B------:R-:W-:Y:S02]  /*3d8c0*/  LEA.HI.X.SX32 R11, R11, R242, 0x2, P6 ;  /* 0x000000f20b0b7211 */ /* 0x000fe400030f16ff */
[C---:B------:R-:W-:Y:S01]  /*3d8d0*/  LEA R8, P6, R2.reuse, R3, 0x2 ;  /* 0x0000000302087211 */ /* 0x040fe200078c10ff */
[----:B------:R-:W-:-:S02]  /*3d8e0*/  VIADD R12, R2, UR4 ;  /* 0x00000004020c7c36 */ /* 0x000fc40008000000 */
[----:B------:R1:W-:Y:S01]  /*3d8f0*/  @P1 STG.E desc[UR60][R10.64], R44 ;  /* 0x0000002c0a001986 */ /* 0x0003e2000c10193c */
[----:B------:R-:W-:Y:S01]  /*3d900*/  LEA.HI.X.SX32 R9, R2, R242, 0x2, P6 ;  /* 0x000000f202097211 */ /* 0x000fe200030f16ff */
[C---:B------:R-:W-:Y:S01]  /*3d910*/  VIADD R2, R12.reuse, UR4 ;  /* 0x000000040c027c36 */ /* 0x040fe20008000000 */
[----:B-1----:R-:W-:-:S04]  /*3d920*/  LEA R10, P6, R12, R3, 0x2 ;  /* 0x000000030c0a7211 */ /* 0x002fc800078c10ff */
[----:B------:R-:W-:Y:S01]  /*3d930*/  LEA.HI.X.SX32 R11, R12, R242, 0x2, P6 ;  /* 0x000000f20c0b7211 */ /* 0x000fe200030f16ff */
[----:B------:R1:W-:Y:S01]  /*3d940*/  @P5 STG.E desc[UR60][R8.64], R60 ;  /* 0x0000003c08005986 */ /* 0x0003e2000c10193c */
[----:B------:R-:W-:Y:S01]  /*3d950*/  ISETP.LT.AND P1, PT, R15, UR5, !P0 ;  /* 0x000000050f007c0c */ /* 0x000fe2000c721270 */
[----:B------:R-:W-:Y:S02]  /*3d960*/  ULDC UR5, c[0x0][0x22c] ;  /* 0x00008b0000057ab9 */ /* 0x000fe40000000800 */
[----:B------:R3:W-:Y:S04]  /*3d970*/  @P4 STG.E desc[UR60][R10.64], R45 ;  /* 0x0000002d0a004986 */ /* 0x0007e8000c10193c */
[----:B------:R-:W4:Y:S01]  /*3d980*/  LDL.LU R15, [R1+0x1344] ;  /* 0x00134400010f7983 */ /* 0x000f220000300800 */
[----:B-1----:R-:W-:-:S02]  /*3d990*/  LEA R8, P6, R2, R3, 0x2 ;  /* 0x0000000302087211 */ /* 0x002fc400078c10ff */
[----:B------:R-:W-:Y:S01]  /*3d9a0*/  ISETP.LT.AND P5, PT, R14, UR5, !P0 ;  /* 0x000000050e007c0c */ /* 0x000fe2000c7a1270 */
[----:B------:R-:W-:Y:S01]  /*3d9b0*/  ULDC UR5, c[0x0][0x22c] ;  /* 0x00008b0000057ab9 */ /* 0x000fe20000000800 */
[C---:B---3--:R-:W-:Y:S01]  /*3d9c0*/  VIADD R11, R2.reuse, UR4 ;  /* 0x00000004020b7c36 */ /* 0x048fe20008000000 */
[----:B------:R-:W3:Y:S01]  /*3d9d0*/  LDL.LU R14, [R1+0x134c] ;  /* 0x00134c00010e7983 */ /* 0x000ee20000300800 */
[----:B------:R-:W-:Y:S02]  /*3d9e0*/  LEA.HI.X.SX32 R9, R2, R242, 0x2, P6 ;  /* 0x000000f202097211 */ /* 0x000fe400030f16ff */
[----:B------:R-:W-:Y:S01]  /*3d9f0*/  ISETP.LT.AND P4, PT, R13, UR5, !P0 ;  /* 0x000000050d007c0c */ /* 0x000fe2000c781270 */
[C---:B------:R-:W-:Y:S01]  /*3da00*/  VIADD R2, R11.reuse, UR4 ;  /* 0x000000040b027c36 */ /* 0x040fe20008000000 */
[----:B------:R-:W-:Y:S01]  /*3da10*/  LEA R10, P6, R11, R3, 0x2 ;  /* 0x000000030b0a7211 */ /* 0x000fe200078c10ff */
[----:B------:R-:W3:Y:S01]  /*3da20*/  LDL.LU R13, [R1+0x1354] ;  /* 0x00135400010d7983 */ /* 0x000ee20000300800 */
[----:B------:R-:W-:-:S02]  /*3da30*/  ULDC UR5, c[0x0][0x22c] ;  /* 0x00008b0000057ab9 */ /* 0x000fc40000000800 */
[----:B------:R-:W-:Y:S01]  /*3da40*/  LEA.HI.X.SX32 R11, R11, R242, 0x2, P6 ;  /* 0x000000f20b0b7211 */ /* 0x000fe200030f16ff */
        /* <DEDUP_REMOVED lines=15> */
[----:B------:R1:W-:Y:S02]  /*3db40*/  @P5 STG.E desc[UR60][R10.64], R47 ;  /* 0x0000002f0a005986 */ /* 0x0003e4000c10193c */
[C---:B-1----:R-:W-:Y:S01]  /*3db50*/  LEA R8, P6, R2.reuse, R3, 0x2 ;  /* 0x0000000302087211 */ /* 0x042fe200078c10ff */
[----:B------:R-:W-:-:S03]  /*3db60*/  VIADD R11, R2, UR4 ;  /* 0x00000004020b7c36 */ /* 0x000fc60008000000 */
[-C--:B------:R-:W-:Y:S02]  /*3db70*/  LEA.HI.X.SX32 R9, R2, R242.reuse, 0x2, P6 ;  /* 0x000000f202097211 */ /* 0x080fe400030f16ff */
[----:B------:R-:W-:Y:S02]  /*3db80*/  LEA R10, P6, R11, R3, 0x2 ;  /* 0x000000030b0a7211 */ /* 0x000fe400078c10ff */
[----:B------:R-:W-:Y:S01]  /*3db90*/  ISETP.LT.AND P1, PT, R15, UR5, !P0 ;  /* 0x000000050f007c0c */ /* 0x000fe2000c721270 */
[----:B------:R-:W-:Y:S01]  /*3dba0*/  ULDC UR5, c[0x0][0x22c] ;  /* 0x00008b0000057ab9 */ /* 0x000fe20000000800 */
[----:B------:R-:W4:Y:S01]  /*3dbb0*/  LDL.LU R15, [R1+0x1364] ;  /* 0x00136400010f7983 */ /* 0x000f220000300800 */
[C---:B------:R-:W-:Y:S02]  /*3dbc0*/  IADD3 R2, R11.reuse, UR4, RZ ;  /* 0x000000040b027c10 */ /* 0x040fe4000fffe0ff */
[----:B------:R-:W-:Y:S01]  /*3dbd0*/  LEA.HI.X.SX32 R11, R11, R242, 0x2, P6 ;  /* 0x000000f20b0b7211 */ /* 0x000fe200030f16ff */
[----:B------:R1:W-:Y:S01]  /*3dbe0*/  @P4 STG.E desc[UR60][R8.64], R63 ;  /* 0x0000003f08004986 */ /* 0x0003e2000c10193c */
[----:B---3--:R-:W-:Y:S01]  /*3dbf0*/  ISETP.LT.AND P5, PT, R14, UR5, !P0 ;  /* 0x000000050e007c0c */ /* 0x008fe2000c7a1270 */
[----:B------:R-:W-:-:S02]  /*3dc00*/  ULDC UR5, c[0x0][0x22c] ;  /* 0x00008b0000057ab9 */ /* 0x000fc40000000800 */
[----:B------:R-:W3:Y:S01]  /*3dc10*/  LDL.LU R14, [R1+0x1374] ;  /* 0x00137400010e7983 */ /* 0x000ee20000300800 */
        /* <DEDUP_REMOVED lines=11> */
[----:B------:R-:W-:Y:S02]  /*3dcd0*/  VIADD R12, R2, UR4 ;  /* 0x00000004020c7c36 */ /* 0x000fe40008000000 */
        /* <DEDUP_REMOVED lines=8> */
[----:B-1----:R-:W-:-:S04]  /*3dd60*/  VIADD R11, R2, UR4 ;  /* 0x00000004020b7c36 */ /* 0x002fc80008000000 */
[C---:B------:R-:W-:Y:S01]  /*3dd70*/  VIADD R2, R11.reuse, UR4 ;  /* 0x000000040b027c36 */ /* 0x040fe20008000000 */
[CC--:B------:R-:W-:Y:S01]  /*3dd80*/  LEA R10, P6, R11.reuse, R3.reuse, 0x2 ;  /* 0x000000030b0a7211 */ /* 0x0c0fe200078c10ff */
[----:B------:R1:W-:Y:S02]  /*3dd90*/  @P5 STG.E desc[UR60][R8.64], R65 ;  /* 0x0000004108005986 */ /* 0x0003e4000c10193c */
[C---:B------:R-:W-:Y:S01]  /*3dda0*/  VIADD R12, R2.reuse, UR4 ;  /* 0x00000004020c7c36 */ /* 0x040fe20008000000 */
[----:B------:R-:W-:Y:S02]  /*3ddb0*/  LEA.HI.X.SX32 R11, R11, R242, 0x2, P6 ;  /* 0x000000f20b0b7211 */ /* 0x000fe400030f16ff */
[----:B------:R-:W-:Y:S01]  /*3ddc0*/  ISETP.LT.AND P1, PT, R15, UR5, !P0 ;  /* 0x000000050f007c0c */ /* 0x000fe2000c721270 */
[----:B------:R-:W-:Y:S01]  /*3ddd0*/  ULDC UR5, c[0x0][0x22c] ;  /* 0x00008b0000057ab9 */ /* 0x000fe20000000800 */
[----:B------:R-:W4:Y:S01]  /*3dde0*/  LDL.LU R15, [R1+0x1388] ;  /* 0x00138800010f7983 */ /* 0x000f220000300800 */
[----:B-1----:R-:W-:-:S02]  /*3ddf0*/  LEA R8, P6, R2, R3, 0x2 ;  /* 0x0000000302087211 */ /* 0x002fc400078c10ff */
[----:B---3--:R-:W-:Y:S01]  /*3de00*/  ISETP.LT.AND P5, PT, R14, UR5, !P0 ;  /* 0x000000050e007c0c */ /* 0x008fe2000c7a1270 */
[----:B------:R-:W-:Y:S01]  /*3de10*/  ULDC UR5, c[0x0][0x22c] ;  /* 0x00008b0000057ab9 */ /* 0x000fe20000000800 */
[----:B------:R-:W3:Y:S01]  /*3de20*/  LDL.LU R14, [R1+0x139c] ;  /* 0x00139c00010e7983 */ /* 0x000ee20000300800 */
[----:B------:R-:W-:-:S03]  /*3de30*/  LEA.HI.X.SX32 R9, R2, R242, 0x2, P6 ;  /* 0x000000f202097211 */ /* 0x000fc600030f16ff */
[----:B------:R1:W-:Y:S01]  /*3de40*/  @P4 STG.E desc[UR60][R10.64], R54 ;  /* 0x000000360a004986 */ /* 0x0003e2000c10193c */
[----:B------:R-:W-:Y:S01]  /*3de50*/  ISETP.LT.AND P4, PT, R13, UR5, !P0 ;  /* 0x000000050d007c0c */ /* 0x000fe2000c781270 */
        /* <DEDUP_REMOVED lines=15> */
[-C--:B------:R-:W-:Y:S02]  /*3df50*/  LEA.HI.X.SX32 R9, R2, R242.reuse, 0x2, P6 ;  /* 0x000000f202097211 */ /* 0x080fe400030f16ff */
[C---:B------:R-:W-:Y:S02]  /*3df60*/  LEA R10, P6, R11.reuse, R3, 0x2 ;  /* 0x000000030b0a7211 */ /* 0x040fe400078c10ff */
        /* <DEDUP_REMOVED lines=8> */
[C---:B------:R-:W-:Y:S02]  /*3dff0*/  LEA R10, P6, R12.reuse, R3, 0x2 ;  /* 0x000000030c0a7211 */ /* 0x040fe400078c10ff */
        /* <DEDUP_REMOVED lines=30> */
[----:B-1----:R-:W-:-:S04]  /*3e1e0*/  LEA R10, P6, R12, R3, 0x2 ;  /* 0x000000030c0a7211 */ /* 0x002fc800078c10ff */
[-C--:B------:R-:W-:Y:S01]  /*3e1f0*/  LEA.HI.X.SX32 R11, R12, R242.reuse, 0x2, P6 ;  /* 0x000000f20c0b7211 */ /* 0x080fe200030f16ff */
[----:B------:R1:W-:Y:S04]  /*3e200*/  @P5 STG.E desc[UR60][R8.64], R70 ;  /* 0x0000004608005986 */ /* 0x0003e8000c10193c */
[----:B------:R3:W-:Y:S01]  /*3e210*/  @P4 STG.E desc[UR60][R10.64], R155 ;  /* 0x0000009b0a004986 */ /* 0x0007e2000c10193c */
[----:B------:R-:W-:Y:S01]  /*3e220*/  ISETP.LT.AND P1, PT, R15, UR5, !P0 ;  /* 0x000000050f007c0c */ /* 0x000fe2000c721270 */
[----:B------:R-:W-:Y:S02]  /*3e230*/  ULDC UR5, c[0x0][0x22c] ;  /* 0x00008b0000057ab9 */ /* 0x000fe40000000800 */
[----:B------:R-:W4:Y:S01]  /*3e240*/  LDL.LU R15, [R1+0x13c8] ;  /* 0x0013c800010f7983 */ /* 0x000f220000300800 */
[C---:B-1----:R-:W-:Y:S01]  /*3e250*/  LEA R8, P6, R2.reuse, R3, 0x2 ;  /* 0x0000000302087211 */ /* 0x042fe200078c10ff */
[----:B---3--:R-:W-:Y:S01]  /*3e260*/  VIADD R11, R2, UR4 ;  /* 0x00000004020b7c36 */ /* 0x008fe20008000000 */
[----:B------:R-:W-:Y:S01]  /*3e270*/  ISETP.LT.AND P5, PT, R14, UR5, !P0 ;  /* 0x000000050e007c0c */ /* 0x000fe2000c7a1270 */
[----:B------:R-:W-:Y:S01]  /*3e280*/  ULDC UR5, c[0x0][0x22c] ;  /* 0x00008b0000057ab9 */ /* 0x000fe20000000800 */
[----:B------:R-:W3:Y:S01]  /*3e290*/  LDL.LU R14, [R1+0x13d8] ;  /* 0x0013d800010e7983 */ /* 0x000ee20000300800 */
[----:B------:R-:W-:-:S02]  /*3e2a0*/  LEA.HI.X.SX32 R9, R2, R242, 0x2, P6 ;  /* 0x000000f202097211 */ /* 0x000fc400030f16ff */
[----:B------:R-:W-:Y:S02]  /*3e2b0*/  LEA R10, P6, R11, R3, 0x2 ;  /* 0x000000030b0a7211 */ /* 0x000fe400078c10ff */
[----:B------:R-:W-:Y:S01]  /*3e2c0*/  ISETP.LT.AND P4, PT, R13, UR5, !P0 ;  /* 0x000000050d007c0c */ /* 0x000fe2000c781270 */
[----:B------:R-:W-:Y:S01]  /*3e2d0*/  ULDC UR5, c[0x0][0x22c] ;  /* 0x00008b0000057ab9 */ /* 0x000fe20000000800 */
        /* <DEDUP_REMOVED lines=21> */
[-C--:B------:R-:W-:Y:S01]  /*3e430*/  LEA.HI.X.SX32 R9, R2, R242.reuse, 0x2, P6 ;  /* 0x000000f202097211 */ /* 0x080fe200030f16ff */
[C---:B------:R-:W-:Y:S01]  /*3e440*/  VIADD R2, R11.reuse, UR4 ;  /* 0x000000040b027c36 */ /* 0x040fe20008000000 */
[----:B------:R-:W-:Y:S02]  /*3e450*/  LEA R10, P6, R11, R3, 0x2 ;  /* 0x000000030b0a7211 */ /* 0x000fe400078c10ff */
        /* <DEDUP_REMOVED lines=29> */
[----:B------:R1:W-:Y:S01]  /*3e630*/  @P5 STG.E desc[UR60][R8.64], R75 ;  /* 0x0000004b08005986 */ /* 0x0003e2000c10193c */
[CC--:B------:R-:W-:Y:S02]  /*3e640*/  LEA R10, P6, R11.reuse, R3.reuse, 0x2 ;  /* 0x000000030b0a7211 */ /* 0x0c0fe400078c10ff */
[C---:B------:R-:W-:Y:S02]  /*3e650*/  IADD3 R2, R11.reuse, UR4, RZ ;  /* 0x000000040b027c10 */ /* 0x040fe4000fffe0ff */
[----:B------:R-:W-:Y:S02]  /*3e660*/  LEA.HI.X.SX32 R11, R11, R242, 0x2, P6 ;  /* 0x000000f20b0b7211 */ /* 0x000fe400030f16ff */
[----:B------:R-:W-:Y:S01]  /*3e670*/  ISETP.LT.AND P1, PT, R15, UR5, !P0 ;  /* 0x000000050f007c0c */ /* 0x000fe2000c721270 */
[----:B------:R-:W-:Y:S01]  /*3e680*/  ULDC UR5, c[0x0][0x22c] ;  /* 0x00008b0000057ab9 */ /* 0x000fe20000000800 */
[----:B------:R-:W4:Y:S01]  /*3e690*/  LDL.LU R15, [R1+0x1424] ;  /* 0x00142400010f7983 */ /* 0x000f220000300800 */
[C---:B------:R-:W-:Y:S01]  /*3e6a0*/  VIADD R12, R2.reuse, UR4 ;  /* 0x00000004020c7c36 */ /* 0x040fe20008000000 */
[----:B-1----:R-:W-:-:S02]  /*3e6b0*/  LEA R8, P6, R2, R3, 0x2 ;  /* 0x0000000302087211 */ /* 0x002fc400078c10ff */
[----:B------:R1:W-:Y:S02]  /*3e6c0*/  @P4 STG.E desc[UR60][R10.64], R160 ;  /* 0x000000a00a004986 */ /* 0x0003e4000c10193c */
[-C--:B------:R-:W-:Y:S02]  /*3e6d0*/  LEA.HI.X.SX32 R9, R2, R242.reuse, 0x2, P6 ;  /* 0x000000f202097211 */ /* 0x080fe400030f16ff */
[----:B---3--:R-:W-:Y:S01]  /*3e6e0*/  ISETP.LT.AND P5, PT, R14, UR5, !P0 ;  /* 0x000000050e007c0c */ /* 0x008fe2000c7a1270 */
[----:B------:R-:W-:Y:S01]  /*3e6f0*/  ULDC UR5, c[0x0][0x22c] ;  /* 0x00008b0000057ab9 */ /* 0x000fe20000000800 */
[----:B------:R-:W3:Y:S01]  /*3e700*/  LDL.LU R14, [R1+0x1440] ;  /* 0x00144000010e7983 */ /* 0x000ee20000300800 */
[C---:B-1----:R-:W-:Y:S02]  /*3e710*/  LEA R10, P6, R12.reuse, R3, 0x2 ;  /* 0x000000030c0a7211 */ /* 0x042fe400078c10ff */
[----:B------:R-:W-:Y:S01]  /*3e720*/  ISETP.LT.AND P4, PT, R13, UR5, !P0 ;  /* 0x000000050d007c0c */ /* 0x000fe2000c781270 */
[----:B------:R-:W-:Y:S01]  /*3e730*/  ULDC UR5, c[0x0][0x22c] ;  /* 0x00008b0000057ab9 */ /* 0x000fe20000000800 */
[----:B------:R-:W3:Y:S01]  /*3e740*/  LDL.LU R13, [R1+0x1450] ;  /* 0x00145000010d7983 */ /* 0x000ee20000300800 */
[----:B------:R-:W-:-:S03]  /*3e750*/  LEA.HI.X.SX32 R11, R12, R242, 0x2, P6 ;  /* 0x000000f20c0b7211 */ /* 0x000fc600030f16ff */
[----:B------:R-:W-:Y:S04]  /*3e760*/  @P3 STG.E desc[UR60][R8.64], R76 ;  /* 0x0000004c08003986 */ /* 0x000fe8000c10193c */
[----:B------:R1:W-:Y:S01]  /*3e770*/  @P2 STG.E desc[UR60][R10.64], R161 ;  /* 0x000000a10a002986 */ /* 0x0003e2000c10193c */
[----:B--2---:R-:W-:Y:S01]  /*3e780*/  ISETP.LT.AND P3, PT, R17, UR5, !P0 ;  /* 0x0000000511007c0c */ /* 0x004fe2000c761270 */
[----:B------:R-:W-:Y:S02]  /*3e790*/  ULDC UR5, c[0x0][0x22c] ;  /* 0x00008b0000057ab9 */ /* 0x000fe40000000800 */
[----:B------:R-:W2:Y:S01]  /*3e7a0*/  LDL.LU R17, [R1+0x1458] ;  /* 0x0014580001117983 */ /* 0x000ea20000300800 */
[----:B----4-:R-:W-:Y:S01]  /*3e7b0*/  ISETP.LT.AND P2, PT, R16, UR5, !P0 ;  /* 0x0000000510007c0c */ /* 0x010fe2000c741270 */
[----:B------:R-:W-:-:S02]  /*3e7c0*/  VIADD R2, R12, UR4 ;  /* 0x000000040c027c36 */ /* 0x000fc40008000000 */
        /* <DEDUP_REMOVED lines=23> */
[C---:B-1----:R-:W-:Y:S02]  /*3e940*/  LEA R8, P6, R2.reuse, R3, 0x2 ;  /* 0x0000000302087211 */ /* 0x042fe400078c10ff */
[----:B------:R-:W-:Y:S01]  /*3e950*/  ISETP.LT.AND P4, PT, R13, UR5, !P0 ;  /* 0x000000050d007c0c */ /* 0x000fe2000c781270 */
        /* <DEDUP_REMOVED lines=33> */
[C---:B------:R-:W-:Y:S01]  /*3eb70*/  LEA R10, P6, R11.reuse, R3, 0x2 ;  /* 0x000000030b0a7211 */ /* 0x040fe200078c10ff */
[----:B------:R-:W-:Y:S01]  /*3eb80*/  VIADD R2, R11, UR4 ;  /* 0x000000040b027c36 */ /* 0x000fe20008000000 */
        /* <DEDUP_REMOVED lines=62> */
[----:B-1----:R-:W-:-:S03]  /*3ef70*/  LEA R8, P6, R2, R3, 0x2 ;  /* 0x0000000302087211 */ /* 0x002fc600078c10ff */
[----:B------:R1:W-:Y:S01]  /*3ef80*/  @P4 STG.E desc[UR60][R10.64], R170 ;  /* 0x000000aa0a004986 */ /* 0x0003e2000c10193c */
[----:B---3--:R-:W-:Y:S01]  /*3ef90*/  ISETP.LT.AND P5, PT, R14, UR5, !P0 ;  /* 0x000000050e007c0c */ /* 0x008fe2000c7a1270 */
[----:B------:R-:W-:Y:S02]  /*3efa0*/  ULDC UR5, c[0x0][0x22c] ;  /* 0x00008b0000057ab9 */ /* 0x000fe40000000800 */
[----:B------:R-:W3:Y:S01]  /*3efb0*/  LDL.LU R14, [R1+0x151c] ;  /* 0x00151c00010e7983 */ /* 0x000ee20000300800 */
[-C--:B------:R-:W-:Y:S02]  /*3efc0*/  LEA.HI.X.SX32 R9, R2, R242.reuse, 0x2, P6 ;  /* 0x000000f202097211 */ /* 0x080fe400030f16ff */
        /* <DEDUP_REMOVED lines=70> */
[C---:B------:R-:W-:Y:S02]  /*3f430*/  LEA R10, P6, R11.reuse, R3, 0x2 ;  /* 0x000000030b0a7211 */ /* 0x040fe400078c10ff */
[----:B------:R-:W-:Y:S02]  /*3f440*/  IADD3 R2, R11, UR4, RZ ;  /* 0x000000040b027c10 */ /* 0x000fe4000fffe0ff */
        /* <DEDUP_REMOVED lines=30> */
[----:B-1----:R-:W-:Y:S02]  /*3f630*/  LEA R8, P6, R2, R3, 0x2 ;  /* 0x0000000302087211 */ /* 0x002fe400078c10ff */
[----:B---3--:R-:W-:Y:S01]  /*3f640*/  ISETP.LT.AND P5, PT, R14, UR5, !P0 ;  /* 0x000000050e007c0c */ /* 0x008fe2000c7a1270 */
[----:B------:R-:W-:Y:S01]  /*3f650*/  ULDC UR5, c[0x0][0x22c] ;  /* 0x00008b0000057ab9 */ /* 0x000fe20000000800 */
[----:B------:R-:W3:Y:S01]  /*3f660*/  LDL.LU R14, [R1+0x14cc] ;  /* 0x0014cc00010e7983 */ /* 0x000ee20000300800 */
[----:B------:R-:W-:-:S02]  /*3f670*/  LEA.HI.X.SX32 R9, R2, R242, 0x2, P6 ;  /* 0x000000f202097211 */ /* 0x000fc400030f16ff */
[----:B------:R-:W-:Y:S01]  /*3f680*/  ISETP.LT.AND P4, PT, R13, UR5, !P0 ;  /* 0x000000050d007c0c */ /* 0x000fe2000c781270 */
[----:B------:R-:W-:Y:S01]  /*3f690*/  ULDC UR5, c[0x0][0x22c] ;  /* 0x00008b0000057ab9 */ /* 0x000fe20000000800 */
[----:B------:R-:W3:Y:S04]  /*3f6a0*/  LDL.LU R13, [R1+0x14c0] ;  /* 0x0014c000010d7983 */ /* 0x000ee80000300800 */
        /* <DEDUP_REMOVED lines=8> */
[----:B------:R-:W-:Y:S01]  /*3f730*/  ULDC UR5, c[0x0][0x22c] ;  /* 0x00008b0000057ab9 */ /* 0x000fe20000000800 */
[C---:B------:R-:W-:Y:S01]  /*3f740*/  VIADD R2, R12.reuse, UR4 ;  /* 0x000000040c027c36 */ /* 0x040fe20008000000 */
[----:B-1----:R-:W-:-:S04]  /*3f750*/  LEA R10, P6, R12, R3, 0x2 ;  /* 0x000000030c0a7211 */ /* 0x002fc800078c10ff */
[----:B------:R-:W-:Y:S01]  /*3f760*/  LEA.HI.X.SX32 R11, R12, R242, 0x2, P6 ;  /* 0x000000f20c0b7211 */ /* 0x000fe200030f16ff */
[C---:B------:R-:W-:Y:S01]  /*3f770*/  VIADD R12, R2.reuse, UR4 ;  /* 0x00000004020c7c36 */ /* 0x040fe20008000000 */
[----:B------:R-:W-:-:S03]  /*3f780*/  LEA R8, P6, R2, R3, 0x2 ;  /* 0x0000000302087211 */ /* 0x000fc600078c10ff */
[----:B------:R1:W-:Y:S01]  /*3f790*/  @P1 STG.E desc[UR60][R10.64], R179 ;  /* 0x000000b30a001986 */ /* 0x0003e2000c10193c */
[----:B------:R-:W-:Y:S02]  /*3f7a0*/  LEA.HI.X.SX32 R9, R2, R242, 0x2, P6 ;  /* 0x000000f202097211 */ /* 0x000fe400030f16ff */
[----:B------:R-:W-:-:S03]  /*3f7b0*/  IADD3 R2, R12, UR4, RZ ;  /* 0x000000040c027c10 */ /* 0x000fc6000fffe0ff */
        /* <DEDUP_REMOVED lines=62> */
[CC--:B-1----:R-:W-:Y:S02]  /*3fba0*/  LEA R10, P6, R12.reuse, R3.reuse, 0x2 ;  /* 0x000000030c0a7211 */ /* 0x0c2fe400078c10ff */
[C---:B------:R-:W-:Y:S02]  /*3fbb0*/  IADD3 R2, R12.reuse, UR4, RZ ;  /* 0x000000040c027c10 */ /* 0x040fe4000fffe0ff */
[----:B------:R-:W-:Y:S02]  /*3fbc0*/  LEA.HI.X.SX32 R11, R12, R242, 0x2, P6 ;  /* 0x000000f20c0b7211 */ /* 0x000fe400030f16ff */
[C---:B------:R-:W-:Y:S01]  /*3fbd0*/  LEA R8, P6, R2.reuse, R3, 0x2 ;  /* 0x0000000302087211 */ /* 0x040fe200078c10ff */
[----:B------:R-:W-:-:S02]  /*3fbe0*/  VIADD R12, R2, UR4 ;  /* 0x00000004020c7c36 */ /* 0x000fc40008000000 */
        /* <DEDUP_REMOVED lines=40> */
[-C--:B------:R-:W-:Y:S02]  /*3fe70*/  LEA.HI.X.SX32 R9, R2, R242.reuse, 0x2, P6 ;  /* 0x000000f202097211 */ /* 0x080fe400030f16ff */
[C---:B------:R-:W-:Y:S02]  /*3fe80*/  LEA R10, P6, R12.reuse, R3, 0x2 ;  /* 0x000000030c0a7211 */ /* 0x040fe400078c10ff */
[C---:B------:R-:W-:Y:S02]  /*3fe90*/  IADD3 R2, R12.reuse, UR4, RZ ;  /* 0x000000040c027c10 */ /* 0x040fe4000fffe0ff */
        /* <DEDUP_REMOVED lines=119> */
[----:B------:R-:W3:Y:S04]  /*40610*/  LDL.LU R19, [R1+0x13f8] ;  /* 0x0013f80001137983 */ /* 0x000ee80000300800 */
[----:B------:R1:W-:Y:S01]  /*40620*/  @P2 STG.E desc[UR60][R10.64], R196 ;  /* 0x000000c40a002986 */ /* 0x0003e2000c10193c */
[----:B--2---:R-:W-:Y:S01]  /*40630*/  ISETP.LT.AND P3, PT, R17, UR5, !P0 ;  /* 0x0000000511007c0c */ /* 0x004fe2000c761270 */
[----:B------:R-:W-:-:S02]  /*40640*/  ULDC UR5, c[0x0][0x22c] ;  /* 0x00008b0000057ab9 */ /* 0x000fc40000000800 */
[----:B----4-:R-:W-:Y:S01]  /*40650*/  ISETP.LT.AND P2, PT, R16, UR5, !P0 ;  /* 0x0000000510007c0c */ /* 0x010fe2000c741270 */
[----:B------:R-:W-:Y:S01]  /*40660*/  ULDC UR5, c[0x0][0x22c] ;  /* 0x00008b0000057ab9 */ /* 0x000fe20000000800 */
[----:B------:R-:W2:Y:S04]  /*40670*/  LDL.LU R16, [R1+0x13f4] ;  /* 0x0013f40001107983 */ /* 0x000ea80000300800 */
[----:B------:R-:W4:Y:S04]  /*40680*/  LDL.LU R20, [R1+0x13ec] ;  /* 0x0013ec0001147983 */ /* 0x000f280000300800 */
[----:B------:R-:W4:Y:S04]  /*40690*/  LDL.LU R18, [R1+0x13dc] ;  /* 0x0013dc0001127983 */ /* 0x000f280000300800 */
[----:B------:R-:W4:Y:S01]  /*406a0*/  LDL.LU R17, [R1+0x13d4] ;  /* 0x0013d40001117983 */ /* 0x000f220000300800 */
[----:B------:R-:W-:-:S04]  /*406b0*/  IADD3 R2, R12, UR4, RZ ;  /* 0x000000040c027c10 */ /* 0x000fc8000fffe0ff */
[C---:B-1----:R-:W-:Y:S01]  /*406c0*/  LEA R8, P6, R2.reuse, R3, 0x2 ;  /* 0x0000000302087211 */ /* 0x042fe200078c10ff */
[----:B------:R-:W-:-:S03]  /*406d0*/  VIADD R12, R2, UR4 ;  /* 0x00000004020c7c36 */ /* 0x000fc60008000000 */
        /* <DEDUP_REMOVED lines=10> */
[CC--:B------:R-:W-:Y:S02]  /*40780*/  LEA R10, P6, R12.reuse, R3.reuse, 0x2 ;  /* 0x000000030c0a7211 */ /* 0x0c0fe400078c10ff */
[----:B------:R-:W-:Y:S01]  /*40790*/  ISETP.LT.AND P1, PT, R15, UR5, !P0 ;  /* 0x000000050f007c0c */ /* 0x000fe2000c721270 */
[----:B------:R-:W-:Y:S01]  /*407a0*/  ULDC UR5, c[0x0][0x22c] ;  /* 0x00008b0000057ab9 */ /* 0x000fe20000000800 */
[-C--:B------:R-:W-:Y:S01]  /*407b0*/  LEA.HI.X.SX32 R11, R12, R242.reuse, 0x2, P6 ;  /* 0x000000f20c0b7211 */ /* 0x080fe200030f16ff */
[----:B------:R-:W-:Y:S01]  /*407c0*/  VIADD R15, R2, UR4 ;  /* 0x00000004020f7c36 */ /* 0x000fe20008000000 */
[----:B---3--:R-:W-:Y:S01]  /*407d0*/  ISETP.LT.AND P5, PT, R14, UR5, !P0 ;  /* 0x000000050e007c0c */ /* 0x008fe2000c7a1270 */
[----:B------:R-:W-:Y:S01]  /*407e0*/  ULDC UR5, c[0x0][0x22c] ;  /* 0x00008b0000057ab9 */ /* 0x000fe20000000800 */
[CC--:B------:R-:W-:Y:S01]  /*407f0*/  LEA R12, P6, R2.reuse, R3.reuse, 0x2 ;  /* 0x00000003020c7211 */ /* 0x0c0fe200078c10ff */
[----:B------:R1:W-:Y:S01]  /*40800*/  @P4 STG.E desc[UR60][R8.64], R113 ;  /* 0x0000007108004986 */ /* 0x0003e2000c10193c */
[----:B------:R-:W-:Y:S01]  /*40810*/  ISETP.LT.AND P4, PT, R13, UR5, !P0 ;  /* 0x000000050d007c0c */ /* 0x000fe2000c781270 */
[----:B------:R-:W-:Y:S01]  /*40820*/  ULDC UR5, c[0x0][0x22c] ;  /* 0x00008b0000057ab9 */ /* 0x000fe20000000800 */
[-C--:B------:R-:W-:Y:S01]  /*40830*/  LEA.HI.X.SX32 R13, R2, R242.reuse, 0x2, P6 ;  /* 0x000000f2020d7211 */ /* 0x080fe200030f16ff */
[C---:B------:R-:W-:Y:S01]  /*40840*/  VIADD R2, R15.reuse, UR4 ;  /* 0x000000040f027c36 */ /* 0x040fe20008000000 */
[C---:B------:R-:W-:Y:S01]  /*40850*/  LEA R14, P6, R15.reuse, R3, 0x2 ;  /* 0x000000030f0e7211 */ /* 0x040fe200078c10ff */
[----:B------:R3:W-:Y:S03]  /*40860*/  @P3 STG.E desc[UR60][R10.64], R198 ;  /* 0x000000c60a003986 */ /* 0x0007e6000c10193c */
[----:B------:R-:W-:-:S02]  /*40870*/  LEA.HI.X.SX32 R15, R15, R242, 0x2, P6 ;  /* 0x000000f20f0f7211 */ /* 0x000fc400030f16ff */
[----:B------:R-:W-:Y:S01]  /*40880*/  ISETP.LT.AND P3, PT, R19, UR5, !P0 ;  /* 0x0000000513007c0c */ /* 0x000fe2000c761270 */
[----:B------:R-:W-:Y:S01]  /*40890*/  ULDC UR5, c[0x0][0x22c] ;  /* 0x00008b0000057ab9 */ /* 0x000fe20000000800 */
[C---:B-1----:R-:W-:Y:S01]  /*408a0*/  LEA R8, P6, R2.reuse, R3, 0x2 ;  /* 0x0000000302087211 */ /* 0x042fe200078c10ff */
[----:B------:R-:W4:Y:S01]  /*408b0*/  LDL.LU R19, [R1+0x13d0] ;  /* 0x0013d00001137983 */ /* 0x000f220000300800 */
[----:B---3--:R-:W-:-:S03]  /*408c0*/  VIADD R11, R2, UR4 ;  /* 0x00000004020b7c36 */ /* 0x008fc60008000000 */
[----:B------:R-:W-:Y:S01]  /*408d0*/  @P2 STG.E desc[UR60][R12.64], R114 ;  /* 0x000000720c002986 */ /* 0x000fe2000c10193c */
[-C--:B------:R-:W-:Y:S02]  /*408e0*/  LEA.HI.X.SX32 R9, R2, R242.reuse, 0x2, P6 ;  /* 0x000000f202097211 */ /* 0x080fe400030f16ff */
[C---:B------:R-:W-:Y:S01]  /*408f0*/  LEA R10, P6, R11.reuse, R3, 0x2 ;  /* 0x000000030b0a7211 */ /* 0x040fe200078c10ff */
[----:B------:R1:W-:Y:S01]  /*40900*/  @P1 STG.E desc[UR60][R14.64], R199 ;  /* 0x000000c70e001986 */ /* 0x0003e2000c10193c */
[C---:B------:R-:W-:Y:S02]  /*40910*/  IADD3 R2, R11.reuse, UR4, RZ ;  /* 0x000000040b027c10 */ /* 0x040fe4000fffe0ff */
[----:B------:R-:W-:Y:S01]  /*40920*/  LEA.HI.X.SX32 R11, R11, R242, 0x2, P6 ;  /* 0x000000f20b0b7211 */ /* 0x000fe200030f16ff */
[----:B------:R-:W-:Y:S04]  /*40930*/  @P5 STG.E desc[UR60][R8.64], R115 ;  /* 0x0000007308005986 */ /* 0x000fe8000c10193c */
[----:B------:R3:W-:Y:S01]  /*40940*/  @P4 STG.E desc[UR60][R10.64], R200 ;  /* 0x000000c80a004986 */ /* 0x0007e2000c10193c */
[----:B--2---:R-:W-:Y:S01]  /*40950*/  ISETP.LT.AND P2, PT, R16, UR5, !P0 ;  /* 0x0000000510007c0c */ /* 0x004fe2000c741270 */
[----:B------:R-:W-:-:S02]  /*40960*/  ULDC UR5, c[0x0][0x22c] ;  /* 0x00008b0000057ab9 */ /* 0x000fc40000000800 */
[----:B------:R-:W2:Y:S01]  /*40970*/  LDL.LU R16, [R1+0x13c0] ;  /* 0x0013c00001107983 */ /* 0x000ea20000300800 */
[----:B----4-:R-:W-:Y:S01]  /*40980*/  ISETP.LT.AND P1, PT, R20, UR5, !P0 ;  /* 0x0000000514007c0c */ /* 0x010fe2000c721270 */
[----:B------:R-:W-:Y:S02]  /*40990*/  ULDC UR5, c[0x0][0x22c] ;  /* 0x00008b0000057ab9 */ /* 0x000fe40000000800 */
[----:B------:R-:W4:Y:S01]  /*409a0*/  LDL.LU R20, [R1+0x13b8] ;  /* 0x0013b80001147983 */ /* 0x000f220000300800 */
[----:B------:R-:W-:Y:S01]  /*409b0*/  ISETP.LT.AND P5, PT, R18, UR5, !P0 ;  /* 0x0000000512007c0c */ /* 0x000fe2000c7a1270 */
[----:B------:R-:W-:Y:S02]  /*409c0*/  ULDC UR5, c[0x0][0x22c] ;  /* 0x00008b0000057ab9 */ /* 0x000fe40000000800 */
[----:B------:R-:W4:Y:S01]  /*409d0*/  LDL.LU R18, [R1+0x13b0] ;  /* 0x0013b00001127983 */ /* 0x000f220000300800 */
[----:B------:R-:W-:Y:S01]  /*409e0*/  ISETP.LT.AND P4, PT, R17, UR5, !P0 ;  /* 0x0000000511007c0c */ /* 0x000fe2000c781270 */
[----:B-1----:R-:W-:-:S02]  /*409f0*/  VIADD R15, R2, UR4 ;  /* 0x00000004020f7c36 */ /* 0x002fc40008000000 */
[----:B------:R-:W4:Y:S01]  /*40a00*/  LDL.LU R17, [R1+0x13a4] ;  /* 0x0013a40001117983 */ /* 0x000f220000300800 */
[----:B------:R-:W-:Y:S01]  /*40a10*/  LEA R12, P6, R2, R3, 0x2 ;  /* 0x00000003020c7211 */ /* 0x000fe200078c10ff */
[----:B------:R-:W-:-:S03]  /*40a20*/  ULDC UR5, c[0x0][0x22c] ;  /* 0x00008b0000057ab9 */ /* 0x000fc60000000800 */
[----:B------:R-:W-:Y:S01]  /*40a30*/  LEA.HI.X.SX32 R13, R2, R242, 0x2, P6 ;  /* 0x000000f2020d7211 */ /* 0x000fe200030f16ff */
[C---:B------:R-:W-:Y:S01]  /*40a40*/  VIADD R2, R15.reuse, UR4 ;  /* 0x000000040f027c36 */ /* 0x040fe20008000000 */
[----:B------:R-:W-:-:S03]  /*40a50*/  LEA R14, P6, R15, R3, 0x2 ;  /* 0x000000030f0e7211 */ /* 0x000fc600078c10ff */
[C---:B---3--:R-:W-:Y:S01]  /*40a60*/  VIADD R11, R2.reuse, UR4 ;  /* 0x00000004020b7c36 */ /* 0x048fe20008000000 */
[-C--:B------:R-:W-:Y:S02]  /*40a70*/  LEA.HI.X.SX32 R15, R15, R242.reuse, 0x2, P6 ;  /* 0x000000f20f0f7211 */ /* 0x080fe400030f16ff */
[CC--:B------:R-:W-:Y:S01]  /*40a80*/  LEA R8, P6, R2.reuse, R3.reuse, 0x2 ;  /* 0x0000000302087211 */ /* 0x0c0fe200078c10ff */
[----:B------:R1:W-:Y:S03]  /*40a90*/  @P3 STG.E desc[UR60][R12.64], R116 ;  /* 0x000000740c003986 */ /* 0x0003e6000c10193c */
[-C--:B------:R-:W-:Y:S01]  /*40aa0*/  LEA.HI.X.SX32 R9, R2, R242.reuse, 0x2, P6 ;  /* 0x000000f202097211 */ /* 0x080fe200030f16ff */
[C---:B------:R-:W-:Y:S01]  /*40ab0*/  VIADD R2, R11.reuse, UR4 ;  /* 0x000000040b027c36 */ /* 0x040fe20008000000 */
[C---:B------:R-:W-:Y:S01]  /*40ac0*/  LEA R10, P6, R11.reuse, R3, 0x2 ;  /* 0x000000030b0a7211 */ /* 0x040fe200078c10ff */
[----:B------:R3:W-:Y:S03]  /*40ad0*/  @P2 STG.E desc[UR60][R14.64], R201 ;  /* 0x000000c90e002986 */ /* 0x0007e6000c10193c */
[----:B------:R-:W-:-:S02]  /*40ae0*/  LEA.HI.X.SX32 R11, R11, R242, 0x2, P6 ;  /* 0x000000f20b0b7211 */ /* 0x000fc400030f16ff */
[C---:B-1----:R-:W-:Y:S01]  /*40af0*/  LEA R12, P6, R2.reuse, R3, 0x2 ;  /* 0x00000003020c7211 */ /* 0x042fe200078c10ff */
[----:B------:R-:W-:Y:S03]  /*40b00*/  @P1 STG.E desc[UR60][R8.64], R117 ;  /* 0x0000007508001986 */ /* 0x000fe6000c10193c */
[----:B------:R-:W-:Y:S01]  /*40b10*/  LEA.HI.X.SX32 R13, R2, R242, 0x2, P6 ;  /* 0x000000f2020d7211 */ /* 0x000fe200030f16ff */
[----:B------:R1:W-:Y:S04]  /*40b20*/  @P5 STG.E desc[UR60][R10.64], R202 ;  /* 0x000000ca0a005986 */ /* 0x0003e8000c10193c */
[----:B------:R1:W-:Y:S01]  /*40b30*/  @P4 STG.E desc[UR60][R12.64], R118 ;  /* 0x000000760c004986 */ /* 0x0003e2000c10193c */
[----:B------:R-:W-:Y:S01]  /*40b40*/  ISETP.LT.AND P3, PT, R19, UR5, !P0 ;  /* 0x0000000513007c0c */ /* 0x000fe2000c761270 */
[----:B------:R-:W-:-:S02]  /*40b50*/  ULDC UR5, c[0x0][0x22c] ;  /* 0x00008b0000057ab9 */ /* 0x000fc40000000800 */
[----:B------:R-:W3:Y:S01]  /*40b60*/  LDL.LU R19, [R1+0x1398] ;  /* 0x0013980001137983 */ /* 0x000ee20000300800 */
[----:B--2---:R-:W-:Y:S01]  /*40b70*/  ISETP.LT.AND P2, PT, R16, UR5, !P0 ;  /* 0x0000000510007c0c */ /* 0x004fe2000c741270 */
[----:B------:R-:W-:Y:S02]  /*40b80*/  ULDC UR5, c[0x0][0x22c] ;  /* 0x00008b0000057ab9 */ /* 0x000fe40000000800 */
[----:B------:R-:W2:Y:S01]  /*40b90*/  LDL.LU R16, [R1+0x1390] ;  /* 0x0013900001107983 */ /* 0x000ea20000300800 */
[----:B----4-:R-:W-:Y:S01]  /*40ba0*/  ISETP.LT.AND P1, PT, R20, UR5, !P0 ;  /* 0x0000000514007c0c */ /* 0x010fe2000c721270 */
[----:B------:R-:W-:Y:S02]  /*40bb0*/  ULDC UR5, c[0x0][0x22c] ;  /* 0x00008b0000057ab9 */ /* 0x000fe40000000800 */
[----:B------:R-:W4:Y:S01]  /*40bc0*/  LDL.LU R20, [R1+0x138c] ;  /* 0x00138c0001147983 */ /* 0x000f220000300800 */
[----:B------:R-:W-:Y:S01]  /*40bd0*/  ISETP.LT.AND P5, PT, R18, UR5, !P0 ;  /* 0x0000000512007c0c */ /* 0x000fe2000c7a1270 */
[----:B------:R-:W-:-:S02]  /*40be0*/  ULDC UR5, c[0x0][0x22c] ;  /* 0x00008b0000057ab9 */ /* 0x000fc40000000800 */
[----:B------:R-:W4:Y:S01]  /*40bf0*/  LDL.LU R18, [R1+0x1384] ;  /* 0x0013840001127983 */ /* 0x000f220000300800 */
[----:B------:R-:W-:Y:S01]  /*40c00*/  ISETP.LT.AND P4, PT, R17, UR5, !P0 ;  /* 0x0000000511007c0c */ /* 0x000fe2000c781270 */
[----:B---3--:R-:W-:Y:S02]  /*40c10*/  VIADD R15, R2, UR4 ;  /* 0x00000004020f7c36 */ /* 0x008fe40008000000 */
[----:B------:R-:W3:Y:S01]  /*40c20*/  LDL.LU R17, [R1+0x1370] ;  /* 0x0013700001117983 */ /* 0x000ee20000300800 */
[----:B------:R-:W-:Y:S01]  /*40c30*/  ULDC UR5, c[0x0][0x22c] ;  /* 0x00008b0000057ab9 */ /* 0x000fe20000000800 */
[C---:B------:R-:W-:Y:S01]  /*40c40*/  VIADD R2, R15.reuse, UR4 ;  /* 0x000000040f027c36 */ /* 0x040fe20008000000 */
[----:B------:R-:W-:-:S03]  /*40c50*/  LEA R14, P6, R15, R3, 0x2 ;  /* 0x000000030f0e7211 */ /* 0x000fc600078c10ff */
[C---:B-1----:R-:W-:Y:S01]  /*40c60*/  VIADD R11, R2.reuse, UR4 ;  /* 0x00000004020b7c36 */ /* 0x042fe20008000000 */
[----:B------:R-:W-:Y:S02]  /*40c70*/  LEA.HI.X.SX32 R15, R15, R242, 0x2, P6 ;  /* 0x000000f20f0f7211 */ /* 0x000fe400030f16ff */
[----:B------:R-:W-:-:S04]  /*40c80*/  LEA R8, P6, R2, R3, 0x2 ;  /* 0x0000000302087211 */ /* 0x000fc800078c10ff */
[-C--:B------:R-:W-:Y:S02]  /*40c90*/  LEA.HI.X.SX32 R9, R2, R242.reuse, 0x2, P6 ;  /* 0x000000f202097211 */ /* 0x080fe400030f16ff */
[CC--:B------:R-:W-:Y:S02]  /*40ca0*/  LEA R10, P6, R11.reuse, R3.reuse, 0x2 ;  /* 0x000000030b0a7211 */ /* 0x0c0fe400078c10ff */
[C---:B------:R-:W-:Y:S01]  /*40cb0*/  IADD3 R2, R11.reuse, UR4, RZ ;  /* 0x000000040b027c10 */ /* 0x040fe2000fffe0ff */
[----:B------:R1:W-:Y:S01]  /*40cc0*/  @P3 STG.E desc[UR60][R14.64], R203 ;  /* 0x000000cb0e003986 */ /* 0x0003e2000c10193c */
[-C--:B------:R-:W-:Y:S02]  /*40cd0*/  LEA.HI.X.SX32 R11, R11, R242.reuse, 0x2, P6 ;  /* 0x000000f20b0b7211 */ /* 0x080fe400030f16ff */
[CC--:B------:R-:W-:Y:S01]  /*40ce0*/  LEA R12, P6, R2.reuse, R3.reuse, 0x2 ;  /* 0x00000003020c7211 */ /* 0x0c0fe200078c10ff */
[----:B------:R-:W-:Y:S03]  /*40cf0*/  @P2 STG.E desc[UR60][R8.64], R119 ;  /* 0x0000007708002986 */ /* 0x000fe6000c10193c */
[CC--:B------:R-:W-:Y:S01]  /*40d00*/  LEA.HI.X.SX32 R13, R2.reuse, R242.reuse, 0x2, P6 ;  /* 0x000000f2020d7211 */ /* 0x0c0fe200030f16ff */
[----:B-1----:R-:W-:Y:S01]  /*40d10*/  VIADD R15, R2, UR4 ;  /* 0x00000004020f7c36 */ /* 0x002fe20008000000 */
[----:B------:R1:W-:Y:S04]  /*40d20*/  @P1 STG.E desc[UR60][R10.64], R204 ;  /* 0x000000cc0a001986 */ /* 0x0003e8000c10193c */
[C---:B------:R-:W-:Y:S01]  /*40d30*/  LEA R14, P6, R15.reuse, R3, 0x2 ;  /* 0x000000030f0e7211 */ /* 0x040fe200078c10ff */
[C---:B------:R-:W-:Y:S01]  /*40d40*/  VIADD R2, R15.reuse, UR4 ;  /* 0x000000040f027c36 */ /* 0x040fe20008000000 */
[----:B------:R-:W-:Y:S02]  /*40d50*/  @P5 STG.E desc[UR60][R12.64], R120 ;  /* 0x000000780c005986 */ /* 0x000fe4000c10193c */
[----:B------:R-:W-:-:S02]  /*40d60*/  LEA.HI.X.SX32 R15, R15, R242, 0x2, P6 ;  /* 0x000000f20f0f7211 */ /* 0x000fc400030f16ff */
[----:B------:R-:W-:Y:S01]  /*40d70*/  ISETP.LT.AND P3, PT, R19, UR5, !P0 ;  /* 0x0000000513007c0c */ /* 0x000fe2000c761270 */
[----:B------:R-:W-:Y:S01]  /*40d80*/  ULDC UR5, c[0x0][0x22c] ;  /* 0x00008b0000057ab9 */ /* 0x000fe20000000800 */
[----:B------:R-:W3:Y:S04]  /*40d90*/  LDL.LU R19, [R1+0x136c] ;  /* 0x00136c0001137983 */ /* 0x000ee80000300800 */
[----:B------:R1:W-:Y:S01]  /*40da0*/  @P4 STG.E desc[UR60][R14.64], R205 ;  /* 0x000000cd0e004986 */ /* 0x0003e2000c10193c */
[----:B--2---:R-:W-:Y:S01]  /*40db0*/  ISETP.LT.AND P2, PT, R16, UR5, !P0 ;  /* 0x0000000510007c0c */ /* 0x004fe2000c741270 */
[----:B------:R-:W-:Y:S02]  /*40dc0*/  ULDC UR5, c[0x0][0x22c] ;  /* 0x00008b0000057ab9 */ /* 0x000fe40000000800 */
[----:B------:R-:W2:Y:S01]  /*40dd0*/  LDL.LU R16, [R1+0x1368] ;  /* 0x0013680001107983 */ /* 0x000ea20000300800 */
[----:B----4-:R-:W-:Y:S01]  /*40de0*/  ISETP.LT.AND P1, PT, R20, UR5, !P0 ;  /* 0x0000000514007c0c */ /* 0x010fe2000c721270 */
[----:B------:R-:W-:-:S02]  /*40df0*/  ULDC UR5, c[0x0][0x22c] ;  /* 0x00008b0000057ab9 */ /* 0x000fc40000000800 */
[----:B------:R-:W4:Y:S01]  /*40e00*/  LDL.LU R20, [R1+0x1360] ;  /* 0x0013600001147983 */ /* 0x000f220000300800 */
[----:B------:R-:W-:Y:S01]  /*40e10*/  ISETP.LT.AND P5, PT, R18, UR5, !P0 ;  /* 0x0000000512007c0c */ /* 0x000fe2000c7a1270 */
[----:B------:R-:W-:Y:S02]  /*40e20*/  ULDC UR5, c[0x0][0x22c] ;  /* 0x00008b0000057ab9 */ /* 0x000fe40000000800 */
[----:B------:R-:W4:Y:S01]  /*40e30*/  LDL.LU R18, [R1+0x1350] ;  /* 0x0013500001127983 */ /* 0x000f220000300800 */
[----:B---3--:R-:W-:Y:S01]  /*40e40*/  ISETP.LT.AND P4, PT, R17, UR5, !P0 ;  /* 0x0000000511007c0c */ /* 0x008fe2000c781270 */
[C---:B-1----:R-:W-:Y:S02]  /*40e50*/  VIADD R11, R2.reuse, UR4 ;  /* 0x00000004020b7c36 */ /* 0x042fe40008000000 */
[----:B------:R-:W3:Y:S01]  /*40e60*/  LDL.LU R17, [R1+0x1348] ;  /* 0x0013480001117983 */ /* 0x000ee20000300800 */
[----:B------:R-:W-:Y:S01]  /*40e70*/  LEA R8, P6, R2, R3, 0x2 ;  /* 0x0000000302087211 */ /* 0x000fe200078c10ff */
[----:B------:R-:W-:-:S03]  /*40e80*/  ULDC UR5, c[0x0][0x22c] ;  /* 0x00008b0000057ab9 */ /* 0x000fc60000000800 */
[----:B------:R-:W-:Y:S01]  /*40e90*/  LEA.HI.X.SX32 R9, R2, R242, 0x2, P6 ;  /* 0x000000f202097211 */ /* 0x000fe200030f16ff */
[C---:B------:R-:W-:Y:S01]  /*40ea0*/  VIADD R2, R11.reuse, UR4 ;  /* 0x000000040b027c36 */ /* 0x040fe20008000000 */
[----:B------:R-:W-:-:S03]  /*40eb0*/  LEA R10, P6, R11, R3, 0x2 ;  /* 0x000000030b0a7211 */ /* 0x000fc600078c10ff */
[C---:B------:R-:W-:Y:S01]  /*40ec0*/  VIADD R15, R2.reuse, UR4 ;  /* 0x00000004020f7c36 */ /* 0x040fe20008000000 */
        /* <DEDUP_REMOVED lines=9> */
[----:B------:R1:W-:Y:S03]  /*40f60*/  @P1 STG.E desc[UR60][R12.64], R122 ;  /* 0x0000007a0c001986 */ /* 0x0003e6000c10193c */
        /* <DEDUP_REMOVED lines=15> */
[----:B---3--:R-:W-:Y:S01]  /*41060*/  ISETP.LT.AND P4, PT, R17, UR5, !P0 ;  /* 0x0000000511007c0c */ /* 0x008fe2000c781270 */
[----:B------:R-:W-:Y:S02]  /*41070*/  VIADD R11, R2, UR4 ;  /* 0x00000004020b7c36 */ /* 0x000fe40008000000 */
[----:B------:R-:W3:Y:S01]  /*41080*/  LDL.LU R17, [R1+0x1318] ;  /* 0x0013180001117983 */ /* 0x000ee20000300800 */
[----:B------:R-:W-:Y:S02]  /*41090*/  ULDC UR5, c[0x0][0x22c] ;  /* 0x00008b0000057ab9 */ /* 0x000fe40000000800 */
[C---:B------:R-:W-:Y:S02]  /*410a0*/  LEA R10, P6, R11.reuse, R3, 0x2 ;  /* 0x000000030b0a7211 */ /* 0x040fe400078c10ff */
[C---:B------:R-:W-:Y:S02]  /*410b0*/  IADD3 R2, R11.reuse, UR4, RZ ;  /* 0x000000040b027c10 */ /* 0x040fe4000fffe0ff */
[----:B------:R-:W-:-:S02]  /*410c0*/  LEA.HI.X.SX32 R11, R11, R242, 0x2, P6 ;  /* 0x000000f20b0b7211 */ /* 0x000fc400030f16ff */
[C---:B-1----:R-:W-:Y:S01]  /*410d0*/  LEA R12, P6, R2.reuse, R3, 0x2 ;  /* 0x00000003020c7211 */ /* 0x042fe200078c10ff */
[----:B------:R-:W-:-:S03]  /*410e0*/  VIADD R15, R2, UR4 ;  /* 0x00000004020f7c36 */ /* 0x000fc60008000000 */
[-C--:B------:R-:W-:Y:S01]  /*410f0*/  LEA.HI.X.SX32 R13, R2, R242.reuse, 0x2, P6 ;  /* 0x000000f2020d7211 */ /* 0x080fe200030f16ff */
[C---:B------:R-:W-:Y:S01]  /*41100*/  VIADD R2, R15.reuse, UR4 ;  /* 0x000000040f027c36 */ /* 0x040fe20008000000 */
[CC--:B------:R-:W-:Y:S01]  /*41110*/  LEA R14, P6, R15.reuse, R3.reuse, 0x2 ;  /* 0x000000030f0e7211 */ /* 0x0c0fe200078c10ff */
[----:B------:R1:W-:Y:S03]  /*41120*/  @P3 STG.E desc[UR60][R10.64], R208 ;  /* 0x000000d00a003986 */ /* 0x0003e6000c10193c */
[----:B------:R-:W-:Y:S02]  /*41130*/  LEA.HI.X.SX32 R15, R15, R242, 0x2, P6 ;  /* 0x000000f20f0f7211 */ /* 0x000fe400030f16ff */
[C---:B------:R-:W-:Y:S01]  /*41140*/  LEA R8, P6, R2.reuse, R3, 0x2 ;  /* 0x0000000302087211 */ /* 0x040fe200078c10ff */
[----:B------:R-:W-:Y:S01]  /*41150*/  @P2 STG.E desc[UR60][R12.64], R124 ;  /* 0x0000007c0c002986 */ /* 0x000fe2000c10193c */
[----:B-1----:R-:W-:-:S02]  /*41160*/  VIADD R11, R2, UR4 ;  /* 0x00000004020b7c36 */ /* 0x002fc40008000000 */
[-C--:B------:R-:W-:Y:S01]  /*41170*/  LEA.HI.X.SX32 R9, R2, R242.reuse, 0x2, P6 ;  /* 0x000000f202097211 */ /* 0x080fe200030f16ff */
[----:B------:R1:W-:Y:S02]  /*41180*/  @P1 STG.E desc[UR60][R14.64], R209 ;  /* 0x000000d10e001986 */ /* 0x0003e4000c10193c */
[C---:B------:R-:W-:Y:S01]  /*41190*/  LEA R10, P6, R11.reuse, R3, 0x2 ;  /* 0x000000030b0a7211 */ /* 0x040fe200078c10ff */
[C---:B------:R-:W-:Y:S01]  /*411a0*/  VIADD R2, R11.reuse, UR4 ;  /* 0x000000040b027c36 */ /* 0x040fe20008000000 */
[----:B------:R-:W-:Y:S02]  /*411b0*/  @P5 STG.E desc[UR60][R8.64], R125 ;  /* 0x0000007d08005986 */ /* 0x000fe4000c10193c */
[----:B------:R-:W-:-:S05]  /*411c0*/  LEA.HI.X.SX32 R11, R11, R242, 0x2, P6 ;  /* 0x000000f20b0b7211 */ /* 0x000fca00030f16ff */
[----:B------:R1:W-:Y:S01]  /*411d0*/  @P4 STG.E desc[UR60][R10.64], R210 ;  /* 0x000000d20a004986 */ /* 0x0003e2000c10193c */
[----:B------:R-:W-:Y:S01]  /*411e0*/  ISETP.LT.AND P3, PT, R19, UR5, !P0 ;  /* 0x0000000513007c0c */ /* 0x000fe2000c761270 */
[----:B------:R-:W-:Y:S02]  /*411f0*/  ULDC UR5, c[0x0][0x22c] ;  /* 0x00008b0000057ab9 */ /* 0x000fe40000000800 */
[----:B------:R-:W3:Y:S01]  /*41200*/  LDL.LU R19, [R1+0x1310] ;  /* 0x0013100001137983 */ /* 0x000ee20000300800 */
        /* <DEDUP_REMOVED lines=21> */
[----:B------:R-:W-:Y:S02]  /*41360*/  LEA.HI.X.SX32 R9, R2, R242, 0x2, P6 ;  /* 0x000000f202097211 */ /* 0x000fe400030f16ff */
[C---:B------:R-:W-:Y:S01]  /*41370*/  LEA R10, P6, R11.reuse, R3, 0x2 ;  /* 0x000000030b0a7211 */ /* 0x040fe200078c10ff */
[----:B------:R3:W-:Y:S01]  /*41380*/  @P2 STG.E desc[UR60][R14.64], R211 ;  /* 0x000000d30e002986 */ /* 0x0007e2000c10193c */
[----:B------:R-:W-:-:S02]  /*41390*/  IADD3 R2, R11, UR4, RZ ;  /* 0x000000040b027c10 */ /* 0x000fc4000fffe0ff */
[-C--:B------:R-:W-:Y:S02]  /*413a0*/  LEA.HI.X.SX32 R11, R11, R242.reuse, 0x2, P6 ;  /* 0x000000f20b0b7211 */ /* 0x080fe400030f16ff */
        /* <DEDUP_REMOVED lines=20> */
[----:B------:R-:W-:Y:S01]  /*414f0*/  ULDC UR5, c[0x0][0x22c] ;  /* 0x00008b0000057ab9 */ /* 0x000fe20000000800 */
[C---:B------:R-:W-:Y:S01]  /*41500*/  VIADD R2, R15.reuse, UR4 ;  /* 0x000000040f027c36 */ /* 0x040fe20008000000 */
[----:B------:R-:W-:-:S03]  /*41510*/  LEA R14, P6, R15, R3, 0x2 ;  /* 0x000000030f0e7211 */ /* 0x000fc600078c10ff */
[C---:B-1----:R-:W-:Y:S01]  /*41520*/  VIADD R11, R2.reuse, UR4 ;  /* 0x00000004020b7c36 */ /* 0x042fe20008000000 */
[----:B------:R-:W-:Y:S02]  /*41530*/  LEA.HI.X.SX32 R15, R15, R242, 0x2, P6 ;  /* 0x000000f20f0f7211 */ /* 0x000fe400030f16ff */
[----:B------:R-:W-:-:S04]  /*41540*/  LEA R8, P6, R2, R3, 0x2 ;  /* 0x0000000302087211 */ /* 0x000fc800078c10ff */
        /* <DEDUP_REMOVED lines=12> */
[----:B------:R1:W-:Y:S02]  /*41610*/  @P5 STG.E desc[UR60][R12.64], R130 ;  /* 0x000000820c005986 */ /* 0x0003e4000c10193c */
        /* <DEDUP_REMOVED lines=19> */
[-C--:B------:R-:W-:Y:S02]  /*41750*/  LEA.HI.X.SX32 R9, R2, R242.reuse, 0x2, P6 ;  /* 0x000000f202097211 */ /* 0x080fe400030f16ff */
[CC--:B------:R-:W-:Y:S02]  /*41760*/  LEA R10, P6, R11.reuse, R3.reuse, 0x2 ;  /* 0x000000030b0a7211 */ /* 0x0c0fe400078c10ff */
[C---:B------:R-:W-:Y:S02]  /*41770*/  IADD3 R2, R11.reuse, UR4, RZ ;  /* 0x000000040b027c10 */ /* 0x040fe4000fffe0ff */
[-C--:B------:R-:W-:Y:S02]  /*41780*/  LEA.HI.X.SX32 R11, R11, R242.reuse, 0x2, P6 ;  /* 0x000000f20b0b7211 */ /* 0x080fe400030f16ff */
[CC--:B------:R-:W-:Y:S01]  /*41790*/  LEA R12, P6, R2.reuse, R3.reuse, 0x2 ;  /* 0x00000003020c7211 */ /* 0x0c0fe200078c10ff */
[C---:B------:R-:W-:Y:S01]  /*417a0*/  VIADD R15, R2.reuse, UR4 ;  /* 0x00000004020f7c36 */ /* 0x040fe20008000000 */
[----:B------:R1:W-:Y:S02]  /*417b0*/  @P3 STG.E desc[UR60][R8.64], R131 ;  /* 0x0000008308003986 */ /* 0x0003e4000c10193c */
[-C--:B------:R-:W-:Y:S01]  /*417c0*/  LEA.HI.X.SX32 R13, R2, R242.reuse, 0x2, P6 ;  /* 0x000000f2020d7211 */ /* 0x080fe200030f16ff */
[C---:B------:R-:W-:Y:S01]  /*417d0*/  VIADD R2, R15.reuse, UR4 ;  /* 0x000000040f027c36 */ /* 0x040fe20008000000 */
[CC--:B------:R-:W-:Y:S01]  /*417e0*/  LEA R14, P6, R15.reuse, R3.reuse, 0x2 ;  /* 0x000000030f0e7211 */ /* 0x0c0fe200078c10ff */
[----:B------:R3:W-:Y:S03]  /*417f0*/  @P2 STG.E desc[UR60][R10.64], R216 ;  /* 0x000000d80a002986 */ /* 0x0007e6000c10193c */
[----:B------:R-:W-:Y:S01]  /*41800*/  LEA.HI.X.SX32 R15, R15, R242, 0x2, P6 ;  /* 0x000000f20f0f7211 */ /* 0x000fe200030f16ff */
[----:B------:R-:W-:Y:S01]  /*41810*/  @P1 STG.E desc[UR60][R12.64], R132 ;  /* 0x000000840c001986 */ /* 0x000fe2000c10193c */
[----:B-1----:R-:W-:-:S03]  /*41820*/  LEA R8, P6, R2, R3, 0x2 ;  /* 0x0000000302087211 */ /* 0x002fc600078c10ff */
[----:B------:R1:W-:Y:S01]  /*41830*/  @P5 STG.E desc[UR60][R14.64], R217 ;  /* 0x000000d90e005986 */ /* 0x0003e2000c10193c */
        /* <DEDUP_REMOVED lines=33> */
[C---:B------:R-:W-:Y:S02]  /*41a50*/  LEA R10, P6, R11.reuse, R3, 0x2 ;  /* 0x000000030b0a7211 */ /* 0x040fe400078c10ff */
[C---:B------:R-:W-:Y:S02]  /*41a60*/  IADD3 R2, R11.reuse, UR4, RZ ;  /* 0x000000040b027c10 */ /* 0x040fe4000fffe0ff */
[----:B------:R-:W-:Y:S01]  /*41a70*/  LEA.HI.X.SX32 R11, R11, R242, 0x2, P6 ;  /* 0x000000f20b0b7211 */ /* 0x000fe200030f16ff */
[----:B------:R-:W-:Y:S04]  /*41a80*/  @P5 STG.E desc[UR60][R8.64], R135 ;  /* 0x0000008708005986 */ /* 0x000fe8000c10193c */
        /* <DEDUP_REMOVED lines=192> */
[C---:B------:R-:W-:Y:S01]  /*42690*/  LEA R14, P6, R15.reuse, R3, 0x2 ;  /* 0x000000030f0e7211 */ /* 0x040fe200078c10ff */
[----:B------:R-:W3:Y:S02]  /*426a0*/  LDS.128 R20, [R0] ;  /* 0x0000000000147984 */ /* 0x000ee40000000c00 */
[----:B-1----:R-:W-:Y:S01]  /*426b0*/  VIADD R11, R2, UR4 ;  /* 0x00000004020b7c36 */ /* 0x002fe20008000000 */
[----:B------:R-:W-:-:S02]  /*426c0*/  LEA.HI.X.SX32 R15, R15, R242, 0x2, P6 ;  /* 0x000000f20f0f7211 */ /* 0x000fc400030f16ff */
[----:B------:R-:W-:-:S04]  /*426d0*/  LEA R8, P6, R2, R3, 0x2 ;  /* 0x0000000302087211 */ /* 0x000fc800078c10ff */
[-C--:B------:R-:W-:Y:S01]  /*426e0*/  LEA.HI.X.SX32 R9, R2, R242.reuse, 0x2, P6 ;  /* 0x000000f202097211 */ /* 0x080fe200030f16ff */
[C---:B------:R-:W-:Y:S01]  /*426f0*/  VIADD R2, R11.reuse, UR4 ;  /* 0x000000040b027c36 */ /* 0x040fe20008000000 */
[CC--:B------:R-:W-:Y:S01]  /*42700*/  LEA R10, P6, R11.reuse, R3.reuse, 0x2 ;  /* 0x000000030b0a7211 */ /* 0x0c0fe200078c10ff */
[----:B------:R1:W-:Y:S02]  /*42710*/  @P3 STG.E desc[UR60][R14.64], R233 ;  /* 0x000000e90e003986 */ /* 0x0003e4000c10193c */
[C---:B------:R-:W-:Y:S01]  /*42720*/  VIADD R4, R2.reuse, UR4 ;  /* 0x0000000402047c36 */ /* 0x040fe20008000000 */
[-C--:B------:R-:W-:Y:S02]  /*42730*/  LEA.HI.X.SX32 R11, R11, R242.reuse, 0x2, P6 ;  /* 0x000000f20b0b7211 */ /* 0x080fe400030f16ff */
[C---:B------:R-:W-:Y:S01]  /*42740*/  LEA R12, P6, R2.reuse, R3, 0x2 ;  /* 0x00000003020c7211 */ /* 0x040fe200078c10ff */
[----:B------:R3:W-:Y:S03]  /*42750*/  @P2 STG.E desc[UR60][R8.64], R5 ;  /* 0x0000000508002986 */ /* 0x0007e6000c10193c */
[----:B------:R-:W-:-:S02]  /*42760*/  LEA.HI.X.SX32 R13, R2, R242, 0x2, P6 ;  /* 0x000000f2020d7211 */ /* 0x000fc400030f16ff */
[C---:B-1----:R-:W-:Y:S01]  /*42770*/  LEA R14, P6, R4.reuse, R3, 0x2 ;  /* 0x00000003040e7211 */ /* 0x042fe200078c10ff */
[----:B------:R-:W-:Y:S03]  /*42780*/  @P1 STG.E desc[UR60][R10.64], R234 ;  /* 0x000000ea0a001986 */ /* 0x000fe6000c10193c */
[----:B------:R-:W-:Y:S01]  /*42790*/  LEA.HI.X.SX32 R15, R4, R242, 0x2, P6 ;  /* 0x000000f2040f7211 */ /* 0x000fe200030f16ff */
[----:B------:R1:W-:Y:S04]  /*427a0*/  @P5 STG.E desc[UR60][R12.64], R6 ;  /* 0x000000060c005986 */ /* 0x0003e8000c10193c */
[----:B------:R-:W-:Y:S01]  /*427b0*/  @P4 STG.E desc[UR60][R14.64], R235 ;  /* 0x000000eb0e004986 */ /* 0x000fe2000c10193c */
        /* <DEDUP_REMOVED lines=8> */
[----:B------:R-:W-:Y:S01]  /*42840*/  ISETP.LT.AND P5, PT, R18, UR5, !P0 ;  /* 0x0000000512007c0c */ /* 0x000fe2000c7a1270 */
[----:B------:R-:W-:Y:S01]  /*42850*/  ULDC UR5, c[0x0][0x22c] ;  /* 0x00008b0000057ab9 */ /* 0x000fe20000000800 */
[----:B------:R-:W4:Y:S01]  /*42860*/  LDL.LU R18, [R1+0x1148] ;  /* 0x0011480001127983 */ /* 0x000f220000300800 */
[----:B---3--:R-:W-:Y:S01]  /*42870*/  ISETP.LT.AND P4, PT, R17, UR5, !P0 ;  /* 0x0000000511007c0c */ /* 0x008fe2000c781270 */
[----:B------:R-:W-:-:S02]  /*42880*/  VIADD R2, R4, UR4 ;  /* 0x0000000404027c36 */ /* 0x000fc40008000000 */
[----:B------:R-:W3:Y:S01]  /*42890*/  LDL.LU R17, [R1+0x1530] ;  /* 0x0015300001117983 */ /* 0x000ee20000300800 */
[----:B------:R-:W-:Y:S01]  /*428a0*/  ULDC UR5, c[0x0][0x22c] ;  /* 0x00008b0000057ab9 */ /* 0x000fe20000000800 */
[C---:B------:R-:W-:Y:S01]  /*428b0*/  VIADD R0, R2.reuse, UR4 ;  /* 0x0000000402007c36 */ /* 0x040fe20008000000 */
[----:B------:R-:W-:-:S04]  /*428c0*/  LEA R4, P6, R2, R3, 0x2 ;  /* 0x0000000302047211 */ /* 0x000fc800078c10ff */
[----:B------:R-:W-:Y:S02]  /*428d0*/  LEA.HI.X.SX32 R5, R2, R242, 0x2, P6 ;  /* 0x000000f202057211 */ /* 0x000fe400030f16ff */
[C---:B------:R-:W-:Y:S02]  /*428e0*/  IADD3 R2, R0.reuse, UR4, RZ ;  /* 0x0000000400027c10 */ /* 0x040fe4000fffe0ff */
[----:B------:R-:W-:-:S03]  /*428f0*/  LEA R8, P6, R0, R3, 0x2 ;  /* 0x0000000300087211 */ /* 0x000fc600078c10ff */
[----:B-1----:R-:W-:Y:S01]  /*42900*/  VIADD R12, R2, UR4 ;  /* 0x00000004020c7c36 */ /* 0x002fe20008000000 */
[----:B------:R-:W-:Y:S02]  /*42910*/  LEA.HI.X.SX32 R9, R0, R242, 0x2, P6 ;  /* 0x000000f200097211 */ /* 0x000fe400030f16ff */
[----:B------:R-:W-:Y:S01]  /*42920*/  LEA R10, P6, R2, R3, 0x2 ;  /* 0x00000003020a7211 */ /* 0x000fe200078c10ff */
[----:B------:R-:W-:-:S03]  /*42930*/  VIADD R0, R12, UR4 ;  /* 0x000000040c007c36 */ /* 0x000fc60008000000 */
[----:B------:R-:W-:Y:S01]  /*42940*/  LEA.HI.X.SX32 R11, R2, R242, 0x2, P6 ;  /* 0x000000f2020b7211 */ /* 0x000fe200030f16ff */
[C---:B------:R-:W-:Y:S01]  /*42950*/  VIADD R13, R0.reuse, UR4 ;  /* 0x00000004000d7c36 */ /* 0x040fe20008000000 */
[----:B------:R1:W-:Y:S03]  /*42960*/  @P3 STG.E desc[UR60][R4.64], R7 ;  /* 0x0000000704003986 */ /* 0x0003e6000c10193c */
[----:B------:R-:W-:Y:S01]  /*42970*/  VIADD R2, R13, UR4 ;  /* 0x000000040d027c36 */ /* 0x000fe20008000000 */
[----:B------:R1:W-:Y:S04]  /*42980*/  @P2 STG.E desc[UR60][R8.64], R148 ;  /* 0x0000009408002986 */ /* 0x0003e8000c10193c */
[----:B------:R2:W-:Y:S01]  /*42990*/  @P1 STG.E desc[UR60][R10.64], R20 ;  /* 0x000000140a001986 */ /* 0x0005e2000c10193c */
[----:B------:R-:W-:-:S02]  /*429a0*/  LEA R6, P1, R0, R3, 0x2 ;  /* 0x0000000300067211 */ /* 0x000fc400078210ff */
[-C--:B-1----:R-:W-:Y:S02]  /*429b0*/  LEA R4, P6, R12, R3.reuse, 0x2 ;  /* 0x000000030c047211 */ /* 0x082fe400078c10ff */
[-C--:B------:R-:W-:Y:S02]  /*429c0*/  LEA.HI.X.SX32 R7, R0, R242.reuse, 0x2, P1 ;  /* 0x000000f200077211 */ /* 0x080fe400008f16ff */
[-C--:B------:R-:W-:Y:S02]  /*429d0*/  LEA.HI.X.SX32 R5, R12, R242.reuse, 0x2, P6 ;  /* 0x000000f20c057211 */ /* 0x080fe400030f16ff */
[CC--:B------:R-:W-:Y:S02]  /*429e0*/  LEA R8, P1, R2.reuse, R3.reuse, 0x2 ;  /* 0x0000000302087211 */ /* 0x0c0fe400078210ff */
[----:B------:R-:W-:Y:S02]  /*429f0*/  LEA R12, P6, R13, R3, 0x2 ;  /* 0x000000030d0c7211 */ /* 0x000fe400078c10ff */
[----:B------:R-:W-:-:S02]  /*42a00*/  LEA.HI.X.SX32 R9, R2, R242, 0x2, P1 ;  /* 0x000000f202097211 */ /* 0x000fc400008f16ff */
[----:B------:R-:W-:Y:S01]  /*42a10*/  ISETP.LT.AND P3, PT, R19, UR5, !P0 ;  /* 0x0000000513007c0c */ /* 0x000fe2000c761270 */
[----:B------:R-:W-:Y:S01]  /*42a20*/  ULDC UR5, c[0x0][0x22c] ;  /* 0x00008b0000057ab9 */ /* 0x000fe20000000800 */
[----:B------:R-:W-:Y:S01]  /*42a30*/  LEA.HI.X.SX32 R13, R13, R242, 0x2, P6 ;  /* 0x000000f20d0d7211 */ /* 0x000fe200030f16ff */
[----:B------:R1:W-:Y:S04]  /*42a40*/  @P5 STG.E desc[UR60][R4.64], R149 ;  /* 0x0000009504005986 */ /* 0x0003e8000c10193c */
[----:B------:R1:W-:Y:S06]  /*42a50*/  @P4 STG.E desc[UR60][R6.64], R21 ;  /* 0x0000001506004986 */ /* 0x0003ec000c10193c */
[----:B------:R1:W-:Y:S01]  /*42a60*/  @P3 STG.E desc[UR60][R12.64], R150 ;  /* 0x000000960c003986 */ /* 0x0003e2000c10193c */
[----:B--2---:R-:W-:Y:S01]  /*42a70*/  ISETP.LT.AND P2, PT, R16, UR5, !P0 ;  /* 0x0000000510007c0c */ /* 0x004fe2000c741270 */
[----:B------:R-:W-:-:S04]  /*42a80*/  VIADD R16, R2, UR4 ;  /* 0x0000000402107c36 */ /* 0x000fc80008000000 */
[----:B------:R-:W-:Y:S01]  /*42a90*/  VIADD R15, R16, UR4 ;  /* 0x00000004100f7c36 */ /* 0x000fe20008000000 */
[----:B------:R-:W-:Y:S02]  /*42aa0*/  ULDC UR4, c[0x0][0x22c] ;  /* 0x00008b0000047ab9 */ /* 0x000fe40000000800 */
[----:B----4-:R-:W-:Y:S01]  /*42ab0*/  ISETP.LT.AND P1, PT, R18, UR4, !P0 ;  /* 0x0000000412007c0c */ /* 0x010fe2000c721270 */
[----:B------:R-:W-:Y:S01]  /*42ac0*/  ULDC UR4, c[0x0][0x22c] ;  /* 0x00008b0000047ab9 */ /* 0x000fe20000000800 */
[-C--:B------:R-:W-:Y:S02]  /*42ad0*/  LEA R14, P6, R15, R3.reuse, 0x2 ;  /* 0x000000030f0e7211 */ /* 0x080fe400078c10ff */
[----:B---3--:R-:W-:Y:S02]  /*42ae0*/  ISETP.LT.AND P0, PT, R17, UR4, !P0 ;  /* 0x0000000411007c0c */ /* 0x008fe4000c701270 */
[----:B------:R-:W-:Y:S02]  /*42af0*/  LEA.HI.X.SX32 R15, R15, R242, 0x2, P6 ;  /* 0x000000f20f0f7211 */ /* 0x000fe400030f16ff */
[----:B------:R-:W-:-:S04]  /*42b00*/  LEA R2, P6, R16, R3, 0x2 ;  /* 0x0000000310027211 */ /* 0x000fc800078c10ff */
[----:B------:R-:W-:Y:S01]  /*42b10*/  LEA.HI.X.SX32 R3, R16, R242, 0x2, P6 ;  /* 0x000000f210037211 */ /* 0x000fe200030f16ff */
[----:B------:R1:W-:Y:S04]  /*42b20*/  @P2 STG.E desc[UR60][R8.64], R22 ;  /* 0x0000001608002986 */ /* 0x0003e8000c10193c */
[----:B------:R1:W-:Y:S01]  /*42b30*/  @P1 STG.E desc[UR60][R2.64], R151 ;  /* 0x0000009702001986 */ /* 0x0003e2000c10193c */
[----:B------:R-:W-:Y:S05]  /*42b40*/  @!P0 EXIT ;  /* 0x000000000000894d */ /* 0x000fea0003800000 */
[----:B------:R-:W-:Y:S01]  /*42b50*/  STG.E desc[UR60][R14.64], R23 ;  /* 0x000000170e007986 */ /* 0x000fe2000c10193c */
[----:B------:R-:W-:Y:S05]  /*42b60*/  EXIT ;  /* 0x000000000000794d */ /* 0x000fea0003800000 */
.L_x_2:
[----:B------:R-:W-:-:S00]  /*42b70*/  BRA `(.L_x_2) ;  /* 0xfffffffc00fc7947 */ /* 0x000fc0000383ffff */
[----:B------:R-:W-:-:S00]  /*42b80*/  NOP ;  /* 0x0000000000007918 */ /* 0x000fc00000000000 */
[----:B------:R-:W-:-:S00]  /*42b90*/  NOP ;  /* 0x0000000000007918 */ /* 0x000fc00000000000 */
[----:B------:R-:W-:-:S00]  /*42ba0*/  NOP ;  /* 0x0000000000007918 */ /* 0x000fc00000000000 */
[----:B------:R-:W-:-:S00]  /*42bb0*/  NOP ;  /* 0x0000000000007918 */ /* 0x000fc00000000000 */
[----:B------:R-:W-:-:S00]  /*42bc0*/  NOP ;  /* 0x0000000000007918 */ /* 0x000fc00000000000 */
[----:B------:R-:W-:-:S00]  /*42bd0*/  NOP ;  /* 0x0000000000007918 */ /* 0x000fc00000000000 */
[----:B------:R-:W-:-:S00]  /*42be0*/  NOP ;  /* 0x0000000000007918 */ /* 0x000fc00000000000 */
[----:B------:R-:W-:-:S00]  /*42bf0*/  NOP ;  /* 0x0000000000007918 */ /* 0x000fc00000000000 */
.L_x_3:


//--------------------- .nv.shared.matmul_kernel  --------------------------
	.section	.nv.shared.matmul_kernel,"aw",@nobits
	.sectionflags	@""
	.align	16
	.zero		1024


//--------------------- .nv.shared.reserved.0     --------------------------
	.section	.nv.shared.reserved.0,"aw",@nobits
	.weak		__nv_reservedSMEM_offset_0_alias
	.size		__nv_reservedSMEM_offset_0_alias, 0, 0
	.other		__nv_reservedSMEM_offset_0_alias,@"STO_CUDA_RESERVED_SHARED STV_DEFAULT"
__nv_reservedSMEM_offset_0_alias:
	.zero		0


//--------------------- .nv.constant0.matmul_kernel --------------------------
	.section	.nv.constant0.matmul_kernel,"a",@progbits
	.sectionflags	@""
	.align	4
.nv.constant0.matmul_kernel:
	.zero		608


//--------------------- SYMBOLS --------------------------

	.type		.nv.reservedSmem.offset0,@object
	.size		.nv.reservedSmem.offset0,0x4
